//
// Generated by NVIDIA NVVM Compiler
//
// Compiler Build ID: CL-36424714
// Cuda compilation tools, release 13.0, V13.0.88
// Based on NVVM 20.0.0
//

.version 9.0
.target sm_100
.address_size 64

	// .globl	_Z14countnewmatrixPdS_m
// _ZZN3cub18CUB_300001_SM_10006detail6reduce28DeviceReduceSingleTileKernelINS2_10policy_hubIdjN4cuda3__47maximumIvEEE10Policy1000EPdSB_jS8_ddNS5_3std3__410__identityEEEvT0_T1_T2_T3_T4_T6_E12temp_storage has been demoted
// _ZZN3cub18CUB_300001_SM_10006detail6reduce18DeviceReduceKernelINS2_10policy_hubIdjN4cuda3__47maximumIvEEE10Policy1000EPdjS8_dNS5_3std3__410__identityEEEvT0_PT3_T1_NS0_13GridEvenShareISI_EET2_T4_E12temp_storage has been demoted
// _ZZN3cub18CUB_300001_SM_10006detail6reduce28DeviceReduceSingleTileKernelINS2_10policy_hubIdjN4cuda3__47maximumIvEEE10Policy1000EPdSB_iS8_ddNS5_3std3__410__identityEEEvT0_T1_T2_T3_T4_T6_E12temp_storage has been demoted
.global .align 1 .b8 _ZN34_INTERNAL_a6e3450b_4_k_cu_28c15a924cuda3std3__45__cpo5beginE[1];
.global .align 1 .b8 _ZN34_INTERNAL_a6e3450b_4_k_cu_28c15a924cuda3std3__45__cpo3endE[1];
.global .align 1 .b8 _ZN34_INTERNAL_a6e3450b_4_k_cu_28c15a924cuda3std3__45__cpo6cbeginE[1];
.global .align 1 .b8 _ZN34_INTERNAL_a6e3450b_4_k_cu_28c15a924cuda3std3__45__cpo4cendE[1];
.global .align 1 .b8 _ZN34_INTERNAL_a6e3450b_4_k_cu_28c15a924cuda3std3__45__cpo6rbeginE[1];
.global .align 1 .b8 _ZN34_INTERNAL_a6e3450b_4_k_cu_28c15a924cuda3std3__45__cpo4rendE[1];
.global .align 1 .b8 _ZN34_INTERNAL_a6e3450b_4_k_cu_28c15a924cuda3std3__45__cpo7crbeginE[1];
.global .align 1 .b8 _ZN34_INTERNAL_a6e3450b_4_k_cu_28c15a924cuda3std3__45__cpo5crendE[1];
.global .align 1 .b8 _ZN34_INTERNAL_a6e3450b_4_k_cu_28c15a924cuda3std3__436_GLOBAL__N__a6e3450b_4_k_cu_28c15a926ignoreE[1];
.global .align 1 .b8 _ZN34_INTERNAL_a6e3450b_4_k_cu_28c15a924cuda3std3__419piecewise_constructE[1];
.global .align 1 .b8 _ZN34_INTERNAL_a6e3450b_4_k_cu_28c15a924cuda3std3__48in_placeE[1];
.global .align 1 .b8 _ZN34_INTERNAL_a6e3450b_4_k_cu_28c15a924cuda3std3__420unreachable_sentinelE[1];
.global .align 1 .b8 _ZN34_INTERNAL_a6e3450b_4_k_cu_28c15a924cuda3std3__47nulloptE[1];
.global .align 1 .b8 _ZN34_INTERNAL_a6e3450b_4_k_cu_28c15a924cuda3std3__48unexpectE[1];
.global .align 1 .b8 _ZN34_INTERNAL_a6e3450b_4_k_cu_28c15a924cuda3std6ranges3__45__cpo4swapE[1];
.global .align 1 .b8 _ZN34_INTERNAL_a6e3450b_4_k_cu_28c15a924cuda3std6ranges3__45__cpo9iter_moveE[1];
.global .align 1 .b8 _ZN34_INTERNAL_a6e3450b_4_k_cu_28c15a924cuda3std6ranges3__45__cpo5beginE[1];
.global .align 1 .b8 _ZN34_INTERNAL_a6e3450b_4_k_cu_28c15a924cuda3std6ranges3__45__cpo3endE[1];
.global .align 1 .b8 _ZN34_INTERNAL_a6e3450b_4_k_cu_28c15a924cuda3std6ranges3__45__cpo6cbeginE[1];
.global .align 1 .b8 _ZN34_INTERNAL_a6e3450b_4_k_cu_28c15a924cuda3std6ranges3__45__cpo4cendE[1];
.global .align 1 .b8 _ZN34_INTERNAL_a6e3450b_4_k_cu_28c15a924cuda3std6ranges3__45__cpo7advanceE[1];
.global .align 1 .b8 _ZN34_INTERNAL_a6e3450b_4_k_cu_28c15a924cuda3std6ranges3__45__cpo9iter_swapE[1];
.global .align 1 .b8 _ZN34_INTERNAL_a6e3450b_4_k_cu_28c15a924cuda3std6ranges3__45__cpo4nextE[1];
.global .align 1 .b8 _ZN34_INTERNAL_a6e3450b_4_k_cu_28c15a924cuda3std6ranges3__45__cpo4prevE[1];
.global .align 1 .b8 _ZN34_INTERNAL_a6e3450b_4_k_cu_28c15a924cuda3std6ranges3__45__cpo4dataE[1];
.global .align 1 .b8 _ZN34_INTERNAL_a6e3450b_4_k_cu_28c15a924cuda3std6ranges3__45__cpo5cdataE[1];
.global .align 1 .b8 _ZN34_INTERNAL_a6e3450b_4_k_cu_28c15a924cuda3std6ranges3__45__cpo4sizeE[1];
.global .align 1 .b8 _ZN34_INTERNAL_a6e3450b_4_k_cu_28c15a924cuda3std6ranges3__45__cpo5ssizeE[1];
.global .align 1 .b8 _ZN34_INTERNAL_a6e3450b_4_k_cu_28c15a924cuda3std6ranges3__45__cpo8distanceE[1];
.global .align 1 .b8 _ZN34_INTERNAL_a6e3450b_4_k_cu_28c15a926thrust24THRUST_300001_SM_1000_NS6system6detail10sequential3seqE[1];
.global .align 1 .b8 _ZN34_INTERNAL_a6e3450b_4_k_cu_28c15a926thrust24THRUST_300001_SM_1000_NS12placeholders2_1E[1];
.global .align 1 .b8 _ZN34_INTERNAL_a6e3450b_4_k_cu_28c15a926thrust24THRUST_300001_SM_1000_NS12placeholders2_2E[1];
.global .align 1 .b8 _ZN34_INTERNAL_a6e3450b_4_k_cu_28c15a926thrust24THRUST_300001_SM_1000_NS12placeholders2_3E[1];
.global .align 1 .b8 _ZN34_INTERNAL_a6e3450b_4_k_cu_28c15a926thrust24THRUST_300001_SM_1000_NS12placeholders2_4E[1];
.global .align 1 .b8 _ZN34_INTERNAL_a6e3450b_4_k_cu_28c15a926thrust24THRUST_300001_SM_1000_NS12placeholders2_5E[1];
.global .align 1 .b8 _ZN34_INTERNAL_a6e3450b_4_k_cu_28c15a926thrust24THRUST_300001_SM_1000_NS12placeholders2_6E[1];
.global .align 1 .b8 _ZN34_INTERNAL_a6e3450b_4_k_cu_28c15a926thrust24THRUST_300001_SM_1000_NS12placeholders2_7E[1];
.global .align 1 .b8 _ZN34_INTERNAL_a6e3450b_4_k_cu_28c15a926thrust24THRUST_300001_SM_1000_NS12placeholders2_8E[1];
.global .align 1 .b8 _ZN34_INTERNAL_a6e3450b_4_k_cu_28c15a926thrust24THRUST_300001_SM_1000_NS12placeholders2_9E[1];
.global .align 1 .b8 _ZN34_INTERNAL_a6e3450b_4_k_cu_28c15a926thrust24THRUST_300001_SM_1000_NS12placeholders3_10E[1];

.visible .entry _Z14countnewmatrixPdS_m(
	.param .u64 .ptr .align 1 _Z14countnewmatrixPdS_m_param_0,
	.param .u64 .ptr .align 1 _Z14countnewmatrixPdS_m_param_1,
	.param .u64 _Z14countnewmatrixPdS_m_param_2
)
{
	.reg .pred 	%p<4>;
	.reg .b32 	%r<3>;
	.reg .b64 	%rd<19>;
	.reg .b64 	%fd<9>;

	ld.param.u64 	%rd1, [_Z14countnewmatrixPdS_m_param_0];
	ld.param.u64 	%rd2, [_Z14countnewmatrixPdS_m_param_1];
	ld.param.u64 	%rd3, [_Z14countnewmatrixPdS_m_param_2];
	mov.u32 	%r1, %ctaid.x;
	setp.eq.s32 	%p1, %r1, 0;
	mov.u32 	%r2, %tid.x;
	setp.eq.s32 	%p2, %r2, 0;
	or.pred  	%p3, %p1, %p2;
	@%p3 bra 	$L__BB0_2;
	cvta.to.global.u64 	%rd4, %rd1;
	cvta.to.global.u64 	%rd5, %rd2;
	cvt.u64.u32 	%rd6, %r2;
	cvt.u64.u32 	%rd7, %r1;
	mul.lo.s64 	%rd8, %rd3, %rd7;
	add.s64 	%rd9, %rd8, %rd6;
	shl.b64 	%rd10, %rd9, 3;
	add.s64 	%rd11, %rd4, %rd10;
	ld.global.f64 	%fd1, [%rd11+-8];
	sub.s64 	%rd12, %rd8, %rd3;
	add.s64 	%rd13, %rd12, %rd6;
	shl.b64 	%rd14, %rd13, 3;
	add.s64 	%rd15, %rd4, %rd14;
	ld.global.f64 	%fd2, [%rd15];
	add.f64 	%fd3, %fd1, %fd2;
	shl.b64 	%rd16, %rd3, 3;
	add.s64 	%rd17, %rd11, %rd16;
	ld.global.f64 	%fd4, [%rd17];
	add.f64 	%fd5, %fd3, %fd4;
	ld.global.f64 	%fd6, [%rd11+8];
	add.f64 	%fd7, %fd5, %fd6;
	mul.f64 	%fd8, %fd7, 0d3FD0000000000000;
	add.s64 	%rd18, %rd5, %rd10;
	st.global.f64 	[%rd18], %fd8;
$L__BB0_2:
	ret;

}
	// .globl	_Z7finderrPdS_S_
.visible .entry _Z7finderrPdS_S_(
	.param .u64 .ptr .align 1 _Z7finderrPdS_S__param_0,
	.param .u64 .ptr .align 1 _Z7finderrPdS_S__param_1,
	.param .u64 .ptr .align 1 _Z7finderrPdS_S__param_2
)
{
	.reg .pred 	%p<4>;
	.reg .b32 	%r<5>;
	.reg .b64 	%rd<11>;
	.reg .b64 	%fd<5>;

	ld.param.u64 	%rd1, [_Z7finderrPdS_S__param_0];
	ld.param.u64 	%rd2, [_Z7finderrPdS_S__param_1];
	ld.param.u64 	%rd3, [_Z7finderrPdS_S__param_2];
	mov.u32 	%r2, %ctaid.x;
	mov.u32 	%r3, %ntid.x;
	mov.u32 	%r4, %tid.x;
	mad.lo.s32 	%r1, %r2, %r3, %r4;
	setp.eq.s32 	%p1, %r2, 0;
	setp.eq.s32 	%p2, %r4, 0;
	or.pred  	%p3, %p1, %p2;
	@%p3 bra 	$L__BB1_2;
	cvta.to.global.u64 	%rd4, %rd2;
	cvta.to.global.u64 	%rd5, %rd1;
	cvta.to.global.u64 	%rd6, %rd3;
	mul.wide.u32 	%rd7, %r1, 8;
	add.s64 	%rd8, %rd4, %rd7;
	ld.global.f64 	%fd1, [%rd8];
	add.s64 	%rd9, %rd5, %rd7;
	ld.global.f64 	%fd2, [%rd9];
	sub.f64 	%fd3, %fd1, %fd2;
	abs.f64 	%fd4, %fd3;
	add.s64 	%rd10, %rd6, %rd7;
	st.global.f64 	[%rd10], %fd4;
$L__BB1_2:
	ret;

}
	// .globl	_ZN3cub18CUB_300001_SM_10006detail11EmptyKernelIvEEvv
.visible .entry _ZN3cub18CUB_300001_SM_10006detail11EmptyKernelIvEEvv()
{


	ret;

}
	// .globl	_ZN3cub18CUB_300001_SM_10006detail6reduce28DeviceReduceSingleTileKernelINS2_10policy_hubIdjN4cuda3__47maximumIvEEE10Policy1000EPdSB_jS8_ddNS5_3std3__410__identityEEEvT0_T1_T2_T3_T4_T6_
.visible .entry _ZN3cub18CUB_300001_SM_10006detail6reduce28DeviceReduceSingleTileKernelINS2_10policy_hubIdjN4cuda3__47maximumIvEEE10Policy1000EPdSB_jS8_ddNS5_3std3__410__identityEEEvT0_T1_T2_T3_T4_T6_(
	.param .u64 .ptr .align 1 _ZN3cub18CUB_300001_SM_10006detail6reduce28DeviceReduceSingleTileKernelINS2_10policy_hubIdjN4cuda3__47maximumIvEEE10Policy1000EPdSB_jS8_ddNS5_3std3__410__identityEEEvT0_T1_T2_T3_T4_T6__param_0,
	.param .u64 .ptr .align 1 _ZN3cub18CUB_300001_SM_10006detail6reduce28DeviceReduceSingleTileKernelINS2_10policy_hubIdjN4cuda3__47maximumIvEEE10Policy1000EPdSB_jS8_ddNS5_3std3__410__identityEEEvT0_T1_T2_T3_T4_T6__param_1,
	.param .u32 _ZN3cub18CUB_300001_SM_10006detail6reduce28DeviceReduceSingleTileKernelINS2_10policy_hubIdjN4cuda3__47maximumIvEEE10Policy1000EPdSB_jS8_ddNS5_3std3__410__identityEEEvT0_T1_T2_T3_T4_T6__param_2,
	.param .align 1 .b8 _ZN3cub18CUB_300001_SM_10006detail6reduce28DeviceReduceSingleTileKernelINS2_10policy_hubIdjN4cuda3__47maximumIvEEE10Policy1000EPdSB_jS8_ddNS5_3std3__410__identityEEEvT0_T1_T2_T3_T4_T6__param_3[1],
	.param .f64 _ZN3cub18CUB_300001_SM_10006detail6reduce28DeviceReduceSingleTileKernelINS2_10policy_hubIdjN4cuda3__47maximumIvEEE10Policy1000EPdSB_jS8_ddNS5_3std3__410__identityEEEvT0_T1_T2_T3_T4_T6__param_4,
	.param .align 1 .b8 _ZN3cub18CUB_300001_SM_10006detail6reduce28DeviceReduceSingleTileKernelINS2_10policy_hubIdjN4cuda3__47maximumIvEEE10Policy1000EPdSB_jS8_ddNS5_3std3__410__identityEEEvT0_T1_T2_T3_T4_T6__param_5[1]
)
.maxntid 256
.minnctapersm 1
{
	.reg .pred 	%p<220>;
	.reg .b32 	%r<482>;
	.reg .b64 	%rd<205>;
	.reg .b64 	%fd<381>;
	// demoted variable
	.shared .align 8 .b8 _ZZN3cub18CUB_300001_SM_10006detail6reduce28DeviceReduceSingleTileKernelINS2_10policy_hubIdjN4cuda3__47maximumIvEEE10Policy1000EPdSB_jS8_ddNS5_3std3__410__identityEEEvT0_T1_T2_T3_T4_T6_E12temp_storage[80];
	ld.param.u64 	%rd16, [_ZN3cub18CUB_300001_SM_10006detail6reduce28DeviceReduceSingleTileKernelINS2_10policy_hubIdjN4cuda3__47maximumIvEEE10Policy1000EPdSB_jS8_ddNS5_3std3__410__identityEEEvT0_T1_T2_T3_T4_T6__param_0];
	ld.param.u64 	%rd17, [_ZN3cub18CUB_300001_SM_10006detail6reduce28DeviceReduceSingleTileKernelINS2_10policy_hubIdjN4cuda3__47maximumIvEEE10Policy1000EPdSB_jS8_ddNS5_3std3__410__identityEEEvT0_T1_T2_T3_T4_T6__param_1];
	ld.param.u32 	%r69, [_ZN3cub18CUB_300001_SM_10006detail6reduce28DeviceReduceSingleTileKernelINS2_10policy_hubIdjN4cuda3__47maximumIvEEE10Policy1000EPdSB_jS8_ddNS5_3std3__410__identityEEEvT0_T1_T2_T3_T4_T6__param_2];
	ld.param.f64 	%fd58, [_ZN3cub18CUB_300001_SM_10006detail6reduce28DeviceReduceSingleTileKernelINS2_10policy_hubIdjN4cuda3__47maximumIvEEE10Policy1000EPdSB_jS8_ddNS5_3std3__410__identityEEEvT0_T1_T2_T3_T4_T6__param_4];
	cvta.to.global.u64 	%rd1, %rd17;
	setp.ne.s32 	%p1, %r69, 0;
	@%p1 bra 	$L__BB3_3;
	mov.u32 	%r455, %tid.x;
	setp.ne.s32 	%p219, %r455, 0;
	@%p219 bra 	$L__BB3_76;
	st.global.f64 	[%rd1], %fd58;
	bra.uni 	$L__BB3_76;
$L__BB3_3:
	and.b64  	%rd18, %rd16, 31;
	setp.ne.s64 	%p2, %rd18, 0;
	@%p2 bra 	$L__BB3_39;
	setp.gt.u32 	%p110, %r69, 2047;
	@%p110 bra 	$L__BB3_23;
	mov.u32 	%r1, %tid.x;
	setp.ge.u32 	%p159, %r1, %r69;
	mov.f64 	%fd359, 0d0000000000000000;
	mov.u32 	%r459, %r1;
	@%p159 bra 	$L__BB3_7;
	mul.wide.u32 	%rd168, %r1, 8;
	add.s64 	%rd167, %rd16, %rd168;
	// begin inline asm
	ld.global.nc.u64 %rd166, [%rd167];
	// end inline asm
	mov.b64 	%fd359, %rd166;
	add.s32 	%r459, %r1, 256;
$L__BB3_7:
	setp.ge.u32 	%p160, %r459, %r69;
	@%p160 bra 	$L__BB3_14;
	not.b32 	%r331, %r459;
	add.s32 	%r4, %r69, %r331;
	and.b32  	%r332, %r4, 768;
	setp.eq.s32 	%p161, %r332, 768;
	@%p161 bra 	$L__BB3_11;
	mul.wide.u32 	%rd169, %r459, 8;
	add.s64 	%rd201, %rd16, %rd169;
	shr.u32 	%r333, %r4, 8;
	add.s32 	%r334, %r333, 1;
	and.b32  	%r335, %r334, 3;
	neg.s32 	%r457, %r335;
$L__BB3_10:
	.pragma "nounroll";
	// begin inline asm
	ld.global.nc.u64 %rd170, [%rd201];
	// end inline asm
	mov.b64 	%fd272, %rd170;
	setp.lt.f64 	%p162, %fd359, %fd272;
	selp.f64 	%fd359, %fd272, %fd359, %p162;
	add.s32 	%r459, %r459, 256;
	add.s64 	%rd201, %rd201, 2048;
	add.s32 	%r457, %r457, 1;
	setp.ne.s32 	%p163, %r457, 0;
	@%p163 bra 	$L__BB3_10;
$L__BB3_11:
	setp.lt.u32 	%p164, %r4, 768;
	@%p164 bra 	$L__BB3_14;
	mul.wide.u32 	%rd172, %r459, 8;
	add.s64 	%rd202, %rd16, %rd172;
$L__BB3_13:
	// begin inline asm
	ld.global.nc.u64 %rd173, [%rd202];
	// end inline asm
	mov.b64 	%fd273, %rd173;
	setp.lt.f64 	%p165, %fd359, %fd273;
	selp.f64 	%fd274, %fd273, %fd359, %p165;
	add.s64 	%rd176, %rd202, 2048;
	// begin inline asm
	ld.global.nc.u64 %rd175, [%rd176];
	// end inline asm
	mov.b64 	%fd275, %rd175;
	setp.lt.f64 	%p166, %fd274, %fd275;
	selp.f64 	%fd276, %fd275, %fd274, %p166;
	add.s64 	%rd178, %rd202, 4096;
	// begin inline asm
	ld.global.nc.u64 %rd177, [%rd178];
	// end inline asm
	mov.b64 	%fd277, %rd177;
	setp.lt.f64 	%p167, %fd276, %fd277;
	selp.f64 	%fd278, %fd277, %fd276, %p167;
	add.s64 	%rd180, %rd202, 6144;
	// begin inline asm
	ld.global.nc.u64 %rd179, [%rd180];
	// end inline asm
	mov.b64 	%fd279, %rd179;
	setp.lt.f64 	%p168, %fd278, %fd279;
	selp.f64 	%fd359, %fd279, %fd278, %p168;
	add.s32 	%r459, %r459, 1024;
	add.s64 	%rd202, %rd202, 8192;
	setp.lt.s32 	%p169, %r459, %r69;
	@%p169 bra 	$L__BB3_13;
$L__BB3_14:
	setp.lt.u32 	%p170, %r69, 256;
	@%p170 bra 	$L__BB3_19;
	// begin inline asm
	mov.u32 %r399, %laneid;
	// end inline asm
	mov.b64 	%rd191, %fd359;
	mov.b64 	{%r401, %r406}, %rd191;
	mov.b32 	%r407, 1;
	mov.b32 	%r448, 31;
	mov.b32 	%r449, -1;
	// begin inline asm
	shfl.sync.down.b32 %r400, %r401, %r407, %r448, %r449;
	// end inline asm
	// begin inline asm
	shfl.sync.down.b32 %r405, %r406, %r407, %r448, %r449;
	// end inline asm
	mov.b64 	%rd192, {%r400, %r405};
	mov.b64 	%fd327, %rd192;
	setp.gt.s32 	%p198, %r399, 30;
	setp.lt.f64 	%p199, %fd359, %fd327;
	selp.f64 	%fd328, %fd327, %fd359, %p199;
	selp.f64 	%fd329, %fd359, %fd328, %p198;
	mov.b64 	%rd193, %fd329;
	mov.b64 	{%r411, %r416}, %rd193;
	mov.b32 	%r417, 2;
	// begin inline asm
	shfl.sync.down.b32 %r410, %r411, %r417, %r448, %r449;
	// end inline asm
	// begin inline asm
	shfl.sync.down.b32 %r415, %r416, %r417, %r448, %r449;
	// end inline asm
	mov.b64 	%rd194, {%r410, %r415};
	mov.b64 	%fd330, %rd194;
	setp.gt.s32 	%p200, %r399, 29;
	setp.lt.f64 	%p201, %fd329, %fd330;
	selp.f64 	%fd331, %fd330, %fd329, %p201;
	selp.f64 	%fd332, %fd329, %fd331, %p200;
	mov.b64 	%rd195, %fd332;
	mov.b64 	{%r421, %r426}, %rd195;
	mov.b32 	%r427, 4;
	// begin inline asm
	shfl.sync.down.b32 %r420, %r421, %r427, %r448, %r449;
	// end inline asm
	// begin inline asm
	shfl.sync.down.b32 %r425, %r426, %r427, %r448, %r449;
	// end inline asm
	mov.b64 	%rd196, {%r420, %r425};
	mov.b64 	%fd333, %rd196;
	setp.gt.s32 	%p202, %r399, 27;
	setp.lt.f64 	%p203, %fd332, %fd333;
	selp.f64 	%fd334, %fd333, %fd332, %p203;
	selp.f64 	%fd335, %fd332, %fd334, %p202;
	mov.b64 	%rd197, %fd335;
	mov.b64 	{%r431, %r436}, %rd197;
	mov.b32 	%r437, 8;
	// begin inline asm
	shfl.sync.down.b32 %r430, %r431, %r437, %r448, %r449;
	// end inline asm
	// begin inline asm
	shfl.sync.down.b32 %r435, %r436, %r437, %r448, %r449;
	// end inline asm
	mov.b64 	%rd198, {%r430, %r435};
	mov.b64 	%fd336, %rd198;
	setp.gt.s32 	%p204, %r399, 23;
	setp.lt.f64 	%p205, %fd335, %fd336;
	selp.f64 	%fd337, %fd336, %fd335, %p205;
	selp.f64 	%fd338, %fd335, %fd337, %p204;
	mov.b64 	%rd199, %fd338;
	mov.b64 	{%r441, %r446}, %rd199;
	mov.b32 	%r447, 16;
	// begin inline asm
	shfl.sync.down.b32 %r440, %r441, %r447, %r448, %r449;
	// end inline asm
	// begin inline asm
	shfl.sync.down.b32 %r445, %r446, %r447, %r448, %r449;
	// end inline asm
	mov.b64 	%rd200, {%r440, %r445};
	mov.b64 	%fd339, %rd200;
	setp.gt.s32 	%p206, %r399, 15;
	setp.lt.f64 	%p207, %fd338, %fd339;
	selp.f64 	%fd10, %fd339, %fd338, %p207;
	selp.f64 	%fd380, %fd338, %fd10, %p206;
	setp.ne.s32 	%p208, %r399, 0;
	@%p208 bra 	$L__BB3_17;
	shr.u32 	%r450, %r1, 2;
	and.b32  	%r451, %r450, 248;
	mov.u32 	%r452, _ZZN3cub18CUB_300001_SM_10006detail6reduce28DeviceReduceSingleTileKernelINS2_10policy_hubIdjN4cuda3__47maximumIvEEE10Policy1000EPdSB_jS8_ddNS5_3std3__410__identityEEEvT0_T1_T2_T3_T4_T6_E12temp_storage;
	add.s32 	%r453, %r452, %r451;
	st.shared.f64 	[%r453+8], %fd10;
$L__BB3_17:
	bar.sync 	0;
	setp.ne.s32 	%p209, %r1, 0;
	@%p209 bra 	$L__BB3_74;
	ld.shared.f64 	%fd340, [_ZZN3cub18CUB_300001_SM_10006detail6reduce28DeviceReduceSingleTileKernelINS2_10policy_hubIdjN4cuda3__47maximumIvEEE10Policy1000EPdSB_jS8_ddNS5_3std3__410__identityEEEvT0_T1_T2_T3_T4_T6_E12temp_storage+16];
	setp.lt.f64 	%p210, %fd380, %fd340;
	selp.f64 	%fd341, %fd340, %fd380, %p210;
	ld.shared.f64 	%fd342, [_ZZN3cub18CUB_300001_SM_10006detail6reduce28DeviceReduceSingleTileKernelINS2_10policy_hubIdjN4cuda3__47maximumIvEEE10Policy1000EPdSB_jS8_ddNS5_3std3__410__identityEEEvT0_T1_T2_T3_T4_T6_E12temp_storage+24];
	setp.lt.f64 	%p211, %fd341, %fd342;
	selp.f64 	%fd343, %fd342, %fd341, %p211;
	ld.shared.f64 	%fd344, [_ZZN3cub18CUB_300001_SM_10006detail6reduce28DeviceReduceSingleTileKernelINS2_10policy_hubIdjN4cuda3__47maximumIvEEE10Policy1000EPdSB_jS8_ddNS5_3std3__410__identityEEEvT0_T1_T2_T3_T4_T6_E12temp_storage+32];
	setp.lt.f64 	%p212, %fd343, %fd344;
	selp.f64 	%fd345, %fd344, %fd343, %p212;
	ld.shared.f64 	%fd346, [_ZZN3cub18CUB_300001_SM_10006detail6reduce28DeviceReduceSingleTileKernelINS2_10policy_hubIdjN4cuda3__47maximumIvEEE10Policy1000EPdSB_jS8_ddNS5_3std3__410__identityEEEvT0_T1_T2_T3_T4_T6_E12temp_storage+40];
	setp.lt.f64 	%p213, %fd345, %fd346;
	selp.f64 	%fd347, %fd346, %fd345, %p213;
	ld.shared.f64 	%fd348, [_ZZN3cub18CUB_300001_SM_10006detail6reduce28DeviceReduceSingleTileKernelINS2_10policy_hubIdjN4cuda3__47maximumIvEEE10Policy1000EPdSB_jS8_ddNS5_3std3__410__identityEEEvT0_T1_T2_T3_T4_T6_E12temp_storage+48];
	setp.lt.f64 	%p214, %fd347, %fd348;
	selp.f64 	%fd349, %fd348, %fd347, %p214;
	ld.shared.f64 	%fd350, [_ZZN3cub18CUB_300001_SM_10006detail6reduce28DeviceReduceSingleTileKernelINS2_10policy_hubIdjN4cuda3__47maximumIvEEE10Policy1000EPdSB_jS8_ddNS5_3std3__410__identityEEEvT0_T1_T2_T3_T4_T6_E12temp_storage+56];
	setp.lt.f64 	%p215, %fd349, %fd350;
	selp.f64 	%fd351, %fd350, %fd349, %p215;
	ld.shared.f64 	%fd352, [_ZZN3cub18CUB_300001_SM_10006detail6reduce28DeviceReduceSingleTileKernelINS2_10policy_hubIdjN4cuda3__47maximumIvEEE10Policy1000EPdSB_jS8_ddNS5_3std3__410__identityEEEvT0_T1_T2_T3_T4_T6_E12temp_storage+64];
	setp.lt.f64 	%p216, %fd351, %fd352;
	selp.f64 	%fd380, %fd352, %fd351, %p216;
	bra.uni 	$L__BB3_74;
$L__BB3_19:
	// begin inline asm
	mov.u32 %r336, %laneid;
	// end inline asm
	and.b32  	%r387, %r1, 992;
	add.s32 	%r388, %r387, 32;
	setp.gt.u32 	%p171, %r388, %r69;
	not.b32 	%r389, %r387;
	add.s32 	%r390, %r69, %r389;
	selp.b32 	%r385, %r390, 31, %p171;
	mov.b64 	%rd181, %fd359;
	mov.b64 	{%r338, %r343}, %rd181;
	mov.b32 	%r344, 1;
	mov.b32 	%r386, -1;
	// begin inline asm
	shfl.sync.down.b32 %r337, %r338, %r344, %r385, %r386;
	// end inline asm
	// begin inline asm
	shfl.sync.down.b32 %r342, %r343, %r344, %r385, %r386;
	// end inline asm
	mov.b64 	%rd182, {%r337, %r342};
	mov.b64 	%fd280, %rd182;
	setp.lt.s32 	%p172, %r336, %r385;
	setp.lt.f64 	%p173, %fd359, %fd280;
	selp.f64 	%fd281, %fd280, %fd359, %p173;
	selp.f64 	%fd282, %fd281, %fd359, %p172;
	mov.b64 	%rd183, %fd282;
	mov.b64 	{%r348, %r353}, %rd183;
	mov.b32 	%r354, 2;
	// begin inline asm
	shfl.sync.down.b32 %r347, %r348, %r354, %r385, %r386;
	// end inline asm
	// begin inline asm
	shfl.sync.down.b32 %r352, %r353, %r354, %r385, %r386;
	// end inline asm
	mov.b64 	%rd184, {%r347, %r352};
	mov.b64 	%fd283, %rd184;
	add.s32 	%r391, %r336, 2;
	setp.gt.s32 	%p174, %r391, %r385;
	setp.lt.f64 	%p175, %fd282, %fd283;
	selp.f64 	%fd284, %fd283, %fd282, %p175;
	selp.f64 	%fd285, %fd282, %fd284, %p174;
	mov.b64 	%rd185, %fd285;
	mov.b64 	{%r358, %r363}, %rd185;
	mov.b32 	%r364, 4;
	// begin inline asm
	shfl.sync.down.b32 %r357, %r358, %r364, %r385, %r386;
	// end inline asm
	// begin inline asm
	shfl.sync.down.b32 %r362, %r363, %r364, %r385, %r386;
	// end inline asm
	mov.b64 	%rd186, {%r357, %r362};
	mov.b64 	%fd286, %rd186;
	add.s32 	%r392, %r336, 4;
	setp.gt.s32 	%p176, %r392, %r385;
	setp.lt.f64 	%p177, %fd285, %fd286;
	selp.f64 	%fd287, %fd286, %fd285, %p177;
	selp.f64 	%fd288, %fd285, %fd287, %p176;
	mov.b64 	%rd187, %fd288;
	mov.b64 	{%r368, %r373}, %rd187;
	mov.b32 	%r374, 8;
	// begin inline asm
	shfl.sync.down.b32 %r367, %r368, %r374, %r385, %r386;
	// end inline asm
	// begin inline asm
	shfl.sync.down.b32 %r372, %r373, %r374, %r385, %r386;
	// end inline asm
	mov.b64 	%rd188, {%r367, %r372};
	mov.b64 	%fd289, %rd188;
	add.s32 	%r393, %r336, 8;
	setp.gt.s32 	%p178, %r393, %r385;
	setp.lt.f64 	%p179, %fd288, %fd289;
	selp.f64 	%fd290, %fd289, %fd288, %p179;
	selp.f64 	%fd291, %fd288, %fd290, %p178;
	mov.b64 	%rd189, %fd291;
	mov.b64 	{%r378, %r383}, %rd189;
	mov.b32 	%r384, 16;
	// begin inline asm
	shfl.sync.down.b32 %r377, %r378, %r384, %r385, %r386;
	// end inline asm
	// begin inline asm
	shfl.sync.down.b32 %r382, %r383, %r384, %r385, %r386;
	// end inline asm
	mov.b64 	%rd190, {%r377, %r382};
	mov.b64 	%fd292, %rd190;
	add.s32 	%r394, %r336, 16;
	setp.gt.s32 	%p180, %r394, %r385;
	setp.lt.f64 	%p181, %fd291, %fd292;
	selp.f64 	%fd293, %fd292, %fd291, %p181;
	selp.f64 	%fd380, %fd291, %fd293, %p180;
	setp.ne.s32 	%p182, %r336, 0;
	@%p182 bra 	$L__BB3_21;
	shr.u32 	%r395, %r1, 2;
	and.b32  	%r396, %r395, 248;
	mov.u32 	%r397, _ZZN3cub18CUB_300001_SM_10006detail6reduce28DeviceReduceSingleTileKernelINS2_10policy_hubIdjN4cuda3__47maximumIvEEE10Policy1000EPdSB_jS8_ddNS5_3std3__410__identityEEEvT0_T1_T2_T3_T4_T6_E12temp_storage;
	add.s32 	%r398, %r397, %r396;
	st.shared.f64 	[%r398+8], %fd380;
$L__BB3_21:
	bar.sync 	0;
	setp.ne.s32 	%p183, %r1, 0;
	@%p183 bra 	$L__BB3_74;
	setp.gt.u32 	%p184, %r69, 32;
	ld.shared.f64 	%fd294, [_ZZN3cub18CUB_300001_SM_10006detail6reduce28DeviceReduceSingleTileKernelINS2_10policy_hubIdjN4cuda3__47maximumIvEEE10Policy1000EPdSB_jS8_ddNS5_3std3__410__identityEEEvT0_T1_T2_T3_T4_T6_E12temp_storage+16];
	setp.lt.f64 	%p185, %fd380, %fd294;
	selp.f64 	%fd296, %fd294, %fd380, %p185;
	selp.f64 	%fd297, %fd296, %fd380, %p184;
	setp.gt.u32 	%p186, %r69, 64;
	ld.shared.f64 	%fd299, [_ZZN3cub18CUB_300001_SM_10006detail6reduce28DeviceReduceSingleTileKernelINS2_10policy_hubIdjN4cuda3__47maximumIvEEE10Policy1000EPdSB_jS8_ddNS5_3std3__410__identityEEEvT0_T1_T2_T3_T4_T6_E12temp_storage+24];
	setp.lt.f64 	%p187, %fd297, %fd299;
	selp.f64 	%fd301, %fd299, %fd297, %p187;
	selp.f64 	%fd302, %fd301, %fd297, %p186;
	setp.gt.u32 	%p188, %r69, 96;
	ld.shared.f64 	%fd304, [_ZZN3cub18CUB_300001_SM_10006detail6reduce28DeviceReduceSingleTileKernelINS2_10policy_hubIdjN4cuda3__47maximumIvEEE10Policy1000EPdSB_jS8_ddNS5_3std3__410__identityEEEvT0_T1_T2_T3_T4_T6_E12temp_storage+32];
	setp.lt.f64 	%p189, %fd302, %fd304;
	selp.f64 	%fd306, %fd304, %fd302, %p189;
	selp.f64 	%fd307, %fd306, %fd302, %p188;
	setp.gt.u32 	%p190, %r69, 128;
	ld.shared.f64 	%fd309, [_ZZN3cub18CUB_300001_SM_10006detail6reduce28DeviceReduceSingleTileKernelINS2_10policy_hubIdjN4cuda3__47maximumIvEEE10Policy1000EPdSB_jS8_ddNS5_3std3__410__identityEEEvT0_T1_T2_T3_T4_T6_E12temp_storage+40];
	setp.lt.f64 	%p191, %fd307, %fd309;
	selp.f64 	%fd311, %fd309, %fd307, %p191;
	selp.f64 	%fd312, %fd311, %fd307, %p190;
	setp.gt.u32 	%p192, %r69, 160;
	ld.shared.f64 	%fd314, [_ZZN3cub18CUB_300001_SM_10006detail6reduce28DeviceReduceSingleTileKernelINS2_10policy_hubIdjN4cuda3__47maximumIvEEE10Policy1000EPdSB_jS8_ddNS5_3std3__410__identityEEEvT0_T1_T2_T3_T4_T6_E12temp_storage+48];
	setp.lt.f64 	%p193, %fd312, %fd314;
	selp.f64 	%fd316, %fd314, %fd312, %p193;
	selp.f64 	%fd317, %fd316, %fd312, %p192;
	setp.gt.u32 	%p194, %r69, 192;
	ld.shared.f64 	%fd319, [_ZZN3cub18CUB_300001_SM_10006detail6reduce28DeviceReduceSingleTileKernelINS2_10policy_hubIdjN4cuda3__47maximumIvEEE10Policy1000EPdSB_jS8_ddNS5_3std3__410__identityEEEvT0_T1_T2_T3_T4_T6_E12temp_storage+56];
	setp.lt.f64 	%p195, %fd317, %fd319;
	selp.f64 	%fd321, %fd319, %fd317, %p195;
	selp.f64 	%fd322, %fd321, %fd317, %p194;
	setp.gt.u32 	%p196, %r69, 224;
	ld.shared.f64 	%fd324, [_ZZN3cub18CUB_300001_SM_10006detail6reduce28DeviceReduceSingleTileKernelINS2_10policy_hubIdjN4cuda3__47maximumIvEEE10Policy1000EPdSB_jS8_ddNS5_3std3__410__identityEEEvT0_T1_T2_T3_T4_T6_E12temp_storage+64];
	setp.lt.f64 	%p197, %fd322, %fd324;
	selp.f64 	%fd326, %fd324, %fd322, %p197;
	selp.f64 	%fd380, %fd326, %fd322, %p196;
	bra.uni 	$L__BB3_74;
$L__BB3_23:
	mov.u32 	%r13, %tid.x;
	shl.b32 	%r263, %r13, 2;
	mul.wide.u32 	%rd127, %r263, 8;
	add.s64 	%rd117, %rd16, %rd127;
	// begin inline asm
	ld.global.nc.v2.u64 {%rd115, %rd116}, [%rd117];
	// end inline asm
	add.s64 	%rd120, %rd117, 16;
	// begin inline asm
	ld.global.nc.v2.u64 {%rd118, %rd119}, [%rd120];
	// end inline asm
	mov.b64 	%fd206, %rd115;
	mov.b64 	%fd207, %rd116;
	mov.b64 	%fd208, %rd118;
	mov.b64 	%fd209, %rd119;
	add.s64 	%rd123, %rd117, 8192;
	// begin inline asm
	ld.global.nc.v2.u64 {%rd121, %rd122}, [%rd123];
	// end inline asm
	add.s64 	%rd126, %rd117, 8208;
	// begin inline asm
	ld.global.nc.v2.u64 {%rd124, %rd125}, [%rd126];
	// end inline asm
	mov.b64 	%fd210, %rd121;
	mov.b64 	%fd211, %rd122;
	mov.b64 	%fd212, %rd124;
	mov.b64 	%fd213, %rd125;
	setp.lt.f64 	%p111, %fd206, %fd207;
	selp.f64 	%fd214, %fd207, %fd206, %p111;
	setp.lt.f64 	%p112, %fd214, %fd208;
	selp.f64 	%fd215, %fd208, %fd214, %p112;
	setp.lt.f64 	%p113, %fd215, %fd209;
	selp.f64 	%fd216, %fd209, %fd215, %p113;
	setp.lt.f64 	%p114, %fd216, %fd210;
	selp.f64 	%fd217, %fd210, %fd216, %p114;
	setp.lt.f64 	%p115, %fd217, %fd211;
	selp.f64 	%fd218, %fd211, %fd217, %p115;
	setp.lt.f64 	%p116, %fd218, %fd212;
	selp.f64 	%fd219, %fd212, %fd218, %p116;
	setp.lt.f64 	%p117, %fd219, %fd213;
	selp.f64 	%fd366, %fd213, %fd219, %p117;
	add.s32 	%r14, %r69, -2048;
	setp.lt.u32 	%p118, %r14, 2048;
	mov.b32 	%r462, 2048;
	@%p118 bra 	$L__BB3_27;
	mov.b32 	%r462, 2048;
$L__BB3_25:
	mul.wide.u32 	%rd140, %r462, 8;
	add.s64 	%rd130, %rd117, %rd140;
	// begin inline asm
	ld.global.nc.v2.u64 {%rd128, %rd129}, [%rd130];
	// end inline asm
	add.s64 	%rd133, %rd130, 16;
	// begin inline asm
	ld.global.nc.v2.u64 {%rd131, %rd132}, [%rd133];
	// end inline asm
	mov.b64 	%fd220, %rd128;
	mov.b64 	%fd221, %rd129;
	mov.b64 	%fd222, %rd131;
	mov.b64 	%fd223, %rd132;
	add.s64 	%rd136, %rd130, 8192;
	// begin inline asm
	ld.global.nc.v2.u64 {%rd134, %rd135}, [%rd136];
	// end inline asm
	add.s64 	%rd139, %rd130, 8208;
	// begin inline asm
	ld.global.nc.v2.u64 {%rd137, %rd138}, [%rd139];
	// end inline asm
	mov.b64 	%fd224, %rd134;
	mov.b64 	%fd225, %rd135;
	mov.b64 	%fd226, %rd137;
	mov.b64 	%fd227, %rd138;
	setp.lt.f64 	%p119, %fd366, %fd220;
	selp.f64 	%fd228, %fd220, %fd366, %p119;
	setp.lt.f64 	%p120, %fd228, %fd221;
	selp.f64 	%fd229, %fd221, %fd228, %p120;
	setp.lt.f64 	%p121, %fd229, %fd222;
	selp.f64 	%fd230, %fd222, %fd229, %p121;
	setp.lt.f64 	%p122, %fd230, %fd223;
	selp.f64 	%fd231, %fd223, %fd230, %p122;
	setp.lt.f64 	%p123, %fd231, %fd224;
	selp.f64 	%fd232, %fd224, %fd231, %p123;
	setp.lt.f64 	%p124, %fd232, %fd225;
	selp.f64 	%fd233, %fd225, %fd232, %p124;
	setp.lt.f64 	%p125, %fd233, %fd226;
	selp.f64 	%fd234, %fd226, %fd233, %p125;
	setp.lt.f64 	%p126, %fd234, %fd227;
	selp.f64 	%fd366, %fd227, %fd234, %p126;
	sub.s32 	%r265, %r69, %r462;
	setp.lt.u32 	%p127, %r265, 2048;
	@%p127 bra 	$L__BB3_35;
	add.s32 	%r462, %r462, 2048;
	setp.le.u32 	%p128, %r462, %r14;
	@%p128 bra 	$L__BB3_25;
$L__BB3_27:
	setp.le.u32 	%p129, %r69, %r462;
	@%p129 bra 	$L__BB3_35;
	sub.s32 	%r18, %r69, %r462;
	setp.ge.s32 	%p130, %r13, %r18;
	@%p130 bra 	$L__BB3_35;
	not.b32 	%r266, %r13;
	add.s32 	%r267, %r69, %r266;
	sub.s32 	%r19, %r267, %r462;
	and.b32  	%r268, %r19, 768;
	setp.eq.s32 	%p131, %r268, 768;
	mov.u32 	%r466, %r13;
	@%p131 bra 	$L__BB3_32;
	add.s32 	%r464, %r13, %r462;
	shr.u32 	%r269, %r19, 8;
	add.s32 	%r270, %r269, 1;
	and.b32  	%r271, %r270, 3;
	neg.s32 	%r463, %r271;
	mov.u32 	%r466, %r13;
$L__BB3_31:
	.pragma "nounroll";
	mul.wide.u32 	%rd143, %r464, 8;
	add.s64 	%rd142, %rd16, %rd143;
	// begin inline asm
	ld.global.nc.u64 %rd141, [%rd142];
	// end inline asm
	mov.b64 	%fd236, %rd141;
	setp.lt.f64 	%p132, %fd366, %fd236;
	selp.f64 	%fd366, %fd236, %fd366, %p132;
	add.s32 	%r466, %r466, 256;
	add.s32 	%r464, %r464, 256;
	add.s32 	%r463, %r463, 1;
	setp.ne.s32 	%p133, %r463, 0;
	@%p133 bra 	$L__BB3_31;
$L__BB3_32:
	setp.lt.u32 	%p134, %r19, 768;
	@%p134 bra 	$L__BB3_35;
	add.s32 	%r468, %r466, 512;
	add.s32 	%r467, %r466, %r462;
$L__BB3_34:
	mul.wide.u32 	%rd152, %r467, 8;
	add.s64 	%rd145, %rd16, %rd152;
	// begin inline asm
	ld.global.nc.u64 %rd144, [%rd145];
	// end inline asm
	mov.b64 	%fd237, %rd144;
	setp.lt.f64 	%p135, %fd366, %fd237;
	selp.f64 	%fd238, %fd237, %fd366, %p135;
	add.s32 	%r272, %r467, 256;
	mul.wide.u32 	%rd153, %r272, 8;
	add.s64 	%rd147, %rd16, %rd153;
	// begin inline asm
	ld.global.nc.u64 %rd146, [%rd147];
	// end inline asm
	mov.b64 	%fd239, %rd146;
	setp.lt.f64 	%p136, %fd238, %fd239;
	selp.f64 	%fd240, %fd239, %fd238, %p136;
	add.s32 	%r273, %r467, 512;
	mul.wide.u32 	%rd154, %r273, 8;
	add.s64 	%rd149, %rd16, %rd154;
	// begin inline asm
	ld.global.nc.u64 %rd148, [%rd149];
	// end inline asm
	mov.b64 	%fd241, %rd148;
	setp.lt.f64 	%p137, %fd240, %fd241;
	selp.f64 	%fd242, %fd241, %fd240, %p137;
	add.s32 	%r274, %r467, 768;
	mul.wide.u32 	%rd155, %r274, 8;
	add.s64 	%rd151, %rd16, %rd155;
	// begin inline asm
	ld.global.nc.u64 %rd150, [%rd151];
	// end inline asm
	mov.b64 	%fd243, %rd150;
	setp.lt.f64 	%p138, %fd242, %fd243;
	selp.f64 	%fd366, %fd243, %fd242, %p138;
	add.s32 	%r33, %r468, 1024;
	add.s32 	%r275, %r468, 512;
	add.s32 	%r467, %r467, 1024;
	setp.lt.s32 	%p139, %r275, %r18;
	mov.u32 	%r468, %r33;
	@%p139 bra 	$L__BB3_34;
$L__BB3_35:
	// begin inline asm
	mov.u32 %r276, %laneid;
	// end inline asm
	mov.b64 	%rd156, %fd366;
	mov.b64 	{%r278, %r283}, %rd156;
	mov.b32 	%r284, 1;
	mov.b32 	%r325, 31;
	mov.b32 	%r326, -1;
	// begin inline asm
	shfl.sync.down.b32 %r277, %r278, %r284, %r325, %r326;
	// end inline asm
	// begin inline asm
	shfl.sync.down.b32 %r282, %r283, %r284, %r325, %r326;
	// end inline asm
	mov.b64 	%rd157, {%r277, %r282};
	mov.b64 	%fd244, %rd157;
	setp.gt.s32 	%p140, %r276, 30;
	setp.lt.f64 	%p141, %fd366, %fd244;
	selp.f64 	%fd245, %fd244, %fd366, %p141;
	selp.f64 	%fd246, %fd366, %fd245, %p140;
	mov.b64 	%rd158, %fd246;
	mov.b64 	{%r288, %r293}, %rd158;
	mov.b32 	%r294, 2;
	// begin inline asm
	shfl.sync.down.b32 %r287, %r288, %r294, %r325, %r326;
	// end inline asm
	// begin inline asm
	shfl.sync.down.b32 %r292, %r293, %r294, %r325, %r326;
	// end inline asm
	mov.b64 	%rd159, {%r287, %r292};
	mov.b64 	%fd247, %rd159;
	setp.gt.s32 	%p142, %r276, 29;
	setp.lt.f64 	%p143, %fd246, %fd247;
	selp.f64 	%fd248, %fd247, %fd246, %p143;
	selp.f64 	%fd249, %fd246, %fd248, %p142;
	mov.b64 	%rd160, %fd249;
	mov.b64 	{%r298, %r303}, %rd160;
	mov.b32 	%r304, 4;
	// begin inline asm
	shfl.sync.down.b32 %r297, %r298, %r304, %r325, %r326;
	// end inline asm
	// begin inline asm
	shfl.sync.down.b32 %r302, %r303, %r304, %r325, %r326;
	// end inline asm
	mov.b64 	%rd161, {%r297, %r302};
	mov.b64 	%fd250, %rd161;
	setp.gt.s32 	%p144, %r276, 27;
	setp.lt.f64 	%p145, %fd249, %fd250;
	selp.f64 	%fd251, %fd250, %fd249, %p145;
	selp.f64 	%fd252, %fd249, %fd251, %p144;
	mov.b64 	%rd162, %fd252;
	mov.b64 	{%r308, %r313}, %rd162;
	mov.b32 	%r314, 8;
	// begin inline asm
	shfl.sync.down.b32 %r307, %r308, %r314, %r325, %r326;
	// end inline asm
	// begin inline asm
	shfl.sync.down.b32 %r312, %r313, %r314, %r325, %r326;
	// end inline asm
	mov.b64 	%rd163, {%r307, %r312};
	mov.b64 	%fd253, %rd163;
	setp.gt.s32 	%p146, %r276, 23;
	setp.lt.f64 	%p147, %fd252, %fd253;
	selp.f64 	%fd254, %fd253, %fd252, %p147;
	selp.f64 	%fd255, %fd252, %fd254, %p146;
	mov.b64 	%rd164, %fd255;
	mov.b64 	{%r318, %r323}, %rd164;
	mov.b32 	%r324, 16;
	// begin inline asm
	shfl.sync.down.b32 %r317, %r318, %r324, %r325, %r326;
	// end inline asm
	// begin inline asm
	shfl.sync.down.b32 %r322, %r323, %r324, %r325, %r326;
	// end inline asm
	mov.b64 	%rd165, {%r317, %r322};
	mov.b64 	%fd256, %rd165;
	setp.gt.s32 	%p148, %r276, 15;
	setp.lt.f64 	%p149, %fd255, %fd256;
	selp.f64 	%fd26, %fd256, %fd255, %p149;
	selp.f64 	%fd380, %fd255, %fd26, %p148;
	setp.ne.s32 	%p150, %r276, 0;
	@%p150 bra 	$L__BB3_37;
	shr.u32 	%r327, %r13, 2;
	and.b32  	%r328, %r327, 248;
	mov.u32 	%r329, _ZZN3cub18CUB_300001_SM_10006detail6reduce28DeviceReduceSingleTileKernelINS2_10policy_hubIdjN4cuda3__47maximumIvEEE10Policy1000EPdSB_jS8_ddNS5_3std3__410__identityEEEvT0_T1_T2_T3_T4_T6_E12temp_storage;
	add.s32 	%r330, %r329, %r328;
	st.shared.f64 	[%r330+8], %fd26;
$L__BB3_37:
	bar.sync 	0;
	setp.ne.s32 	%p151, %r13, 0;
	@%p151 bra 	$L__BB3_74;
	ld.shared.f64 	%fd257, [_ZZN3cub18CUB_300001_SM_10006detail6reduce28DeviceReduceSingleTileKernelINS2_10policy_hubIdjN4cuda3__47maximumIvEEE10Policy1000EPdSB_jS8_ddNS5_3std3__410__identityEEEvT0_T1_T2_T3_T4_T6_E12temp_storage+16];
	setp.lt.f64 	%p152, %fd380, %fd257;
	selp.f64 	%fd258, %fd257, %fd380, %p152;
	ld.shared.f64 	%fd259, [_ZZN3cub18CUB_300001_SM_10006detail6reduce28DeviceReduceSingleTileKernelINS2_10policy_hubIdjN4cuda3__47maximumIvEEE10Policy1000EPdSB_jS8_ddNS5_3std3__410__identityEEEvT0_T1_T2_T3_T4_T6_E12temp_storage+24];
	setp.lt.f64 	%p153, %fd258, %fd259;
	selp.f64 	%fd260, %fd259, %fd258, %p153;
	ld.shared.f64 	%fd261, [_ZZN3cub18CUB_300001_SM_10006detail6reduce28DeviceReduceSingleTileKernelINS2_10policy_hubIdjN4cuda3__47maximumIvEEE10Policy1000EPdSB_jS8_ddNS5_3std3__410__identityEEEvT0_T1_T2_T3_T4_T6_E12temp_storage+32];
	setp.lt.f64 	%p154, %fd260, %fd261;
	selp.f64 	%fd262, %fd261, %fd260, %p154;
	ld.shared.f64 	%fd263, [_ZZN3cub18CUB_300001_SM_10006detail6reduce28DeviceReduceSingleTileKernelINS2_10policy_hubIdjN4cuda3__47maximumIvEEE10Policy1000EPdSB_jS8_ddNS5_3std3__410__identityEEEvT0_T1_T2_T3_T4_T6_E12temp_storage+40];
	setp.lt.f64 	%p155, %fd262, %fd263;
	selp.f64 	%fd264, %fd263, %fd262, %p155;
	ld.shared.f64 	%fd265, [_ZZN3cub18CUB_300001_SM_10006detail6reduce28DeviceReduceSingleTileKernelINS2_10policy_hubIdjN4cuda3__47maximumIvEEE10Policy1000EPdSB_jS8_ddNS5_3std3__410__identityEEEvT0_T1_T2_T3_T4_T6_E12temp_storage+48];
	setp.lt.f64 	%p156, %fd264, %fd265;
	selp.f64 	%fd266, %fd265, %fd264, %p156;
	ld.shared.f64 	%fd267, [_ZZN3cub18CUB_300001_SM_10006detail6reduce28DeviceReduceSingleTileKernelINS2_10policy_hubIdjN4cuda3__47maximumIvEEE10Policy1000EPdSB_jS8_ddNS5_3std3__410__identityEEEvT0_T1_T2_T3_T4_T6_E12temp_storage+56];
	setp.lt.f64 	%p157, %fd266, %fd267;
	selp.f64 	%fd268, %fd267, %fd266, %p157;
	ld.shared.f64 	%fd269, [_ZZN3cub18CUB_300001_SM_10006detail6reduce28DeviceReduceSingleTileKernelINS2_10policy_hubIdjN4cuda3__47maximumIvEEE10Policy1000EPdSB_jS8_ddNS5_3std3__410__identityEEEvT0_T1_T2_T3_T4_T6_E12temp_storage+64];
	setp.lt.f64 	%p158, %fd268, %fd269;
	selp.f64 	%fd380, %fd269, %fd268, %p158;
	bra.uni 	$L__BB3_74;
$L__BB3_39:
	setp.gt.u32 	%p3, %r69, 2047;
	@%p3 bra 	$L__BB3_58;
	mov.u32 	%r35, %tid.x;
	setp.ge.u32 	%p52, %r35, %r69;
	mov.f64 	%fd372, 0d0000000000000000;
	mov.u32 	%r472, %r35;
	@%p52 bra 	$L__BB3_42;
	mul.wide.u32 	%rd82, %r35, 8;
	add.s64 	%rd81, %rd16, %rd82;
	// begin inline asm
	ld.global.nc.u64 %rd80, [%rd81];
	// end inline asm
	mov.b64 	%fd372, %rd80;
	add.s32 	%r472, %r35, 256;
$L__BB3_42:
	setp.ge.u32 	%p53, %r472, %r69;
	@%p53 bra 	$L__BB3_49;
	not.b32 	%r139, %r472;
	add.s32 	%r38, %r69, %r139;
	and.b32  	%r140, %r38, 768;
	setp.eq.s32 	%p54, %r140, 768;
	@%p54 bra 	$L__BB3_46;
	mul.wide.u32 	%rd83, %r472, 8;
	add.s64 	%rd203, %rd16, %rd83;
	shr.u32 	%r141, %r38, 8;
	add.s32 	%r142, %r141, 1;
	and.b32  	%r143, %r142, 3;
	neg.s32 	%r470, %r143;
$L__BB3_45:
	.pragma "nounroll";
	// begin inline asm
	ld.global.nc.u64 %rd84, [%rd203];
	// end inline asm
	mov.b64 	%fd125, %rd84;
	setp.lt.f64 	%p55, %fd372, %fd125;
	selp.f64 	%fd372, %fd125, %fd372, %p55;
	add.s32 	%r472, %r472, 256;
	add.s64 	%rd203, %rd203, 2048;
	add.s32 	%r470, %r470, 1;
	setp.ne.s32 	%p56, %r470, 0;
	@%p56 bra 	$L__BB3_45;
$L__BB3_46:
	setp.lt.u32 	%p57, %r38, 768;
	@%p57 bra 	$L__BB3_49;
	mul.wide.u32 	%rd86, %r472, 8;
	add.s64 	%rd204, %rd16, %rd86;
$L__BB3_48:
	// begin inline asm
	ld.global.nc.u64 %rd87, [%rd204];
	// end inline asm
	mov.b64 	%fd126, %rd87;
	setp.lt.f64 	%p58, %fd372, %fd126;
	selp.f64 	%fd127, %fd126, %fd372, %p58;
	add.s64 	%rd90, %rd204, 2048;
	// begin inline asm
	ld.global.nc.u64 %rd89, [%rd90];
	// end inline asm
	mov.b64 	%fd128, %rd89;
	setp.lt.f64 	%p59, %fd127, %fd128;
	selp.f64 	%fd129, %fd128, %fd127, %p59;
	add.s64 	%rd92, %rd204, 4096;
	// begin inline asm
	ld.global.nc.u64 %rd91, [%rd92];
	// end inline asm
	mov.b64 	%fd130, %rd91;
	setp.lt.f64 	%p60, %fd129, %fd130;
	selp.f64 	%fd131, %fd130, %fd129, %p60;
	add.s64 	%rd94, %rd204, 6144;
	// begin inline asm
	ld.global.nc.u64 %rd93, [%rd94];
	// end inline asm
	mov.b64 	%fd132, %rd93;
	setp.lt.f64 	%p61, %fd131, %fd132;
	selp.f64 	%fd372, %fd132, %fd131, %p61;
	add.s32 	%r472, %r472, 1024;
	add.s64 	%rd204, %rd204, 8192;
	setp.lt.s32 	%p62, %r472, %r69;
	@%p62 bra 	$L__BB3_48;
$L__BB3_49:
	setp.lt.u32 	%p63, %r69, 256;
	@%p63 bra 	$L__BB3_54;
	// begin inline asm
	mov.u32 %r207, %laneid;
	// end inline asm
	mov.b64 	%rd105, %fd372;
	mov.b64 	{%r209, %r214}, %rd105;
	mov.b32 	%r215, 1;
	mov.b32 	%r256, 31;
	mov.b32 	%r257, -1;
	// begin inline asm
	shfl.sync.down.b32 %r208, %r209, %r215, %r256, %r257;
	// end inline asm
	// begin inline asm
	shfl.sync.down.b32 %r213, %r214, %r215, %r256, %r257;
	// end inline asm
	mov.b64 	%rd106, {%r208, %r213};
	mov.b64 	%fd180, %rd106;
	setp.gt.s32 	%p91, %r207, 30;
	setp.lt.f64 	%p92, %fd372, %fd180;
	selp.f64 	%fd181, %fd180, %fd372, %p92;
	selp.f64 	%fd182, %fd372, %fd181, %p91;
	mov.b64 	%rd107, %fd182;
	mov.b64 	{%r219, %r224}, %rd107;
	mov.b32 	%r225, 2;
	// begin inline asm
	shfl.sync.down.b32 %r218, %r219, %r225, %r256, %r257;
	// end inline asm
	// begin inline asm
	shfl.sync.down.b32 %r223, %r224, %r225, %r256, %r257;
	// end inline asm
	mov.b64 	%rd108, {%r218, %r223};
	mov.b64 	%fd183, %rd108;
	setp.gt.s32 	%p93, %r207, 29;
	setp.lt.f64 	%p94, %fd182, %fd183;
	selp.f64 	%fd184, %fd183, %fd182, %p94;
	selp.f64 	%fd185, %fd182, %fd184, %p93;
	mov.b64 	%rd109, %fd185;
	mov.b64 	{%r229, %r234}, %rd109;
	mov.b32 	%r235, 4;
	// begin inline asm
	shfl.sync.down.b32 %r228, %r229, %r235, %r256, %r257;
	// end inline asm
	// begin inline asm
	shfl.sync.down.b32 %r233, %r234, %r235, %r256, %r257;
	// end inline asm
	mov.b64 	%rd110, {%r228, %r233};
	mov.b64 	%fd186, %rd110;
	setp.gt.s32 	%p95, %r207, 27;
	setp.lt.f64 	%p96, %fd185, %fd186;
	selp.f64 	%fd187, %fd186, %fd185, %p96;
	selp.f64 	%fd188, %fd185, %fd187, %p95;
	mov.b64 	%rd111, %fd188;
	mov.b64 	{%r239, %r244}, %rd111;
	mov.b32 	%r245, 8;
	// begin inline asm
	shfl.sync.down.b32 %r238, %r239, %r245, %r256, %r257;
	// end inline asm
	// begin inline asm
	shfl.sync.down.b32 %r243, %r244, %r245, %r256, %r257;
	// end inline asm
	mov.b64 	%rd112, {%r238, %r243};
	mov.b64 	%fd189, %rd112;
	setp.gt.s32 	%p97, %r207, 23;
	setp.lt.f64 	%p98, %fd188, %fd189;
	selp.f64 	%fd190, %fd189, %fd188, %p98;
	selp.f64 	%fd191, %fd188, %fd190, %p97;
	mov.b64 	%rd113, %fd191;
	mov.b64 	{%r249, %r254}, %rd113;
	mov.b32 	%r255, 16;
	// begin inline asm
	shfl.sync.down.b32 %r248, %r249, %r255, %r256, %r257;
	// end inline asm
	// begin inline asm
	shfl.sync.down.b32 %r253, %r254, %r255, %r256, %r257;
	// end inline asm
	mov.b64 	%rd114, {%r248, %r253};
	mov.b64 	%fd192, %rd114;
	setp.gt.s32 	%p99, %r207, 15;
	setp.lt.f64 	%p100, %fd191, %fd192;
	selp.f64 	%fd38, %fd192, %fd191, %p100;
	selp.f64 	%fd380, %fd191, %fd38, %p99;
	setp.ne.s32 	%p101, %r207, 0;
	@%p101 bra 	$L__BB3_52;
	shr.u32 	%r258, %r35, 2;
	and.b32  	%r259, %r258, 248;
	mov.u32 	%r260, _ZZN3cub18CUB_300001_SM_10006detail6reduce28DeviceReduceSingleTileKernelINS2_10policy_hubIdjN4cuda3__47maximumIvEEE10Policy1000EPdSB_jS8_ddNS5_3std3__410__identityEEEvT0_T1_T2_T3_T4_T6_E12temp_storage;
	add.s32 	%r261, %r260, %r259;
	st.shared.f64 	[%r261+8], %fd38;
$L__BB3_52:
	bar.sync 	0;
	setp.ne.s32 	%p102, %r35, 0;
	@%p102 bra 	$L__BB3_74;
	ld.shared.f64 	%fd193, [_ZZN3cub18CUB_300001_SM_10006detail6reduce28DeviceReduceSingleTileKernelINS2_10policy_hubIdjN4cuda3__47maximumIvEEE10Policy1000EPdSB_jS8_ddNS5_3std3__410__identityEEEvT0_T1_T2_T3_T4_T6_E12temp_storage+16];
	setp.lt.f64 	%p103, %fd380, %fd193;
	selp.f64 	%fd194, %fd193, %fd380, %p103;
	ld.shared.f64 	%fd195, [_ZZN3cub18CUB_300001_SM_10006detail6reduce28DeviceReduceSingleTileKernelINS2_10policy_hubIdjN4cuda3__47maximumIvEEE10Policy1000EPdSB_jS8_ddNS5_3std3__410__identityEEEvT0_T1_T2_T3_T4_T6_E12temp_storage+24];
	setp.lt.f64 	%p104, %fd194, %fd195;
	selp.f64 	%fd196, %fd195, %fd194, %p104;
	ld.shared.f64 	%fd197, [_ZZN3cub18CUB_300001_SM_10006detail6reduce28DeviceReduceSingleTileKernelINS2_10policy_hubIdjN4cuda3__47maximumIvEEE10Policy1000EPdSB_jS8_ddNS5_3std3__410__identityEEEvT0_T1_T2_T3_T4_T6_E12temp_storage+32];
	setp.lt.f64 	%p105, %fd196, %fd197;
	selp.f64 	%fd198, %fd197, %fd196, %p105;
	ld.shared.f64 	%fd199, [_ZZN3cub18CUB_300001_SM_10006detail6reduce28DeviceReduceSingleTileKernelINS2_10policy_hubIdjN4cuda3__47maximumIvEEE10Policy1000EPdSB_jS8_ddNS5_3std3__410__identityEEEvT0_T1_T2_T3_T4_T6_E12temp_storage+40];
	setp.lt.f64 	%p106, %fd198, %fd199;
	selp.f64 	%fd200, %fd199, %fd198, %p106;
	ld.shared.f64 	%fd201, [_ZZN3cub18CUB_300001_SM_10006detail6reduce28DeviceReduceSingleTileKernelINS2_10policy_hubIdjN4cuda3__47maximumIvEEE10Policy1000EPdSB_jS8_ddNS5_3std3__410__identityEEEvT0_T1_T2_T3_T4_T6_E12temp_storage+48];
	setp.lt.f64 	%p107, %fd200, %fd201;
	selp.f64 	%fd202, %fd201, %fd200, %p107;
	ld.shared.f64 	%fd203, [_ZZN3cub18CUB_300001_SM_10006detail6reduce28DeviceReduceSingleTileKernelINS2_10policy_hubIdjN4cuda3__47maximumIvEEE10Policy1000EPdSB_jS8_ddNS5_3std3__410__identityEEEvT0_T1_T2_T3_T4_T6_E12temp_storage+56];
	setp.lt.f64 	%p108, %fd202, %fd203;
	selp.f64 	%fd204, %fd203, %fd202, %p108;
	ld.shared.f64 	%fd205, [_ZZN3cub18CUB_300001_SM_10006detail6reduce28DeviceReduceSingleTileKernelINS2_10policy_hubIdjN4cuda3__47maximumIvEEE10Policy1000EPdSB_jS8_ddNS5_3std3__410__identityEEEvT0_T1_T2_T3_T4_T6_E12temp_storage+64];
	setp.lt.f64 	%p109, %fd204, %fd205;
	selp.f64 	%fd380, %fd205, %fd204, %p109;
	bra.uni 	$L__BB3_74;
$L__BB3_54:
	// begin inline asm
	mov.u32 %r144, %laneid;
	// end inline asm
	and.b32  	%r195, %r35, 992;
	add.s32 	%r196, %r195, 32;
	setp.gt.u32 	%p64, %r196, %r69;
	not.b32 	%r197, %r195;
	add.s32 	%r198, %r69, %r197;
	selp.b32 	%r193, %r198, 31, %p64;
	mov.b64 	%rd95, %fd372;
	mov.b64 	{%r146, %r151}, %rd95;
	mov.b32 	%r152, 1;
	mov.b32 	%r194, -1;
	// begin inline asm
	shfl.sync.down.b32 %r145, %r146, %r152, %r193, %r194;
	// end inline asm
	// begin inline asm
	shfl.sync.down.b32 %r150, %r151, %r152, %r193, %r194;
	// end inline asm
	mov.b64 	%rd96, {%r145, %r150};
	mov.b64 	%fd133, %rd96;
	setp.lt.s32 	%p65, %r144, %r193;
	setp.lt.f64 	%p66, %fd372, %fd133;
	selp.f64 	%fd134, %fd133, %fd372, %p66;
	selp.f64 	%fd135, %fd134, %fd372, %p65;
	mov.b64 	%rd97, %fd135;
	mov.b64 	{%r156, %r161}, %rd97;
	mov.b32 	%r162, 2;
	// begin inline asm
	shfl.sync.down.b32 %r155, %r156, %r162, %r193, %r194;
	// end inline asm
	// begin inline asm
	shfl.sync.down.b32 %r160, %r161, %r162, %r193, %r194;
	// end inline asm
	mov.b64 	%rd98, {%r155, %r160};
	mov.b64 	%fd136, %rd98;
	add.s32 	%r199, %r144, 2;
	setp.gt.s32 	%p67, %r199, %r193;
	setp.lt.f64 	%p68, %fd135, %fd136;
	selp.f64 	%fd137, %fd136, %fd135, %p68;
	selp.f64 	%fd138, %fd135, %fd137, %p67;
	mov.b64 	%rd99, %fd138;
	mov.b64 	{%r166, %r171}, %rd99;
	mov.b32 	%r172, 4;
	// begin inline asm
	shfl.sync.down.b32 %r165, %r166, %r172, %r193, %r194;
	// end inline asm
	// begin inline asm
	shfl.sync.down.b32 %r170, %r171, %r172, %r193, %r194;
	// end inline asm
	mov.b64 	%rd100, {%r165, %r170};
	mov.b64 	%fd139, %rd100;
	add.s32 	%r200, %r144, 4;
	setp.gt.s32 	%p69, %r200, %r193;
	setp.lt.f64 	%p70, %fd138, %fd139;
	selp.f64 	%fd140, %fd139, %fd138, %p70;
	selp.f64 	%fd141, %fd138, %fd140, %p69;
	mov.b64 	%rd101, %fd141;
	mov.b64 	{%r176, %r181}, %rd101;
	mov.b32 	%r182, 8;
	// begin inline asm
	shfl.sync.down.b32 %r175, %r176, %r182, %r193, %r194;
	// end inline asm
	// begin inline asm
	shfl.sync.down.b32 %r180, %r181, %r182, %r193, %r194;
	// end inline asm
	mov.b64 	%rd102, {%r175, %r180};
	mov.b64 	%fd142, %rd102;
	add.s32 	%r201, %r144, 8;
	setp.gt.s32 	%p71, %r201, %r193;
	setp.lt.f64 	%p72, %fd141, %fd142;
	selp.f64 	%fd143, %fd142, %fd141, %p72;
	selp.f64 	%fd144, %fd141, %fd143, %p71;
	mov.b64 	%rd103, %fd144;
	mov.b64 	{%r186, %r191}, %rd103;
	mov.b32 	%r192, 16;
	// begin inline asm
	shfl.sync.down.b32 %r185, %r186, %r192, %r193, %r194;
	// end inline asm
	// begin inline asm
	shfl.sync.down.b32 %r190, %r191, %r192, %r193, %r194;
	// end inline asm
	mov.b64 	%rd104, {%r185, %r190};
	mov.b64 	%fd145, %rd104;
	add.s32 	%r202, %r144, 16;
	setp.gt.s32 	%p73, %r202, %r193;
	setp.lt.f64 	%p74, %fd144, %fd145;
	selp.f64 	%fd146, %fd145, %fd144, %p74;
	selp.f64 	%fd380, %fd144, %fd146, %p73;
	setp.ne.s32 	%p75, %r144, 0;
	@%p75 bra 	$L__BB3_56;
	shr.u32 	%r203, %r35, 2;
	and.b32  	%r204, %r203, 248;
	mov.u32 	%r205, _ZZN3cub18CUB_300001_SM_10006detail6reduce28DeviceReduceSingleTileKernelINS2_10policy_hubIdjN4cuda3__47maximumIvEEE10Policy1000EPdSB_jS8_ddNS5_3std3__410__identityEEEvT0_T1_T2_T3_T4_T6_E12temp_storage;
	add.s32 	%r206, %r205, %r204;
	st.shared.f64 	[%r206+8], %fd380;
$L__BB3_56:
	bar.sync 	0;
	setp.ne.s32 	%p76, %r35, 0;
	@%p76 bra 	$L__BB3_74;
	setp.gt.u32 	%p77, %r69, 32;
	ld.shared.f64 	%fd147, [_ZZN3cub18CUB_300001_SM_10006detail6reduce28DeviceReduceSingleTileKernelINS2_10policy_hubIdjN4cuda3__47maximumIvEEE10Policy1000EPdSB_jS8_ddNS5_3std3__410__identityEEEvT0_T1_T2_T3_T4_T6_E12temp_storage+16];
	setp.lt.f64 	%p78, %fd380, %fd147;
	selp.f64 	%fd149, %fd147, %fd380, %p78;
	selp.f64 	%fd150, %fd149, %fd380, %p77;
	setp.gt.u32 	%p79, %r69, 64;
	ld.shared.f64 	%fd152, [_ZZN3cub18CUB_300001_SM_10006detail6reduce28DeviceReduceSingleTileKernelINS2_10policy_hubIdjN4cuda3__47maximumIvEEE10Policy1000EPdSB_jS8_ddNS5_3std3__410__identityEEEvT0_T1_T2_T3_T4_T6_E12temp_storage+24];
	setp.lt.f64 	%p80, %fd150, %fd152;
	selp.f64 	%fd154, %fd152, %fd150, %p80;
	selp.f64 	%fd155, %fd154, %fd150, %p79;
	setp.gt.u32 	%p81, %r69, 96;
	ld.shared.f64 	%fd157, [_ZZN3cub18CUB_300001_SM_10006detail6reduce28DeviceReduceSingleTileKernelINS2_10policy_hubIdjN4cuda3__47maximumIvEEE10Policy1000EPdSB_jS8_ddNS5_3std3__410__identityEEEvT0_T1_T2_T3_T4_T6_E12temp_storage+32];
	setp.lt.f64 	%p82, %fd155, %fd157;
	selp.f64 	%fd159, %fd157, %fd155, %p82;
	selp.f64 	%fd160, %fd159, %fd155, %p81;
	setp.gt.u32 	%p83, %r69, 128;
	ld.shared.f64 	%fd162, [_ZZN3cub18CUB_300001_SM_10006detail6reduce28DeviceReduceSingleTileKernelINS2_10policy_hubIdjN4cuda3__47maximumIvEEE10Policy1000EPdSB_jS8_ddNS5_3std3__410__identityEEEvT0_T1_T2_T3_T4_T6_E12temp_storage+40];
	setp.lt.f64 	%p84, %fd160, %fd162;
	selp.f64 	%fd164, %fd162, %fd160, %p84;
	selp.f64 	%fd165, %fd164, %fd160, %p83;
	setp.gt.u32 	%p85, %r69, 160;
	ld.shared.f64 	%fd167, [_ZZN3cub18CUB_300001_SM_10006detail6reduce28DeviceReduceSingleTileKernelINS2_10policy_hubIdjN4cuda3__47maximumIvEEE10Policy1000EPdSB_jS8_ddNS5_3std3__410__identityEEEvT0_T1_T2_T3_T4_T6_E12temp_storage+48];
	setp.lt.f64 	%p86, %fd165, %fd167;
	selp.f64 	%fd169, %fd167, %fd165, %p86;
	selp.f64 	%fd170, %fd169, %fd165, %p85;
	setp.gt.u32 	%p87, %r69, 192;
	ld.shared.f64 	%fd172, [_ZZN3cub18CUB_300001_SM_10006detail6reduce28DeviceReduceSingleTileKernelINS2_10policy_hubIdjN4cuda3__47maximumIvEEE10Policy1000EPdSB_jS8_ddNS5_3std3__410__identityEEEvT0_T1_T2_T3_T4_T6_E12temp_storage+56];
	setp.lt.f64 	%p88, %fd170, %fd172;
	selp.f64 	%fd174, %fd172, %fd170, %p88;
	selp.f64 	%fd175, %fd174, %fd170, %p87;
	setp.gt.u32 	%p89, %r69, 224;
	ld.shared.f64 	%fd177, [_ZZN3cub18CUB_300001_SM_10006detail6reduce28DeviceReduceSingleTileKernelINS2_10policy_hubIdjN4cuda3__47maximumIvEEE10Policy1000EPdSB_jS8_ddNS5_3std3__410__identityEEEvT0_T1_T2_T3_T4_T6_E12temp_storage+64];
	setp.lt.f64 	%p90, %fd175, %fd177;
	selp.f64 	%fd179, %fd177, %fd175, %p90;
	selp.f64 	%fd380, %fd179, %fd175, %p89;
	bra.uni 	$L__BB3_74;
$L__BB3_58:
	mov.u32 	%r47, %tid.x;
	mul.wide.u32 	%rd35, %r47, 8;
	add.s64 	%rd20, %rd16, %rd35;
	// begin inline asm
	ld.global.nc.u64 %rd19, [%rd20];
	// end inline asm
	mov.b64 	%fd59, %rd19;
	add.s64 	%rd22, %rd20, 2048;
	// begin inline asm
	ld.global.nc.u64 %rd21, [%rd22];
	// end inline asm
	mov.b64 	%fd60, %rd21;
	add.s64 	%rd24, %rd20, 4096;
	// begin inline asm
	ld.global.nc.u64 %rd23, [%rd24];
	// end inline asm
	mov.b64 	%fd61, %rd23;
	add.s64 	%rd26, %rd20, 6144;
	// begin inline asm
	ld.global.nc.u64 %rd25, [%rd26];
	// end inline asm
	mov.b64 	%fd62, %rd25;
	add.s64 	%rd28, %rd20, 8192;
	// begin inline asm
	ld.global.nc.u64 %rd27, [%rd28];
	// end inline asm
	mov.b64 	%fd63, %rd27;
	add.s64 	%rd30, %rd20, 10240;
	// begin inline asm
	ld.global.nc.u64 %rd29, [%rd30];
	// end inline asm
	mov.b64 	%fd64, %rd29;
	add.s64 	%rd32, %rd20, 12288;
	// begin inline asm
	ld.global.nc.u64 %rd31, [%rd32];
	// end inline asm
	mov.b64 	%fd65, %rd31;
	add.s64 	%rd34, %rd20, 14336;
	// begin inline asm
	ld.global.nc.u64 %rd33, [%rd34];
	// end inline asm
	mov.b64 	%fd66, %rd33;
	setp.lt.f64 	%p4, %fd59, %fd60;
	selp.f64 	%fd67, %fd60, %fd59, %p4;
	setp.lt.f64 	%p5, %fd67, %fd61;
	selp.f64 	%fd68, %fd61, %fd67, %p5;
	setp.lt.f64 	%p6, %fd68, %fd62;
	selp.f64 	%fd69, %fd62, %fd68, %p6;
	setp.lt.f64 	%p7, %fd69, %fd63;
	selp.f64 	%fd70, %fd63, %fd69, %p7;
	setp.lt.f64 	%p8, %fd70, %fd64;
	selp.f64 	%fd71, %fd64, %fd70, %p8;
	setp.lt.f64 	%p9, %fd71, %fd65;
	selp.f64 	%fd72, %fd65, %fd71, %p9;
	setp.lt.f64 	%p10, %fd72, %fd66;
	selp.f64 	%fd379, %fd66, %fd72, %p10;
	add.s32 	%r48, %r69, -2048;
	setp.lt.u32 	%p11, %r48, 2048;
	mov.b32 	%r475, 2048;
	@%p11 bra 	$L__BB3_62;
	mov.b32 	%r475, 2048;
$L__BB3_60:
	add.s32 	%r72, %r47, %r475;
	mul.wide.u32 	%rd52, %r72, 8;
	add.s64 	%rd37, %rd16, %rd52;
	// begin inline asm
	ld.global.nc.u64 %rd36, [%rd37];
	// end inline asm
	mov.b64 	%fd73, %rd36;
	mul.wide.u32 	%rd53, %r475, 8;
	add.s64 	%rd54, %rd20, %rd53;
	add.s64 	%rd39, %rd54, 2048;
	// begin inline asm
	ld.global.nc.u64 %rd38, [%rd39];
	// end inline asm
	mov.b64 	%fd74, %rd38;
	add.s64 	%rd41, %rd54, 4096;
	// begin inline asm
	ld.global.nc.u64 %rd40, [%rd41];
	// end inline asm
	mov.b64 	%fd75, %rd40;
	add.s64 	%rd43, %rd54, 6144;
	// begin inline asm
	ld.global.nc.u64 %rd42, [%rd43];
	// end inline asm
	mov.b64 	%fd76, %rd42;
	add.s64 	%rd45, %rd54, 8192;
	// begin inline asm
	ld.global.nc.u64 %rd44, [%rd45];
	// end inline asm
	mov.b64 	%fd77, %rd44;
	add.s64 	%rd47, %rd54, 10240;
	// begin inline asm
	ld.global.nc.u64 %rd46, [%rd47];
	// end inline asm
	mov.b64 	%fd78, %rd46;
	add.s64 	%rd49, %rd54, 12288;
	// begin inline asm
	ld.global.nc.u64 %rd48, [%rd49];
	// end inline asm
	mov.b64 	%fd79, %rd48;
	add.s64 	%rd51, %rd54, 14336;
	// begin inline asm
	ld.global.nc.u64 %rd50, [%rd51];
	// end inline asm
	mov.b64 	%fd80, %rd50;
	setp.lt.f64 	%p12, %fd379, %fd73;
	selp.f64 	%fd81, %fd73, %fd379, %p12;
	setp.lt.f64 	%p13, %fd81, %fd74;
	selp.f64 	%fd82, %fd74, %fd81, %p13;
	setp.lt.f64 	%p14, %fd82, %fd75;
	selp.f64 	%fd83, %fd75, %fd82, %p14;
	setp.lt.f64 	%p15, %fd83, %fd76;
	selp.f64 	%fd84, %fd76, %fd83, %p15;
	setp.lt.f64 	%p16, %fd84, %fd77;
	selp.f64 	%fd85, %fd77, %fd84, %p16;
	setp.lt.f64 	%p17, %fd85, %fd78;
	selp.f64 	%fd86, %fd78, %fd85, %p17;
	setp.lt.f64 	%p18, %fd86, %fd79;
	selp.f64 	%fd87, %fd79, %fd86, %p18;
	setp.lt.f64 	%p19, %fd87, %fd80;
	selp.f64 	%fd379, %fd80, %fd87, %p19;
	sub.s32 	%r73, %r69, %r475;
	setp.lt.u32 	%p20, %r73, 2048;
	@%p20 bra 	$L__BB3_70;
	add.s32 	%r475, %r475, 2048;
	setp.le.u32 	%p21, %r475, %r48;
	@%p21 bra 	$L__BB3_60;
$L__BB3_62:
	setp.le.u32 	%p22, %r69, %r475;
	@%p22 bra 	$L__BB3_70;
	sub.s32 	%r52, %r69, %r475;
	setp.ge.s32 	%p23, %r47, %r52;
	@%p23 bra 	$L__BB3_70;
	not.b32 	%r74, %r47;
	add.s32 	%r75, %r69, %r74;
	sub.s32 	%r53, %r75, %r475;
	and.b32  	%r76, %r53, 768;
	setp.eq.s32 	%p24, %r76, 768;
	mov.u32 	%r479, %r47;
	@%p24 bra 	$L__BB3_67;
	add.s32 	%r477, %r47, %r475;
	shr.u32 	%r77, %r53, 8;
	add.s32 	%r78, %r77, 1;
	and.b32  	%r79, %r78, 3;
	neg.s32 	%r476, %r79;
	mov.u32 	%r479, %r47;
$L__BB3_66:
	.pragma "nounroll";
	mul.wide.u32 	%rd57, %r477, 8;
	add.s64 	%rd56, %rd16, %rd57;
	// begin inline asm
	ld.global.nc.u64 %rd55, [%rd56];
	// end inline asm
	mov.b64 	%fd89, %rd55;
	setp.lt.f64 	%p25, %fd379, %fd89;
	selp.f64 	%fd379, %fd89, %fd379, %p25;
	add.s32 	%r479, %r479, 256;
	add.s32 	%r477, %r477, 256;
	add.s32 	%r476, %r476, 1;
	setp.ne.s32 	%p26, %r476, 0;
	@%p26 bra 	$L__BB3_66;
$L__BB3_67:
	setp.lt.u32 	%p27, %r53, 768;
	@%p27 bra 	$L__BB3_70;
	add.s32 	%r481, %r479, 512;
	add.s32 	%r480, %r479, %r475;
$L__BB3_69:
	mul.wide.u32 	%rd66, %r480, 8;
	add.s64 	%rd59, %rd16, %rd66;
	// begin inline asm
	ld.global.nc.u64 %rd58, [%rd59];
	// end inline asm
	mov.b64 	%fd90, %rd58;
	setp.lt.f64 	%p28, %fd379, %fd90;
	selp.f64 	%fd91, %fd90, %fd379, %p28;
	add.s32 	%r80, %r480, 256;
	mul.wide.u32 	%rd67, %r80, 8;
	add.s64 	%rd61, %rd16, %rd67;
	// begin inline asm
	ld.global.nc.u64 %rd60, [%rd61];
	// end inline asm
	mov.b64 	%fd92, %rd60;
	setp.lt.f64 	%p29, %fd91, %fd92;
	selp.f64 	%fd93, %fd92, %fd91, %p29;
	add.s32 	%r81, %r480, 512;
	mul.wide.u32 	%rd68, %r81, 8;
	add.s64 	%rd63, %rd16, %rd68;
	// begin inline asm
	ld.global.nc.u64 %rd62, [%rd63];
	// end inline asm
	mov.b64 	%fd94, %rd62;
	setp.lt.f64 	%p30, %fd93, %fd94;
	selp.f64 	%fd95, %fd94, %fd93, %p30;
	add.s32 	%r82, %r480, 768;
	mul.wide.u32 	%rd69, %r82, 8;
	add.s64 	%rd65, %rd16, %rd69;
	// begin inline asm
	ld.global.nc.u64 %rd64, [%rd65];
	// end inline asm
	mov.b64 	%fd96, %rd64;
	setp.lt.f64 	%p31, %fd95, %fd96;
	selp.f64 	%fd379, %fd96, %fd95, %p31;
	add.s32 	%r67, %r481, 1024;
	add.s32 	%r83, %r481, 512;
	add.s32 	%r480, %r480, 1024;
	setp.lt.s32 	%p32, %r83, %r52;
	mov.u32 	%r481, %r67;
	@%p32 bra 	$L__BB3_69;
$L__BB3_70:
	// begin inline asm
	mov.u32 %r84, %laneid;
	// end inline asm
	mov.b64 	%rd70, %fd379;
	mov.b64 	{%r86, %r91}, %rd70;
	mov.b32 	%r92, 1;
	mov.b32 	%r133, 31;
	mov.b32 	%r134, -1;
	// begin inline asm
	shfl.sync.down.b32 %r85, %r86, %r92, %r133, %r134;
	// end inline asm
	// begin inline asm
	shfl.sync.down.b32 %r90, %r91, %r92, %r133, %r134;
	// end inline asm
	mov.b64 	%rd71, {%r85, %r90};
	mov.b64 	%fd97, %rd71;
	setp.gt.s32 	%p33, %r84, 30;
	setp.lt.f64 	%p34, %fd379, %fd97;
	selp.f64 	%fd98, %fd97, %fd379, %p34;
	selp.f64 	%fd99, %fd379, %fd98, %p33;
	mov.b64 	%rd72, %fd99;
	mov.b64 	{%r96, %r101}, %rd72;
	mov.b32 	%r102, 2;
	// begin inline asm
	shfl.sync.down.b32 %r95, %r96, %r102, %r133, %r134;
	// end inline asm
	// begin inline asm
	shfl.sync.down.b32 %r100, %r101, %r102, %r133, %r134;
	// end inline asm
	mov.b64 	%rd73, {%r95, %r100};
	mov.b64 	%fd100, %rd73;
	setp.gt.s32 	%p35, %r84, 29;
	setp.lt.f64 	%p36, %fd99, %fd100;
	selp.f64 	%fd101, %fd100, %fd99, %p36;
	selp.f64 	%fd102, %fd99, %fd101, %p35;
	mov.b64 	%rd74, %fd102;
	mov.b64 	{%r106, %r111}, %rd74;
	mov.b32 	%r112, 4;
	// begin inline asm
	shfl.sync.down.b32 %r105, %r106, %r112, %r133, %r134;
	// end inline asm
	// begin inline asm
	shfl.sync.down.b32 %r110, %r111, %r112, %r133, %r134;
	// end inline asm
	mov.b64 	%rd75, {%r105, %r110};
	mov.b64 	%fd103, %rd75;
	setp.gt.s32 	%p37, %r84, 27;
	setp.lt.f64 	%p38, %fd102, %fd103;
	selp.f64 	%fd104, %fd103, %fd102, %p38;
	selp.f64 	%fd105, %fd102, %fd104, %p37;
	mov.b64 	%rd76, %fd105;
	mov.b64 	{%r116, %r121}, %rd76;
	mov.b32 	%r122, 8;
	// begin inline asm
	shfl.sync.down.b32 %r115, %r116, %r122, %r133, %r134;
	// end inline asm
	// begin inline asm
	shfl.sync.down.b32 %r120, %r121, %r122, %r133, %r134;
	// end inline asm
	mov.b64 	%rd77, {%r115, %r120};
	mov.b64 	%fd106, %rd77;
	setp.gt.s32 	%p39, %r84, 23;
	setp.lt.f64 	%p40, %fd105, %fd106;
	selp.f64 	%fd107, %fd106, %fd105, %p40;
	selp.f64 	%fd108, %fd105, %fd107, %p39;
	mov.b64 	%rd78, %fd108;
	mov.b64 	{%r126, %r131}, %rd78;
	mov.b32 	%r132, 16;
	// begin inline asm
	shfl.sync.down.b32 %r125, %r126, %r132, %r133, %r134;
	// end inline asm
	// begin inline asm
	shfl.sync.down.b32 %r130, %r131, %r132, %r133, %r134;
	// end inline asm
	mov.b64 	%rd79, {%r125, %r130};
	mov.b64 	%fd109, %rd79;
	setp.gt.s32 	%p41, %r84, 15;
	setp.lt.f64 	%p42, %fd108, %fd109;
	selp.f64 	%fd54, %fd109, %fd108, %p42;
	selp.f64 	%fd380, %fd108, %fd54, %p41;
	setp.ne.s32 	%p43, %r84, 0;
	@%p43 bra 	$L__BB3_72;
	shr.u32 	%r135, %r47, 2;
	and.b32  	%r136, %r135, 248;
	mov.u32 	%r137, _ZZN3cub18CUB_300001_SM_10006detail6reduce28DeviceReduceSingleTileKernelINS2_10policy_hubIdjN4cuda3__47maximumIvEEE10Policy1000EPdSB_jS8_ddNS5_3std3__410__identityEEEvT0_T1_T2_T3_T4_T6_E12temp_storage;
	add.s32 	%r138, %r137, %r136;
	st.shared.f64 	[%r138+8], %fd54;
$L__BB3_72:
	bar.sync 	0;
	setp.ne.s32 	%p44, %r47, 0;
	@%p44 bra 	$L__BB3_74;
	ld.shared.f64 	%fd110, [_ZZN3cub18CUB_300001_SM_10006detail6reduce28DeviceReduceSingleTileKernelINS2_10policy_hubIdjN4cuda3__47maximumIvEEE10Policy1000EPdSB_jS8_ddNS5_3std3__410__identityEEEvT0_T1_T2_T3_T4_T6_E12temp_storage+16];
	setp.lt.f64 	%p45, %fd380, %fd110;
	selp.f64 	%fd111, %fd110, %fd380, %p45;
	ld.shared.f64 	%fd112, [_ZZN3cub18CUB_300001_SM_10006detail6reduce28DeviceReduceSingleTileKernelINS2_10policy_hubIdjN4cuda3__47maximumIvEEE10Policy1000EPdSB_jS8_ddNS5_3std3__410__identityEEEvT0_T1_T2_T3_T4_T6_E12temp_storage+24];
	setp.lt.f64 	%p46, %fd111, %fd112;
	selp.f64 	%fd113, %fd112, %fd111, %p46;
	ld.shared.f64 	%fd114, [_ZZN3cub18CUB_300001_SM_10006detail6reduce28DeviceReduceSingleTileKernelINS2_10policy_hubIdjN4cuda3__47maximumIvEEE10Policy1000EPdSB_jS8_ddNS5_3std3__410__identityEEEvT0_T1_T2_T3_T4_T6_E12temp_storage+32];
	setp.lt.f64 	%p47, %fd113, %fd114;
	selp.f64 	%fd115, %fd114, %fd113, %p47;
	ld.shared.f64 	%fd116, [_ZZN3cub18CUB_300001_SM_10006detail6reduce28DeviceReduceSingleTileKernelINS2_10policy_hubIdjN4cuda3__47maximumIvEEE10Policy1000EPdSB_jS8_ddNS5_3std3__410__identityEEEvT0_T1_T2_T3_T4_T6_E12temp_storage+40];
	setp.lt.f64 	%p48, %fd115, %fd116;
	selp.f64 	%fd117, %fd116, %fd115, %p48;
	ld.shared.f64 	%fd118, [_ZZN3cub18CUB_300001_SM_10006detail6reduce28DeviceReduceSingleTileKernelINS2_10policy_hubIdjN4cuda3__47maximumIvEEE10Policy1000EPdSB_jS8_ddNS5_3std3__410__identityEEEvT0_T1_T2_T3_T4_T6_E12temp_storage+48];
	setp.lt.f64 	%p49, %fd117, %fd118;
	selp.f64 	%fd119, %fd118, %fd117, %p49;
	ld.shared.f64 	%fd120, [_ZZN3cub18CUB_300001_SM_10006detail6reduce28DeviceReduceSingleTileKernelINS2_10policy_hubIdjN4cuda3__47maximumIvEEE10Policy1000EPdSB_jS8_ddNS5_3std3__410__identityEEEvT0_T1_T2_T3_T4_T6_E12temp_storage+56];
	setp.lt.f64 	%p50, %fd119, %fd120;
	selp.f64 	%fd121, %fd120, %fd119, %p50;
	ld.shared.f64 	%fd122, [_ZZN3cub18CUB_300001_SM_10006detail6reduce28DeviceReduceSingleTileKernelINS2_10policy_hubIdjN4cuda3__47maximumIvEEE10Policy1000EPdSB_jS8_ddNS5_3std3__410__identityEEEvT0_T1_T2_T3_T4_T6_E12temp_storage+64];
	setp.lt.f64 	%p51, %fd121, %fd122;
	selp.f64 	%fd380, %fd122, %fd121, %p51;
$L__BB3_74:
	mov.u32 	%r454, %tid.x;
	setp.ne.s32 	%p217, %r454, 0;
	@%p217 bra 	$L__BB3_76;
	setp.lt.f64 	%p218, %fd58, %fd380;
	selp.f64 	%fd353, %fd380, %fd58, %p218;
	st.global.f64 	[%rd1], %fd353;
$L__BB3_76:
	ret;

}
	// .globl	_ZN3cub18CUB_300001_SM_10006detail6reduce18DeviceReduceKernelINS2_10policy_hubIdjN4cuda3__47maximumIvEEE10Policy1000EPdjS8_dNS5_3std3__410__identityEEEvT0_PT3_T1_NS0_13GridEvenShareISI_EET2_T4_
.visible .entry _ZN3cub18CUB_300001_SM_10006detail6reduce18DeviceReduceKernelINS2_10policy_hubIdjN4cuda3__47maximumIvEEE10Policy1000EPdjS8_dNS5_3std3__410__identityEEEvT0_PT3_T1_NS0_13GridEvenShareISI_EET2_T4_(
	.param .u64 .ptr .align 1 _ZN3cub18CUB_300001_SM_10006detail6reduce18DeviceReduceKernelINS2_10policy_hubIdjN4cuda3__47maximumIvEEE10Policy1000EPdjS8_dNS5_3std3__410__identityEEEvT0_PT3_T1_NS0_13GridEvenShareISI_EET2_T4__param_0,
	.param .u64 .ptr .align 1 _ZN3cub18CUB_300001_SM_10006detail6reduce18DeviceReduceKernelINS2_10policy_hubIdjN4cuda3__47maximumIvEEE10Policy1000EPdjS8_dNS5_3std3__410__identityEEEvT0_PT3_T1_NS0_13GridEvenShareISI_EET2_T4__param_1,
	.param .u32 _ZN3cub18CUB_300001_SM_10006detail6reduce18DeviceReduceKernelINS2_10policy_hubIdjN4cuda3__47maximumIvEEE10Policy1000EPdjS8_dNS5_3std3__410__identityEEEvT0_PT3_T1_NS0_13GridEvenShareISI_EET2_T4__param_2,
	.param .align 4 .b8 _ZN3cub18CUB_300001_SM_10006detail6reduce18DeviceReduceKernelINS2_10policy_hubIdjN4cuda3__47maximumIvEEE10Policy1000EPdjS8_dNS5_3std3__410__identityEEEvT0_PT3_T1_NS0_13GridEvenShareISI_EET2_T4__param_3[40],
	.param .align 1 .b8 _ZN3cub18CUB_300001_SM_10006detail6reduce18DeviceReduceKernelINS2_10policy_hubIdjN4cuda3__47maximumIvEEE10Policy1000EPdjS8_dNS5_3std3__410__identityEEEvT0_PT3_T1_NS0_13GridEvenShareISI_EET2_T4__param_4[1],
	.param .align 1 .b8 _ZN3cub18CUB_300001_SM_10006detail6reduce18DeviceReduceKernelINS2_10policy_hubIdjN4cuda3__47maximumIvEEE10Policy1000EPdjS8_dNS5_3std3__410__identityEEEvT0_PT3_T1_NS0_13GridEvenShareISI_EET2_T4__param_5[1]
)
.maxntid 256
{
	.reg .pred 	%p<217>;
	.reg .b32 	%r<542>;
	.reg .b64 	%rd<197>;
	.reg .b64 	%fd<375>;
	// demoted variable
	.shared .align 8 .b8 _ZZN3cub18CUB_300001_SM_10006detail6reduce18DeviceReduceKernelINS2_10policy_hubIdjN4cuda3__47maximumIvEEE10Policy1000EPdjS8_dNS5_3std3__410__identityEEEvT0_PT3_T1_NS0_13GridEvenShareISI_EET2_T4_E12temp_storage[80];
	ld.param.u32 	%r1, [_ZN3cub18CUB_300001_SM_10006detail6reduce18DeviceReduceKernelINS2_10policy_hubIdjN4cuda3__47maximumIvEEE10Policy1000EPdjS8_dNS5_3std3__410__identityEEEvT0_PT3_T1_NS0_13GridEvenShareISI_EET2_T4__param_3+20];
	ld.param.u64 	%rd1, [_ZN3cub18CUB_300001_SM_10006detail6reduce18DeviceReduceKernelINS2_10policy_hubIdjN4cuda3__47maximumIvEEE10Policy1000EPdjS8_dNS5_3std3__410__identityEEEvT0_PT3_T1_NS0_13GridEvenShareISI_EET2_T4__param_0];
	ld.param.u32 	%r2, [_ZN3cub18CUB_300001_SM_10006detail6reduce18DeviceReduceKernelINS2_10policy_hubIdjN4cuda3__47maximumIvEEE10Policy1000EPdjS8_dNS5_3std3__410__identityEEEvT0_PT3_T1_NS0_13GridEvenShareISI_EET2_T4__param_3+24];
	mov.u32 	%r3, %ctaid.x;
	shl.b32 	%r4, %r2, 11;
	shl.b32 	%r5, %r3, 11;
	and.b64  	%rd3, %rd1, 31;
	setp.ne.s64 	%p1, %rd3, 0;
	@%p1 bra 	$L__BB4_36;
	sub.s32 	%r6, %r1, %r5;
	setp.gt.u32 	%p109, %r6, 2047;
	@%p109 bra 	$L__BB4_20;
	mov.u32 	%r7, %tid.x;
	setp.ge.u32 	%p158, %r7, %r6;
	mov.f64 	%fd355, 0d0000000000000000;
	mov.u32 	%r512, %r7;
	@%p158 bra 	$L__BB4_4;
	add.s32 	%r378, %r5, %r7;
	mul.wide.u32 	%rd157, %r378, 8;
	add.s64 	%rd156, %rd1, %rd157;
	// begin inline asm
	ld.global.nc.u64 %rd155, [%rd156];
	// end inline asm
	mov.b64 	%fd355, %rd155;
	add.s32 	%r512, %r7, 256;
$L__BB4_4:
	setp.ge.u32 	%p159, %r512, %r6;
	@%p159 bra 	$L__BB4_11;
	not.b32 	%r379, %r512;
	add.s32 	%r10, %r1, %r379;
	and.b32  	%r380, %r10, 768;
	setp.eq.s32 	%p160, %r380, 768;
	@%p160 bra 	$L__BB4_8;
	add.s32 	%r510, %r512, %r5;
	shr.u32 	%r381, %r10, 8;
	add.s32 	%r382, %r381, 1;
	and.b32  	%r383, %r382, 3;
	neg.s32 	%r509, %r383;
$L__BB4_7:
	.pragma "nounroll";
	mul.wide.u32 	%rd160, %r510, 8;
	add.s64 	%rd159, %rd1, %rd160;
	// begin inline asm
	ld.global.nc.u64 %rd158, [%rd159];
	// end inline asm
	mov.b64 	%fd269, %rd158;
	setp.lt.f64 	%p161, %fd355, %fd269;
	selp.f64 	%fd355, %fd269, %fd355, %p161;
	add.s32 	%r512, %r512, 256;
	add.s32 	%r510, %r510, 256;
	add.s32 	%r509, %r509, 1;
	setp.ne.s32 	%p162, %r509, 0;
	@%p162 bra 	$L__BB4_7;
$L__BB4_8:
	sub.s32 	%r384, %r10, %r5;
	setp.lt.u32 	%p163, %r384, 768;
	@%p163 bra 	$L__BB4_11;
	add.s32 	%r514, %r512, 512;
	add.s32 	%r513, %r512, %r5;
$L__BB4_10:
	mul.wide.u32 	%rd169, %r513, 8;
	add.s64 	%rd162, %rd1, %rd169;
	// begin inline asm
	ld.global.nc.u64 %rd161, [%rd162];
	// end inline asm
	mov.b64 	%fd270, %rd161;
	setp.lt.f64 	%p164, %fd355, %fd270;
	selp.f64 	%fd271, %fd270, %fd355, %p164;
	add.s32 	%r385, %r513, 256;
	mul.wide.u32 	%rd170, %r385, 8;
	add.s64 	%rd164, %rd1, %rd170;
	// begin inline asm
	ld.global.nc.u64 %rd163, [%rd164];
	// end inline asm
	mov.b64 	%fd272, %rd163;
	setp.lt.f64 	%p165, %fd271, %fd272;
	selp.f64 	%fd273, %fd272, %fd271, %p165;
	add.s32 	%r386, %r513, 512;
	mul.wide.u32 	%rd171, %r386, 8;
	add.s64 	%rd166, %rd1, %rd171;
	// begin inline asm
	ld.global.nc.u64 %rd165, [%rd166];
	// end inline asm
	mov.b64 	%fd274, %rd165;
	setp.lt.f64 	%p166, %fd273, %fd274;
	selp.f64 	%fd275, %fd274, %fd273, %p166;
	add.s32 	%r387, %r513, 768;
	mul.wide.u32 	%rd172, %r387, 8;
	add.s64 	%rd168, %rd1, %rd172;
	// begin inline asm
	ld.global.nc.u64 %rd167, [%rd168];
	// end inline asm
	mov.b64 	%fd276, %rd167;
	setp.lt.f64 	%p167, %fd275, %fd276;
	selp.f64 	%fd355, %fd276, %fd275, %p167;
	add.s32 	%r24, %r514, 1024;
	add.s32 	%r388, %r514, 512;
	add.s32 	%r513, %r513, 1024;
	setp.lt.s32 	%p168, %r388, %r6;
	mov.u32 	%r514, %r24;
	@%p168 bra 	$L__BB4_10;
$L__BB4_11:
	setp.lt.u32 	%p169, %r6, 256;
	@%p169 bra 	$L__BB4_16;
	// begin inline asm
	mov.u32 %r452, %laneid;
	// end inline asm
	mov.b64 	%rd183, %fd355;
	mov.b64 	{%r454, %r459}, %rd183;
	mov.b32 	%r460, 1;
	mov.b32 	%r501, 31;
	mov.b32 	%r502, -1;
	// begin inline asm
	shfl.sync.down.b32 %r453, %r454, %r460, %r501, %r502;
	// end inline asm
	// begin inline asm
	shfl.sync.down.b32 %r458, %r459, %r460, %r501, %r502;
	// end inline asm
	mov.b64 	%rd184, {%r453, %r458};
	mov.b64 	%fd324, %rd184;
	setp.gt.s32 	%p197, %r452, 30;
	setp.lt.f64 	%p198, %fd355, %fd324;
	selp.f64 	%fd325, %fd324, %fd355, %p198;
	selp.f64 	%fd326, %fd355, %fd325, %p197;
	mov.b64 	%rd185, %fd326;
	mov.b64 	{%r464, %r469}, %rd185;
	mov.b32 	%r470, 2;
	// begin inline asm
	shfl.sync.down.b32 %r463, %r464, %r470, %r501, %r502;
	// end inline asm
	// begin inline asm
	shfl.sync.down.b32 %r468, %r469, %r470, %r501, %r502;
	// end inline asm
	mov.b64 	%rd186, {%r463, %r468};
	mov.b64 	%fd327, %rd186;
	setp.gt.s32 	%p199, %r452, 29;
	setp.lt.f64 	%p200, %fd326, %fd327;
	selp.f64 	%fd328, %fd327, %fd326, %p200;
	selp.f64 	%fd329, %fd326, %fd328, %p199;
	mov.b64 	%rd187, %fd329;
	mov.b64 	{%r474, %r479}, %rd187;
	mov.b32 	%r480, 4;
	// begin inline asm
	shfl.sync.down.b32 %r473, %r474, %r480, %r501, %r502;
	// end inline asm
	// begin inline asm
	shfl.sync.down.b32 %r478, %r479, %r480, %r501, %r502;
	// end inline asm
	mov.b64 	%rd188, {%r473, %r478};
	mov.b64 	%fd330, %rd188;
	setp.gt.s32 	%p201, %r452, 27;
	setp.lt.f64 	%p202, %fd329, %fd330;
	selp.f64 	%fd331, %fd330, %fd329, %p202;
	selp.f64 	%fd332, %fd329, %fd331, %p201;
	mov.b64 	%rd189, %fd332;
	mov.b64 	{%r484, %r489}, %rd189;
	mov.b32 	%r490, 8;
	// begin inline asm
	shfl.sync.down.b32 %r483, %r484, %r490, %r501, %r502;
	// end inline asm
	// begin inline asm
	shfl.sync.down.b32 %r488, %r489, %r490, %r501, %r502;
	// end inline asm
	mov.b64 	%rd190, {%r483, %r488};
	mov.b64 	%fd333, %rd190;
	setp.gt.s32 	%p203, %r452, 23;
	setp.lt.f64 	%p204, %fd332, %fd333;
	selp.f64 	%fd334, %fd333, %fd332, %p204;
	selp.f64 	%fd335, %fd332, %fd334, %p203;
	mov.b64 	%rd191, %fd335;
	mov.b64 	{%r494, %r499}, %rd191;
	mov.b32 	%r500, 16;
	// begin inline asm
	shfl.sync.down.b32 %r493, %r494, %r500, %r501, %r502;
	// end inline asm
	// begin inline asm
	shfl.sync.down.b32 %r498, %r499, %r500, %r501, %r502;
	// end inline asm
	mov.b64 	%rd192, {%r493, %r498};
	mov.b64 	%fd336, %rd192;
	setp.gt.s32 	%p205, %r452, 15;
	setp.lt.f64 	%p206, %fd335, %fd336;
	selp.f64 	%fd10, %fd336, %fd335, %p206;
	selp.f64 	%fd374, %fd335, %fd10, %p205;
	setp.ne.s32 	%p207, %r452, 0;
	@%p207 bra 	$L__BB4_14;
	shr.u32 	%r503, %r7, 2;
	and.b32  	%r504, %r503, 248;
	mov.u32 	%r505, _ZZN3cub18CUB_300001_SM_10006detail6reduce18DeviceReduceKernelINS2_10policy_hubIdjN4cuda3__47maximumIvEEE10Policy1000EPdjS8_dNS5_3std3__410__identityEEEvT0_PT3_T1_NS0_13GridEvenShareISI_EET2_T4_E12temp_storage;
	add.s32 	%r506, %r505, %r504;
	st.shared.f64 	[%r506+8], %fd10;
$L__BB4_14:
	bar.sync 	0;
	setp.ne.s32 	%p208, %r7, 0;
	@%p208 bra 	$L__BB4_71;
	ld.shared.f64 	%fd337, [_ZZN3cub18CUB_300001_SM_10006detail6reduce18DeviceReduceKernelINS2_10policy_hubIdjN4cuda3__47maximumIvEEE10Policy1000EPdjS8_dNS5_3std3__410__identityEEEvT0_PT3_T1_NS0_13GridEvenShareISI_EET2_T4_E12temp_storage+16];
	setp.lt.f64 	%p209, %fd374, %fd337;
	selp.f64 	%fd338, %fd337, %fd374, %p209;
	ld.shared.f64 	%fd339, [_ZZN3cub18CUB_300001_SM_10006detail6reduce18DeviceReduceKernelINS2_10policy_hubIdjN4cuda3__47maximumIvEEE10Policy1000EPdjS8_dNS5_3std3__410__identityEEEvT0_PT3_T1_NS0_13GridEvenShareISI_EET2_T4_E12temp_storage+24];
	setp.lt.f64 	%p210, %fd338, %fd339;
	selp.f64 	%fd340, %fd339, %fd338, %p210;
	ld.shared.f64 	%fd341, [_ZZN3cub18CUB_300001_SM_10006detail6reduce18DeviceReduceKernelINS2_10policy_hubIdjN4cuda3__47maximumIvEEE10Policy1000EPdjS8_dNS5_3std3__410__identityEEEvT0_PT3_T1_NS0_13GridEvenShareISI_EET2_T4_E12temp_storage+32];
	setp.lt.f64 	%p211, %fd340, %fd341;
	selp.f64 	%fd342, %fd341, %fd340, %p211;
	ld.shared.f64 	%fd343, [_ZZN3cub18CUB_300001_SM_10006detail6reduce18DeviceReduceKernelINS2_10policy_hubIdjN4cuda3__47maximumIvEEE10Policy1000EPdjS8_dNS5_3std3__410__identityEEEvT0_PT3_T1_NS0_13GridEvenShareISI_EET2_T4_E12temp_storage+40];
	setp.lt.f64 	%p212, %fd342, %fd343;
	selp.f64 	%fd344, %fd343, %fd342, %p212;
	ld.shared.f64 	%fd345, [_ZZN3cub18CUB_300001_SM_10006detail6reduce18DeviceReduceKernelINS2_10policy_hubIdjN4cuda3__47maximumIvEEE10Policy1000EPdjS8_dNS5_3std3__410__identityEEEvT0_PT3_T1_NS0_13GridEvenShareISI_EET2_T4_E12temp_storage+48];
	setp.lt.f64 	%p213, %fd344, %fd345;
	selp.f64 	%fd346, %fd345, %fd344, %p213;
	ld.shared.f64 	%fd347, [_ZZN3cub18CUB_300001_SM_10006detail6reduce18DeviceReduceKernelINS2_10policy_hubIdjN4cuda3__47maximumIvEEE10Policy1000EPdjS8_dNS5_3std3__410__identityEEEvT0_PT3_T1_NS0_13GridEvenShareISI_EET2_T4_E12temp_storage+56];
	setp.lt.f64 	%p214, %fd346, %fd347;
	selp.f64 	%fd348, %fd347, %fd346, %p214;
	ld.shared.f64 	%fd349, [_ZZN3cub18CUB_300001_SM_10006detail6reduce18DeviceReduceKernelINS2_10policy_hubIdjN4cuda3__47maximumIvEEE10Policy1000EPdjS8_dNS5_3std3__410__identityEEEvT0_PT3_T1_NS0_13GridEvenShareISI_EET2_T4_E12temp_storage+64];
	setp.lt.f64 	%p215, %fd348, %fd349;
	selp.f64 	%fd374, %fd349, %fd348, %p215;
	bra.uni 	$L__BB4_71;
$L__BB4_16:
	// begin inline asm
	mov.u32 %r389, %laneid;
	// end inline asm
	and.b32  	%r440, %r7, 992;
	add.s32 	%r441, %r440, 32;
	setp.gt.u32 	%p170, %r441, %r6;
	not.b32 	%r442, %r440;
	add.s32 	%r443, %r6, %r442;
	selp.b32 	%r438, %r443, 31, %p170;
	mov.b64 	%rd173, %fd355;
	mov.b64 	{%r391, %r396}, %rd173;
	mov.b32 	%r397, 1;
	mov.b32 	%r439, -1;
	// begin inline asm
	shfl.sync.down.b32 %r390, %r391, %r397, %r438, %r439;
	// end inline asm
	// begin inline asm
	shfl.sync.down.b32 %r395, %r396, %r397, %r438, %r439;
	// end inline asm
	mov.b64 	%rd174, {%r390, %r395};
	mov.b64 	%fd277, %rd174;
	setp.lt.s32 	%p171, %r389, %r438;
	setp.lt.f64 	%p172, %fd355, %fd277;
	selp.f64 	%fd278, %fd277, %fd355, %p172;
	selp.f64 	%fd279, %fd278, %fd355, %p171;
	mov.b64 	%rd175, %fd279;
	mov.b64 	{%r401, %r406}, %rd175;
	mov.b32 	%r407, 2;
	// begin inline asm
	shfl.sync.down.b32 %r400, %r401, %r407, %r438, %r439;
	// end inline asm
	// begin inline asm
	shfl.sync.down.b32 %r405, %r406, %r407, %r438, %r439;
	// end inline asm
	mov.b64 	%rd176, {%r400, %r405};
	mov.b64 	%fd280, %rd176;
	add.s32 	%r444, %r389, 2;
	setp.gt.s32 	%p173, %r444, %r438;
	setp.lt.f64 	%p174, %fd279, %fd280;
	selp.f64 	%fd281, %fd280, %fd279, %p174;
	selp.f64 	%fd282, %fd279, %fd281, %p173;
	mov.b64 	%rd177, %fd282;
	mov.b64 	{%r411, %r416}, %rd177;
	mov.b32 	%r417, 4;
	// begin inline asm
	shfl.sync.down.b32 %r410, %r411, %r417, %r438, %r439;
	// end inline asm
	// begin inline asm
	shfl.sync.down.b32 %r415, %r416, %r417, %r438, %r439;
	// end inline asm
	mov.b64 	%rd178, {%r410, %r415};
	mov.b64 	%fd283, %rd178;
	add.s32 	%r445, %r389, 4;
	setp.gt.s32 	%p175, %r445, %r438;
	setp.lt.f64 	%p176, %fd282, %fd283;
	selp.f64 	%fd284, %fd283, %fd282, %p176;
	selp.f64 	%fd285, %fd282, %fd284, %p175;
	mov.b64 	%rd179, %fd285;
	mov.b64 	{%r421, %r426}, %rd179;
	mov.b32 	%r427, 8;
	// begin inline asm
	shfl.sync.down.b32 %r420, %r421, %r427, %r438, %r439;
	// end inline asm
	// begin inline asm
	shfl.sync.down.b32 %r425, %r426, %r427, %r438, %r439;
	// end inline asm
	mov.b64 	%rd180, {%r420, %r425};
	mov.b64 	%fd286, %rd180;
	add.s32 	%r446, %r389, 8;
	setp.gt.s32 	%p177, %r446, %r438;
	setp.lt.f64 	%p178, %fd285, %fd286;
	selp.f64 	%fd287, %fd286, %fd285, %p178;
	selp.f64 	%fd288, %fd285, %fd287, %p177;
	mov.b64 	%rd181, %fd288;
	mov.b64 	{%r431, %r436}, %rd181;
	mov.b32 	%r437, 16;
	// begin inline asm
	shfl.sync.down.b32 %r430, %r431, %r437, %r438, %r439;
	// end inline asm
	// begin inline asm
	shfl.sync.down.b32 %r435, %r436, %r437, %r438, %r439;
	// end inline asm
	mov.b64 	%rd182, {%r430, %r435};
	mov.b64 	%fd289, %rd182;
	add.s32 	%r447, %r389, 16;
	setp.gt.s32 	%p179, %r447, %r438;
	setp.lt.f64 	%p180, %fd288, %fd289;
	selp.f64 	%fd290, %fd289, %fd288, %p180;
	selp.f64 	%fd374, %fd288, %fd290, %p179;
	setp.ne.s32 	%p181, %r389, 0;
	@%p181 bra 	$L__BB4_18;
	shr.u32 	%r448, %r7, 2;
	and.b32  	%r449, %r448, 248;
	mov.u32 	%r450, _ZZN3cub18CUB_300001_SM_10006detail6reduce18DeviceReduceKernelINS2_10policy_hubIdjN4cuda3__47maximumIvEEE10Policy1000EPdjS8_dNS5_3std3__410__identityEEEvT0_PT3_T1_NS0_13GridEvenShareISI_EET2_T4_E12temp_storage;
	add.s32 	%r451, %r450, %r449;
	st.shared.f64 	[%r451+8], %fd374;
$L__BB4_18:
	bar.sync 	0;
	setp.ne.s32 	%p182, %r7, 0;
	@%p182 bra 	$L__BB4_71;
	setp.gt.u32 	%p183, %r6, 32;
	ld.shared.f64 	%fd291, [_ZZN3cub18CUB_300001_SM_10006detail6reduce18DeviceReduceKernelINS2_10policy_hubIdjN4cuda3__47maximumIvEEE10Policy1000EPdjS8_dNS5_3std3__410__identityEEEvT0_PT3_T1_NS0_13GridEvenShareISI_EET2_T4_E12temp_storage+16];
	setp.lt.f64 	%p184, %fd374, %fd291;
	selp.f64 	%fd293, %fd291, %fd374, %p184;
	selp.f64 	%fd294, %fd293, %fd374, %p183;
	setp.gt.u32 	%p185, %r6, 64;
	ld.shared.f64 	%fd296, [_ZZN3cub18CUB_300001_SM_10006detail6reduce18DeviceReduceKernelINS2_10policy_hubIdjN4cuda3__47maximumIvEEE10Policy1000EPdjS8_dNS5_3std3__410__identityEEEvT0_PT3_T1_NS0_13GridEvenShareISI_EET2_T4_E12temp_storage+24];
	setp.lt.f64 	%p186, %fd294, %fd296;
	selp.f64 	%fd298, %fd296, %fd294, %p186;
	selp.f64 	%fd299, %fd298, %fd294, %p185;
	setp.gt.u32 	%p187, %r6, 96;
	ld.shared.f64 	%fd301, [_ZZN3cub18CUB_300001_SM_10006detail6reduce18DeviceReduceKernelINS2_10policy_hubIdjN4cuda3__47maximumIvEEE10Policy1000EPdjS8_dNS5_3std3__410__identityEEEvT0_PT3_T1_NS0_13GridEvenShareISI_EET2_T4_E12temp_storage+32];
	setp.lt.f64 	%p188, %fd299, %fd301;
	selp.f64 	%fd303, %fd301, %fd299, %p188;
	selp.f64 	%fd304, %fd303, %fd299, %p187;
	setp.gt.u32 	%p189, %r6, 128;
	ld.shared.f64 	%fd306, [_ZZN3cub18CUB_300001_SM_10006detail6reduce18DeviceReduceKernelINS2_10policy_hubIdjN4cuda3__47maximumIvEEE10Policy1000EPdjS8_dNS5_3std3__410__identityEEEvT0_PT3_T1_NS0_13GridEvenShareISI_EET2_T4_E12temp_storage+40];
	setp.lt.f64 	%p190, %fd304, %fd306;
	selp.f64 	%fd308, %fd306, %fd304, %p190;
	selp.f64 	%fd309, %fd308, %fd304, %p189;
	setp.gt.u32 	%p191, %r6, 160;
	ld.shared.f64 	%fd311, [_ZZN3cub18CUB_300001_SM_10006detail6reduce18DeviceReduceKernelINS2_10policy_hubIdjN4cuda3__47maximumIvEEE10Policy1000EPdjS8_dNS5_3std3__410__identityEEEvT0_PT3_T1_NS0_13GridEvenShareISI_EET2_T4_E12temp_storage+48];
	setp.lt.f64 	%p192, %fd309, %fd311;
	selp.f64 	%fd313, %fd311, %fd309, %p192;
	selp.f64 	%fd314, %fd313, %fd309, %p191;
	setp.gt.u32 	%p193, %r6, 192;
	ld.shared.f64 	%fd316, [_ZZN3cub18CUB_300001_SM_10006detail6reduce18DeviceReduceKernelINS2_10policy_hubIdjN4cuda3__47maximumIvEEE10Policy1000EPdjS8_dNS5_3std3__410__identityEEEvT0_PT3_T1_NS0_13GridEvenShareISI_EET2_T4_E12temp_storage+56];
	setp.lt.f64 	%p194, %fd314, %fd316;
	selp.f64 	%fd318, %fd316, %fd314, %p194;
	selp.f64 	%fd319, %fd318, %fd314, %p193;
	setp.gt.u32 	%p195, %r6, 224;
	ld.shared.f64 	%fd321, [_ZZN3cub18CUB_300001_SM_10006detail6reduce18DeviceReduceKernelINS2_10policy_hubIdjN4cuda3__47maximumIvEEE10Policy1000EPdjS8_dNS5_3std3__410__identityEEEvT0_PT3_T1_NS0_13GridEvenShareISI_EET2_T4_E12temp_storage+64];
	setp.lt.f64 	%p196, %fd319, %fd321;
	selp.f64 	%fd323, %fd321, %fd319, %p196;
	selp.f64 	%fd374, %fd323, %fd319, %p195;
	bra.uni 	$L__BB4_71;
$L__BB4_20:
	mov.u32 	%r26, %tid.x;
	shl.b32 	%r305, %r26, 2;
	add.s32 	%r306, %r5, %r305;
	mul.wide.u32 	%rd113, %r306, 8;
	add.s64 	%rd103, %rd1, %rd113;
	// begin inline asm
	ld.global.nc.v2.u64 {%rd101, %rd102}, [%rd103];
	// end inline asm
	add.s64 	%rd106, %rd103, 16;
	// begin inline asm
	ld.global.nc.v2.u64 {%rd104, %rd105}, [%rd106];
	// end inline asm
	mov.b64 	%fd203, %rd101;
	mov.b64 	%fd204, %rd102;
	mov.b64 	%fd205, %rd104;
	mov.b64 	%fd206, %rd105;
	add.s64 	%rd109, %rd103, 8192;
	// begin inline asm
	ld.global.nc.v2.u64 {%rd107, %rd108}, [%rd109];
	// end inline asm
	add.s64 	%rd112, %rd103, 8208;
	// begin inline asm
	ld.global.nc.v2.u64 {%rd110, %rd111}, [%rd112];
	// end inline asm
	mov.b64 	%fd207, %rd107;
	mov.b64 	%fd208, %rd108;
	mov.b64 	%fd209, %rd110;
	mov.b64 	%fd210, %rd111;
	setp.lt.f64 	%p110, %fd203, %fd204;
	selp.f64 	%fd211, %fd204, %fd203, %p110;
	setp.lt.f64 	%p111, %fd211, %fd205;
	selp.f64 	%fd212, %fd205, %fd211, %p111;
	setp.lt.f64 	%p112, %fd212, %fd206;
	selp.f64 	%fd213, %fd206, %fd212, %p112;
	setp.lt.f64 	%p113, %fd213, %fd207;
	selp.f64 	%fd214, %fd207, %fd213, %p113;
	setp.lt.f64 	%p114, %fd214, %fd208;
	selp.f64 	%fd215, %fd208, %fd214, %p114;
	setp.lt.f64 	%p115, %fd215, %fd209;
	selp.f64 	%fd216, %fd209, %fd215, %p115;
	setp.lt.f64 	%p116, %fd216, %fd210;
	selp.f64 	%fd361, %fd210, %fd216, %p116;
	setp.lt.u32 	%p117, %r6, %r4;
	@%p117 bra 	$L__BB4_32;
	add.s32 	%r27, %r4, %r5;
	add.s32 	%r516, %r27, 256;
	add.s32 	%r515, %r27, %r26;
	mov.b32 	%r517, 0;
$L__BB4_22:
	add.s32 	%r5, %r5, %r4;
	add.s32 	%r308, %r1, -2048;
	setp.gt.u32 	%p118, %r5, %r308;
	@%p118 bra 	$L__BB4_24;
	cvt.u64.u32 	%rd126, %r5;
	cvt.u64.u32 	%rd127, %r305;
	add.s64 	%rd128, %rd126, %rd127;
	shl.b64 	%rd129, %rd128, 3;
	add.s64 	%rd116, %rd1, %rd129;
	// begin inline asm
	ld.global.nc.v2.u64 {%rd114, %rd115}, [%rd116];
	// end inline asm
	add.s64 	%rd119, %rd116, 16;
	// begin inline asm
	ld.global.nc.v2.u64 {%rd117, %rd118}, [%rd119];
	// end inline asm
	mov.b64 	%fd217, %rd114;
	mov.b64 	%fd218, %rd115;
	mov.b64 	%fd219, %rd117;
	mov.b64 	%fd220, %rd118;
	add.s64 	%rd122, %rd116, 8192;
	// begin inline asm
	ld.global.nc.v2.u64 {%rd120, %rd121}, [%rd122];
	// end inline asm
	add.s64 	%rd125, %rd116, 8208;
	// begin inline asm
	ld.global.nc.v2.u64 {%rd123, %rd124}, [%rd125];
	// end inline asm
	mov.b64 	%fd221, %rd120;
	mov.b64 	%fd222, %rd121;
	mov.b64 	%fd223, %rd123;
	mov.b64 	%fd224, %rd124;
	setp.lt.f64 	%p119, %fd361, %fd217;
	selp.f64 	%fd225, %fd217, %fd361, %p119;
	setp.lt.f64 	%p120, %fd225, %fd218;
	selp.f64 	%fd226, %fd218, %fd225, %p120;
	setp.lt.f64 	%p121, %fd226, %fd219;
	selp.f64 	%fd227, %fd219, %fd226, %p121;
	setp.lt.f64 	%p122, %fd227, %fd220;
	selp.f64 	%fd228, %fd220, %fd227, %p122;
	setp.lt.f64 	%p123, %fd228, %fd221;
	selp.f64 	%fd229, %fd221, %fd228, %p123;
	setp.lt.f64 	%p124, %fd229, %fd222;
	selp.f64 	%fd230, %fd222, %fd229, %p124;
	setp.lt.f64 	%p125, %fd230, %fd223;
	selp.f64 	%fd231, %fd223, %fd230, %p125;
	setp.lt.f64 	%p126, %fd231, %fd224;
	selp.f64 	%fd361, %fd224, %fd231, %p126;
	sub.s32 	%r310, %r1, %r5;
	setp.lt.u32 	%p127, %r310, %r4;
	add.s32 	%r517, %r517, 1;
	add.s32 	%r516, %r516, %r4;
	add.s32 	%r515, %r515, %r4;
	@%p127 bra 	$L__BB4_32;
	bra.uni 	$L__BB4_22;
$L__BB4_24:
	setp.le.u32 	%p128, %r1, %r5;
	@%p128 bra 	$L__BB4_32;
	sub.s32 	%r38, %r1, %r5;
	setp.ge.s32 	%p129, %r26, %r38;
	@%p129 bra 	$L__BB4_32;
	not.b32 	%r311, %r26;
	add.s32 	%r312, %r1, %r311;
	sub.s32 	%r313, %r312, %r27;
	mul.lo.s32 	%r314, %r2, %r517;
	shl.b32 	%r315, %r314, 11;
	sub.s32 	%r39, %r313, %r315;
	shr.u32 	%r316, %r312, 8;
	add.s32 	%r40, %r316, 1;
	and.b32  	%r317, %r312, 768;
	setp.eq.s32 	%p130, %r317, 768;
	mov.u32 	%r522, %r26;
	@%p130 bra 	$L__BB4_29;
	and.b32  	%r318, %r40, 3;
	neg.s32 	%r519, %r318;
	mov.u32 	%r522, %r26;
$L__BB4_28:
	.pragma "nounroll";
	mul.wide.u32 	%rd132, %r515, 8;
	add.s64 	%rd131, %rd1, %rd132;
	// begin inline asm
	ld.global.nc.u64 %rd130, [%rd131];
	// end inline asm
	mov.b64 	%fd233, %rd130;
	setp.lt.f64 	%p131, %fd361, %fd233;
	selp.f64 	%fd361, %fd233, %fd361, %p131;
	add.s32 	%r522, %r522, 256;
	add.s32 	%r515, %r515, 256;
	add.s32 	%r519, %r519, 1;
	setp.ne.s32 	%p132, %r519, 0;
	@%p132 bra 	$L__BB4_28;
$L__BB4_29:
	setp.lt.u32 	%p133, %r39, 768;
	@%p133 bra 	$L__BB4_32;
	add.s32 	%r524, %r522, 512;
	add.s32 	%r523, %r522, %r516;
$L__BB4_31:
	add.s32 	%r319, %r523, -256;
	mul.wide.u32 	%rd141, %r319, 8;
	add.s64 	%rd134, %rd1, %rd141;
	// begin inline asm
	ld.global.nc.u64 %rd133, [%rd134];
	// end inline asm
	mov.b64 	%fd234, %rd133;
	setp.lt.f64 	%p134, %fd361, %fd234;
	selp.f64 	%fd235, %fd234, %fd361, %p134;
	mul.wide.u32 	%rd142, %r523, 8;
	add.s64 	%rd136, %rd1, %rd142;
	// begin inline asm
	ld.global.nc.u64 %rd135, [%rd136];
	// end inline asm
	mov.b64 	%fd236, %rd135;
	setp.lt.f64 	%p135, %fd235, %fd236;
	selp.f64 	%fd237, %fd236, %fd235, %p135;
	add.s32 	%r320, %r523, 256;
	mul.wide.u32 	%rd143, %r320, 8;
	add.s64 	%rd138, %rd1, %rd143;
	// begin inline asm
	ld.global.nc.u64 %rd137, [%rd138];
	// end inline asm
	mov.b64 	%fd238, %rd137;
	setp.lt.f64 	%p136, %fd237, %fd238;
	selp.f64 	%fd239, %fd238, %fd237, %p136;
	add.s32 	%r321, %r523, 512;
	mul.wide.u32 	%rd144, %r321, 8;
	add.s64 	%rd140, %rd1, %rd144;
	// begin inline asm
	ld.global.nc.u64 %rd139, [%rd140];
	// end inline asm
	mov.b64 	%fd240, %rd139;
	setp.lt.f64 	%p137, %fd239, %fd240;
	selp.f64 	%fd361, %fd240, %fd239, %p137;
	add.s32 	%r53, %r524, 1024;
	add.s32 	%r322, %r524, 512;
	add.s32 	%r523, %r523, 1024;
	setp.lt.s32 	%p138, %r322, %r38;
	mov.u32 	%r524, %r53;
	@%p138 bra 	$L__BB4_31;
$L__BB4_32:
	// begin inline asm
	mov.u32 %r323, %laneid;
	// end inline asm
	mov.b64 	%rd145, %fd361;
	mov.b64 	{%r325, %r330}, %rd145;
	mov.b32 	%r331, 1;
	mov.b32 	%r372, 31;
	mov.b32 	%r373, -1;
	// begin inline asm
	shfl.sync.down.b32 %r324, %r325, %r331, %r372, %r373;
	// end inline asm
	// begin inline asm
	shfl.sync.down.b32 %r329, %r330, %r331, %r372, %r373;
	// end inline asm
	mov.b64 	%rd146, {%r324, %r329};
	mov.b64 	%fd241, %rd146;
	setp.gt.s32 	%p139, %r323, 30;
	setp.lt.f64 	%p140, %fd361, %fd241;
	selp.f64 	%fd242, %fd241, %fd361, %p140;
	selp.f64 	%fd243, %fd361, %fd242, %p139;
	mov.b64 	%rd147, %fd243;
	mov.b64 	{%r335, %r340}, %rd147;
	mov.b32 	%r341, 2;
	// begin inline asm
	shfl.sync.down.b32 %r334, %r335, %r341, %r372, %r373;
	// end inline asm
	// begin inline asm
	shfl.sync.down.b32 %r339, %r340, %r341, %r372, %r373;
	// end inline asm
	mov.b64 	%rd148, {%r334, %r339};
	mov.b64 	%fd244, %rd148;
	setp.gt.s32 	%p141, %r323, 29;
	setp.lt.f64 	%p142, %fd243, %fd244;
	selp.f64 	%fd245, %fd244, %fd243, %p142;
	selp.f64 	%fd246, %fd243, %fd245, %p141;
	mov.b64 	%rd149, %fd246;
	mov.b64 	{%r345, %r350}, %rd149;
	mov.b32 	%r351, 4;
	// begin inline asm
	shfl.sync.down.b32 %r344, %r345, %r351, %r372, %r373;
	// end inline asm
	// begin inline asm
	shfl.sync.down.b32 %r349, %r350, %r351, %r372, %r373;
	// end inline asm
	mov.b64 	%rd150, {%r344, %r349};
	mov.b64 	%fd247, %rd150;
	setp.gt.s32 	%p143, %r323, 27;
	setp.lt.f64 	%p144, %fd246, %fd247;
	selp.f64 	%fd248, %fd247, %fd246, %p144;
	selp.f64 	%fd249, %fd246, %fd248, %p143;
	mov.b64 	%rd151, %fd249;
	mov.b64 	{%r355, %r360}, %rd151;
	mov.b32 	%r361, 8;
	// begin inline asm
	shfl.sync.down.b32 %r354, %r355, %r361, %r372, %r373;
	// end inline asm
	// begin inline asm
	shfl.sync.down.b32 %r359, %r360, %r361, %r372, %r373;
	// end inline asm
	mov.b64 	%rd152, {%r354, %r359};
	mov.b64 	%fd250, %rd152;
	setp.gt.s32 	%p145, %r323, 23;
	setp.lt.f64 	%p146, %fd249, %fd250;
	selp.f64 	%fd251, %fd250, %fd249, %p146;
	selp.f64 	%fd252, %fd249, %fd251, %p145;
	mov.b64 	%rd153, %fd252;
	mov.b64 	{%r365, %r370}, %rd153;
	mov.b32 	%r371, 16;
	// begin inline asm
	shfl.sync.down.b32 %r364, %r365, %r371, %r372, %r373;
	// end inline asm
	// begin inline asm
	shfl.sync.down.b32 %r369, %r370, %r371, %r372, %r373;
	// end inline asm
	mov.b64 	%rd154, {%r364, %r369};
	mov.b64 	%fd253, %rd154;
	setp.gt.s32 	%p147, %r323, 15;
	setp.lt.f64 	%p148, %fd252, %fd253;
	selp.f64 	%fd25, %fd253, %fd252, %p148;
	selp.f64 	%fd374, %fd252, %fd25, %p147;
	setp.ne.s32 	%p149, %r323, 0;
	@%p149 bra 	$L__BB4_34;
	shr.u32 	%r374, %r26, 2;
	and.b32  	%r375, %r374, 248;
	mov.u32 	%r376, _ZZN3cub18CUB_300001_SM_10006detail6reduce18DeviceReduceKernelINS2_10policy_hubIdjN4cuda3__47maximumIvEEE10Policy1000EPdjS8_dNS5_3std3__410__identityEEEvT0_PT3_T1_NS0_13GridEvenShareISI_EET2_T4_E12temp_storage;
	add.s32 	%r377, %r376, %r375;
	st.shared.f64 	[%r377+8], %fd25;
$L__BB4_34:
	bar.sync 	0;
	setp.ne.s32 	%p150, %r26, 0;
	@%p150 bra 	$L__BB4_71;
	ld.shared.f64 	%fd254, [_ZZN3cub18CUB_300001_SM_10006detail6reduce18DeviceReduceKernelINS2_10policy_hubIdjN4cuda3__47maximumIvEEE10Policy1000EPdjS8_dNS5_3std3__410__identityEEEvT0_PT3_T1_NS0_13GridEvenShareISI_EET2_T4_E12temp_storage+16];
	setp.lt.f64 	%p151, %fd374, %fd254;
	selp.f64 	%fd255, %fd254, %fd374, %p151;
	ld.shared.f64 	%fd256, [_ZZN3cub18CUB_300001_SM_10006detail6reduce18DeviceReduceKernelINS2_10policy_hubIdjN4cuda3__47maximumIvEEE10Policy1000EPdjS8_dNS5_3std3__410__identityEEEvT0_PT3_T1_NS0_13GridEvenShareISI_EET2_T4_E12temp_storage+24];
	setp.lt.f64 	%p152, %fd255, %fd256;
	selp.f64 	%fd257, %fd256, %fd255, %p152;
	ld.shared.f64 	%fd258, [_ZZN3cub18CUB_300001_SM_10006detail6reduce18DeviceReduceKernelINS2_10policy_hubIdjN4cuda3__47maximumIvEEE10Policy1000EPdjS8_dNS5_3std3__410__identityEEEvT0_PT3_T1_NS0_13GridEvenShareISI_EET2_T4_E12temp_storage+32];
	setp.lt.f64 	%p153, %fd257, %fd258;
	selp.f64 	%fd259, %fd258, %fd257, %p153;
	ld.shared.f64 	%fd260, [_ZZN3cub18CUB_300001_SM_10006detail6reduce18DeviceReduceKernelINS2_10policy_hubIdjN4cuda3__47maximumIvEEE10Policy1000EPdjS8_dNS5_3std3__410__identityEEEvT0_PT3_T1_NS0_13GridEvenShareISI_EET2_T4_E12temp_storage+40];
	setp.lt.f64 	%p154, %fd259, %fd260;
	selp.f64 	%fd261, %fd260, %fd259, %p154;
	ld.shared.f64 	%fd262, [_ZZN3cub18CUB_300001_SM_10006detail6reduce18DeviceReduceKernelINS2_10policy_hubIdjN4cuda3__47maximumIvEEE10Policy1000EPdjS8_dNS5_3std3__410__identityEEEvT0_PT3_T1_NS0_13GridEvenShareISI_EET2_T4_E12temp_storage+48];
	setp.lt.f64 	%p155, %fd261, %fd262;
	selp.f64 	%fd263, %fd262, %fd261, %p155;
	ld.shared.f64 	%fd264, [_ZZN3cub18CUB_300001_SM_10006detail6reduce18DeviceReduceKernelINS2_10policy_hubIdjN4cuda3__47maximumIvEEE10Policy1000EPdjS8_dNS5_3std3__410__identityEEEvT0_PT3_T1_NS0_13GridEvenShareISI_EET2_T4_E12temp_storage+56];
	setp.lt.f64 	%p156, %fd263, %fd264;
	selp.f64 	%fd265, %fd264, %fd263, %p156;
	ld.shared.f64 	%fd266, [_ZZN3cub18CUB_300001_SM_10006detail6reduce18DeviceReduceKernelINS2_10policy_hubIdjN4cuda3__47maximumIvEEE10Policy1000EPdjS8_dNS5_3std3__410__identityEEEvT0_PT3_T1_NS0_13GridEvenShareISI_EET2_T4_E12temp_storage+64];
	setp.lt.f64 	%p157, %fd265, %fd266;
	selp.f64 	%fd374, %fd266, %fd265, %p157;
	bra.uni 	$L__BB4_71;
$L__BB4_36:
	sub.s32 	%r55, %r1, %r5;
	setp.gt.u32 	%p2, %r55, 2047;
	@%p2 bra 	$L__BB4_55;
	mov.u32 	%r56, %tid.x;
	setp.ge.u32 	%p51, %r56, %r55;
	mov.f64 	%fd367, 0d0000000000000000;
	mov.u32 	%r529, %r56;
	@%p51 bra 	$L__BB4_39;
	add.s32 	%r176, %r5, %r56;
	mul.wide.u32 	%rd65, %r176, 8;
	add.s64 	%rd64, %rd1, %rd65;
	// begin inline asm
	ld.global.nc.u64 %rd63, [%rd64];
	// end inline asm
	mov.b64 	%fd367, %rd63;
	add.s32 	%r529, %r56, 256;
$L__BB4_39:
	setp.ge.u32 	%p52, %r529, %r55;
	@%p52 bra 	$L__BB4_46;
	not.b32 	%r177, %r529;
	add.s32 	%r59, %r1, %r177;
	and.b32  	%r178, %r59, 768;
	setp.eq.s32 	%p53, %r178, 768;
	@%p53 bra 	$L__BB4_43;
	add.s32 	%r527, %r529, %r5;
	shr.u32 	%r179, %r59, 8;
	add.s32 	%r180, %r179, 1;
	and.b32  	%r181, %r180, 3;
	neg.s32 	%r526, %r181;
$L__BB4_42:
	.pragma "nounroll";
	mul.wide.u32 	%rd68, %r527, 8;
	add.s64 	%rd67, %rd1, %rd68;
	// begin inline asm
	ld.global.nc.u64 %rd66, [%rd67];
	// end inline asm
	mov.b64 	%fd122, %rd66;
	setp.lt.f64 	%p54, %fd367, %fd122;
	selp.f64 	%fd367, %fd122, %fd367, %p54;
	add.s32 	%r529, %r529, 256;
	add.s32 	%r527, %r527, 256;
	add.s32 	%r526, %r526, 1;
	setp.ne.s32 	%p55, %r526, 0;
	@%p55 bra 	$L__BB4_42;
$L__BB4_43:
	sub.s32 	%r182, %r59, %r5;
	setp.lt.u32 	%p56, %r182, 768;
	@%p56 bra 	$L__BB4_46;
	add.s32 	%r531, %r529, 512;
	add.s32 	%r530, %r529, %r5;
$L__BB4_45:
	mul.wide.u32 	%rd77, %r530, 8;
	add.s64 	%rd70, %rd1, %rd77;
	// begin inline asm
	ld.global.nc.u64 %rd69, [%rd70];
	// end inline asm
	mov.b64 	%fd123, %rd69;
	setp.lt.f64 	%p57, %fd367, %fd123;
	selp.f64 	%fd124, %fd123, %fd367, %p57;
	add.s32 	%r183, %r530, 256;
	mul.wide.u32 	%rd78, %r183, 8;
	add.s64 	%rd72, %rd1, %rd78;
	// begin inline asm
	ld.global.nc.u64 %rd71, [%rd72];
	// end inline asm
	mov.b64 	%fd125, %rd71;
	setp.lt.f64 	%p58, %fd124, %fd125;
	selp.f64 	%fd126, %fd125, %fd124, %p58;
	add.s32 	%r184, %r530, 512;
	mul.wide.u32 	%rd79, %r184, 8;
	add.s64 	%rd74, %rd1, %rd79;
	// begin inline asm
	ld.global.nc.u64 %rd73, [%rd74];
	// end inline asm
	mov.b64 	%fd127, %rd73;
	setp.lt.f64 	%p59, %fd126, %fd127;
	selp.f64 	%fd128, %fd127, %fd126, %p59;
	add.s32 	%r185, %r530, 768;
	mul.wide.u32 	%rd80, %r185, 8;
	add.s64 	%rd76, %rd1, %rd80;
	// begin inline asm
	ld.global.nc.u64 %rd75, [%rd76];
	// end inline asm
	mov.b64 	%fd129, %rd75;
	setp.lt.f64 	%p60, %fd128, %fd129;
	selp.f64 	%fd367, %fd129, %fd128, %p60;
	add.s32 	%r73, %r531, 1024;
	add.s32 	%r186, %r531, 512;
	add.s32 	%r530, %r530, 1024;
	setp.lt.s32 	%p61, %r186, %r55;
	mov.u32 	%r531, %r73;
	@%p61 bra 	$L__BB4_45;
$L__BB4_46:
	setp.lt.u32 	%p62, %r55, 256;
	@%p62 bra 	$L__BB4_51;
	// begin inline asm
	mov.u32 %r250, %laneid;
	// end inline asm
	mov.b64 	%rd91, %fd367;
	mov.b64 	{%r252, %r257}, %rd91;
	mov.b32 	%r258, 1;
	mov.b32 	%r299, 31;
	mov.b32 	%r300, -1;
	// begin inline asm
	shfl.sync.down.b32 %r251, %r252, %r258, %r299, %r300;
	// end inline asm
	// begin inline asm
	shfl.sync.down.b32 %r256, %r257, %r258, %r299, %r300;
	// end inline asm
	mov.b64 	%rd92, {%r251, %r256};
	mov.b64 	%fd177, %rd92;
	setp.gt.s32 	%p90, %r250, 30;
	setp.lt.f64 	%p91, %fd367, %fd177;
	selp.f64 	%fd178, %fd177, %fd367, %p91;
	selp.f64 	%fd179, %fd367, %fd178, %p90;
	mov.b64 	%rd93, %fd179;
	mov.b64 	{%r262, %r267}, %rd93;
	mov.b32 	%r268, 2;
	// begin inline asm
	shfl.sync.down.b32 %r261, %r262, %r268, %r299, %r300;
	// end inline asm
	// begin inline asm
	shfl.sync.down.b32 %r266, %r267, %r268, %r299, %r300;
	// end inline asm
	mov.b64 	%rd94, {%r261, %r266};
	mov.b64 	%fd180, %rd94;
	setp.gt.s32 	%p92, %r250, 29;
	setp.lt.f64 	%p93, %fd179, %fd180;
	selp.f64 	%fd181, %fd180, %fd179, %p93;
	selp.f64 	%fd182, %fd179, %fd181, %p92;
	mov.b64 	%rd95, %fd182;
	mov.b64 	{%r272, %r277}, %rd95;
	mov.b32 	%r278, 4;
	// begin inline asm
	shfl.sync.down.b32 %r271, %r272, %r278, %r299, %r300;
	// end inline asm
	// begin inline asm
	shfl.sync.down.b32 %r276, %r277, %r278, %r299, %r300;
	// end inline asm
	mov.b64 	%rd96, {%r271, %r276};
	mov.b64 	%fd183, %rd96;
	setp.gt.s32 	%p94, %r250, 27;
	setp.lt.f64 	%p95, %fd182, %fd183;
	selp.f64 	%fd184, %fd183, %fd182, %p95;
	selp.f64 	%fd185, %fd182, %fd184, %p94;
	mov.b64 	%rd97, %fd185;
	mov.b64 	{%r282, %r287}, %rd97;
	mov.b32 	%r288, 8;
	// begin inline asm
	shfl.sync.down.b32 %r281, %r282, %r288, %r299, %r300;
	// end inline asm
	// begin inline asm
	shfl.sync.down.b32 %r286, %r287, %r288, %r299, %r300;
	// end inline asm
	mov.b64 	%rd98, {%r281, %r286};
	mov.b64 	%fd186, %rd98;
	setp.gt.s32 	%p96, %r250, 23;
	setp.lt.f64 	%p97, %fd185, %fd186;
	selp.f64 	%fd187, %fd186, %fd185, %p97;
	selp.f64 	%fd188, %fd185, %fd187, %p96;
	mov.b64 	%rd99, %fd188;
	mov.b64 	{%r292, %r297}, %rd99;
	mov.b32 	%r298, 16;
	// begin inline asm
	shfl.sync.down.b32 %r291, %r292, %r298, %r299, %r300;
	// end inline asm
	// begin inline asm
	shfl.sync.down.b32 %r296, %r297, %r298, %r299, %r300;
	// end inline asm
	mov.b64 	%rd100, {%r291, %r296};
	mov.b64 	%fd189, %rd100;
	setp.gt.s32 	%p98, %r250, 15;
	setp.lt.f64 	%p99, %fd188, %fd189;
	selp.f64 	%fd37, %fd189, %fd188, %p99;
	selp.f64 	%fd374, %fd188, %fd37, %p98;
	setp.ne.s32 	%p100, %r250, 0;
	@%p100 bra 	$L__BB4_49;
	shr.u32 	%r301, %r56, 2;
	and.b32  	%r302, %r301, 248;
	mov.u32 	%r303, _ZZN3cub18CUB_300001_SM_10006detail6reduce18DeviceReduceKernelINS2_10policy_hubIdjN4cuda3__47maximumIvEEE10Policy1000EPdjS8_dNS5_3std3__410__identityEEEvT0_PT3_T1_NS0_13GridEvenShareISI_EET2_T4_E12temp_storage;
	add.s32 	%r304, %r303, %r302;
	st.shared.f64 	[%r304+8], %fd37;
$L__BB4_49:
	bar.sync 	0;
	setp.ne.s32 	%p101, %r56, 0;
	@%p101 bra 	$L__BB4_71;
	ld.shared.f64 	%fd190, [_ZZN3cub18CUB_300001_SM_10006detail6reduce18DeviceReduceKernelINS2_10policy_hubIdjN4cuda3__47maximumIvEEE10Policy1000EPdjS8_dNS5_3std3__410__identityEEEvT0_PT3_T1_NS0_13GridEvenShareISI_EET2_T4_E12temp_storage+16];
	setp.lt.f64 	%p102, %fd374, %fd190;
	selp.f64 	%fd191, %fd190, %fd374, %p102;
	ld.shared.f64 	%fd192, [_ZZN3cub18CUB_300001_SM_10006detail6reduce18DeviceReduceKernelINS2_10policy_hubIdjN4cuda3__47maximumIvEEE10Policy1000EPdjS8_dNS5_3std3__410__identityEEEvT0_PT3_T1_NS0_13GridEvenShareISI_EET2_T4_E12temp_storage+24];
	setp.lt.f64 	%p103, %fd191, %fd192;
	selp.f64 	%fd193, %fd192, %fd191, %p103;
	ld.shared.f64 	%fd194, [_ZZN3cub18CUB_300001_SM_10006detail6reduce18DeviceReduceKernelINS2_10policy_hubIdjN4cuda3__47maximumIvEEE10Policy1000EPdjS8_dNS5_3std3__410__identityEEEvT0_PT3_T1_NS0_13GridEvenShareISI_EET2_T4_E12temp_storage+32];
	setp.lt.f64 	%p104, %fd193, %fd194;
	selp.f64 	%fd195, %fd194, %fd193, %p104;
	ld.shared.f64 	%fd196, [_ZZN3cub18CUB_300001_SM_10006detail6reduce18DeviceReduceKernelINS2_10policy_hubIdjN4cuda3__47maximumIvEEE10Policy1000EPdjS8_dNS5_3std3__410__identityEEEvT0_PT3_T1_NS0_13GridEvenShareISI_EET2_T4_E12temp_storage+40];
	setp.lt.f64 	%p105, %fd195, %fd196;
	selp.f64 	%fd197, %fd196, %fd195, %p105;
	ld.shared.f64 	%fd198, [_ZZN3cub18CUB_300001_SM_10006detail6reduce18DeviceReduceKernelINS2_10policy_hubIdjN4cuda3__47maximumIvEEE10Policy1000EPdjS8_dNS5_3std3__410__identityEEEvT0_PT3_T1_NS0_13GridEvenShareISI_EET2_T4_E12temp_storage+48];
	setp.lt.f64 	%p106, %fd197, %fd198;
	selp.f64 	%fd199, %fd198, %fd197, %p106;
	ld.shared.f64 	%fd200, [_ZZN3cub18CUB_300001_SM_10006detail6reduce18DeviceReduceKernelINS2_10policy_hubIdjN4cuda3__47maximumIvEEE10Policy1000EPdjS8_dNS5_3std3__410__identityEEEvT0_PT3_T1_NS0_13GridEvenShareISI_EET2_T4_E12temp_storage+56];
	setp.lt.f64 	%p107, %fd199, %fd200;
	selp.f64 	%fd201, %fd200, %fd199, %p107;
	ld.shared.f64 	%fd202, [_ZZN3cub18CUB_300001_SM_10006detail6reduce18DeviceReduceKernelINS2_10policy_hubIdjN4cuda3__47maximumIvEEE10Policy1000EPdjS8_dNS5_3std3__410__identityEEEvT0_PT3_T1_NS0_13GridEvenShareISI_EET2_T4_E12temp_storage+64];
	setp.lt.f64 	%p108, %fd201, %fd202;
	selp.f64 	%fd374, %fd202, %fd201, %p108;
	bra.uni 	$L__BB4_71;
$L__BB4_51:
	// begin inline asm
	mov.u32 %r187, %laneid;
	// end inline asm
	and.b32  	%r238, %r56, 992;
	add.s32 	%r239, %r238, 32;
	setp.gt.u32 	%p63, %r239, %r55;
	not.b32 	%r240, %r238;
	add.s32 	%r241, %r55, %r240;
	selp.b32 	%r236, %r241, 31, %p63;
	mov.b64 	%rd81, %fd367;
	mov.b64 	{%r189, %r194}, %rd81;
	mov.b32 	%r195, 1;
	mov.b32 	%r237, -1;
	// begin inline asm
	shfl.sync.down.b32 %r188, %r189, %r195, %r236, %r237;
	// end inline asm
	// begin inline asm
	shfl.sync.down.b32 %r193, %r194, %r195, %r236, %r237;
	// end inline asm
	mov.b64 	%rd82, {%r188, %r193};
	mov.b64 	%fd130, %rd82;
	setp.lt.s32 	%p64, %r187, %r236;
	setp.lt.f64 	%p65, %fd367, %fd130;
	selp.f64 	%fd131, %fd130, %fd367, %p65;
	selp.f64 	%fd132, %fd131, %fd367, %p64;
	mov.b64 	%rd83, %fd132;
	mov.b64 	{%r199, %r204}, %rd83;
	mov.b32 	%r205, 2;
	// begin inline asm
	shfl.sync.down.b32 %r198, %r199, %r205, %r236, %r237;
	// end inline asm
	// begin inline asm
	shfl.sync.down.b32 %r203, %r204, %r205, %r236, %r237;
	// end inline asm
	mov.b64 	%rd84, {%r198, %r203};
	mov.b64 	%fd133, %rd84;
	add.s32 	%r242, %r187, 2;
	setp.gt.s32 	%p66, %r242, %r236;
	setp.lt.f64 	%p67, %fd132, %fd133;
	selp.f64 	%fd134, %fd133, %fd132, %p67;
	selp.f64 	%fd135, %fd132, %fd134, %p66;
	mov.b64 	%rd85, %fd135;
	mov.b64 	{%r209, %r214}, %rd85;
	mov.b32 	%r215, 4;
	// begin inline asm
	shfl.sync.down.b32 %r208, %r209, %r215, %r236, %r237;
	// end inline asm
	// begin inline asm
	shfl.sync.down.b32 %r213, %r214, %r215, %r236, %r237;
	// end inline asm
	mov.b64 	%rd86, {%r208, %r213};
	mov.b64 	%fd136, %rd86;
	add.s32 	%r243, %r187, 4;
	setp.gt.s32 	%p68, %r243, %r236;
	setp.lt.f64 	%p69, %fd135, %fd136;
	selp.f64 	%fd137, %fd136, %fd135, %p69;
	selp.f64 	%fd138, %fd135, %fd137, %p68;
	mov.b64 	%rd87, %fd138;
	mov.b64 	{%r219, %r224}, %rd87;
	mov.b32 	%r225, 8;
	// begin inline asm
	shfl.sync.down.b32 %r218, %r219, %r225, %r236, %r237;
	// end inline asm
	// begin inline asm
	shfl.sync.down.b32 %r223, %r224, %r225, %r236, %r237;
	// end inline asm
	mov.b64 	%rd88, {%r218, %r223};
	mov.b64 	%fd139, %rd88;
	add.s32 	%r244, %r187, 8;
	setp.gt.s32 	%p70, %r244, %r236;
	setp.lt.f64 	%p71, %fd138, %fd139;
	selp.f64 	%fd140, %fd139, %fd138, %p71;
	selp.f64 	%fd141, %fd138, %fd140, %p70;
	mov.b64 	%rd89, %fd141;
	mov.b64 	{%r229, %r234}, %rd89;
	mov.b32 	%r235, 16;
	// begin inline asm
	shfl.sync.down.b32 %r228, %r229, %r235, %r236, %r237;
	// end inline asm
	// begin inline asm
	shfl.sync.down.b32 %r233, %r234, %r235, %r236, %r237;
	// end inline asm
	mov.b64 	%rd90, {%r228, %r233};
	mov.b64 	%fd142, %rd90;
	add.s32 	%r245, %r187, 16;
	setp.gt.s32 	%p72, %r245, %r236;
	setp.lt.f64 	%p73, %fd141, %fd142;
	selp.f64 	%fd143, %fd142, %fd141, %p73;
	selp.f64 	%fd374, %fd141, %fd143, %p72;
	setp.ne.s32 	%p74, %r187, 0;
	@%p74 bra 	$L__BB4_53;
	shr.u32 	%r246, %r56, 2;
	and.b32  	%r247, %r246, 248;
	mov.u32 	%r248, _ZZN3cub18CUB_300001_SM_10006detail6reduce18DeviceReduceKernelINS2_10policy_hubIdjN4cuda3__47maximumIvEEE10Policy1000EPdjS8_dNS5_3std3__410__identityEEEvT0_PT3_T1_NS0_13GridEvenShareISI_EET2_T4_E12temp_storage;
	add.s32 	%r249, %r248, %r247;
	st.shared.f64 	[%r249+8], %fd374;
$L__BB4_53:
	bar.sync 	0;
	setp.ne.s32 	%p75, %r56, 0;
	@%p75 bra 	$L__BB4_71;
	setp.gt.u32 	%p76, %r55, 32;
	ld.shared.f64 	%fd144, [_ZZN3cub18CUB_300001_SM_10006detail6reduce18DeviceReduceKernelINS2_10policy_hubIdjN4cuda3__47maximumIvEEE10Policy1000EPdjS8_dNS5_3std3__410__identityEEEvT0_PT3_T1_NS0_13GridEvenShareISI_EET2_T4_E12temp_storage+16];
	setp.lt.f64 	%p77, %fd374, %fd144;
	selp.f64 	%fd146, %fd144, %fd374, %p77;
	selp.f64 	%fd147, %fd146, %fd374, %p76;
	setp.gt.u32 	%p78, %r55, 64;
	ld.shared.f64 	%fd149, [_ZZN3cub18CUB_300001_SM_10006detail6reduce18DeviceReduceKernelINS2_10policy_hubIdjN4cuda3__47maximumIvEEE10Policy1000EPdjS8_dNS5_3std3__410__identityEEEvT0_PT3_T1_NS0_13GridEvenShareISI_EET2_T4_E12temp_storage+24];
	setp.lt.f64 	%p79, %fd147, %fd149;
	selp.f64 	%fd151, %fd149, %fd147, %p79;
	selp.f64 	%fd152, %fd151, %fd147, %p78;
	setp.gt.u32 	%p80, %r55, 96;
	ld.shared.f64 	%fd154, [_ZZN3cub18CUB_300001_SM_10006detail6reduce18DeviceReduceKernelINS2_10policy_hubIdjN4cuda3__47maximumIvEEE10Policy1000EPdjS8_dNS5_3std3__410__identityEEEvT0_PT3_T1_NS0_13GridEvenShareISI_EET2_T4_E12temp_storage+32];
	setp.lt.f64 	%p81, %fd152, %fd154;
	selp.f64 	%fd156, %fd154, %fd152, %p81;
	selp.f64 	%fd157, %fd156, %fd152, %p80;
	setp.gt.u32 	%p82, %r55, 128;
	ld.shared.f64 	%fd159, [_ZZN3cub18CUB_300001_SM_10006detail6reduce18DeviceReduceKernelINS2_10policy_hubIdjN4cuda3__47maximumIvEEE10Policy1000EPdjS8_dNS5_3std3__410__identityEEEvT0_PT3_T1_NS0_13GridEvenShareISI_EET2_T4_E12temp_storage+40];
	setp.lt.f64 	%p83, %fd157, %fd159;
	selp.f64 	%fd161, %fd159, %fd157, %p83;
	selp.f64 	%fd162, %fd161, %fd157, %p82;
	setp.gt.u32 	%p84, %r55, 160;
	ld.shared.f64 	%fd164, [_ZZN3cub18CUB_300001_SM_10006detail6reduce18DeviceReduceKernelINS2_10policy_hubIdjN4cuda3__47maximumIvEEE10Policy1000EPdjS8_dNS5_3std3__410__identityEEEvT0_PT3_T1_NS0_13GridEvenShareISI_EET2_T4_E12temp_storage+48];
	setp.lt.f64 	%p85, %fd162, %fd164;
	selp.f64 	%fd166, %fd164, %fd162, %p85;
	selp.f64 	%fd167, %fd166, %fd162, %p84;
	setp.gt.u32 	%p86, %r55, 192;
	ld.shared.f64 	%fd169, [_ZZN3cub18CUB_300001_SM_10006detail6reduce18DeviceReduceKernelINS2_10policy_hubIdjN4cuda3__47maximumIvEEE10Policy1000EPdjS8_dNS5_3std3__410__identityEEEvT0_PT3_T1_NS0_13GridEvenShareISI_EET2_T4_E12temp_storage+56];
	setp.lt.f64 	%p87, %fd167, %fd169;
	selp.f64 	%fd171, %fd169, %fd167, %p87;
	selp.f64 	%fd172, %fd171, %fd167, %p86;
	setp.gt.u32 	%p88, %r55, 224;
	ld.shared.f64 	%fd174, [_ZZN3cub18CUB_300001_SM_10006detail6reduce18DeviceReduceKernelINS2_10policy_hubIdjN4cuda3__47maximumIvEEE10Policy1000EPdjS8_dNS5_3std3__410__identityEEEvT0_PT3_T1_NS0_13GridEvenShareISI_EET2_T4_E12temp_storage+64];
	setp.lt.f64 	%p89, %fd172, %fd174;
	selp.f64 	%fd176, %fd174, %fd172, %p89;
	selp.f64 	%fd374, %fd176, %fd172, %p88;
	bra.uni 	$L__BB4_71;
$L__BB4_55:
	mov.u32 	%r75, %tid.x;
	add.s32 	%r104, %r75, %r5;
	mul.wide.u32 	%rd20, %r104, 8;
	add.s64 	%rd5, %rd1, %rd20;
	// begin inline asm
	ld.global.nc.u64 %rd4, [%rd5];
	// end inline asm
	mov.b64 	%fd56, %rd4;
	add.s64 	%rd7, %rd5, 2048;
	// begin inline asm
	ld.global.nc.u64 %rd6, [%rd7];
	// end inline asm
	mov.b64 	%fd57, %rd6;
	add.s64 	%rd9, %rd5, 4096;
	// begin inline asm
	ld.global.nc.u64 %rd8, [%rd9];
	// end inline asm
	mov.b64 	%fd58, %rd8;
	add.s64 	%rd11, %rd5, 6144;
	// begin inline asm
	ld.global.nc.u64 %rd10, [%rd11];
	// end inline asm
	mov.b64 	%fd59, %rd10;
	add.s64 	%rd13, %rd5, 8192;
	// begin inline asm
	ld.global.nc.u64 %rd12, [%rd13];
	// end inline asm
	mov.b64 	%fd60, %rd12;
	add.s64 	%rd15, %rd5, 10240;
	// begin inline asm
	ld.global.nc.u64 %rd14, [%rd15];
	// end inline asm
	mov.b64 	%fd61, %rd14;
	add.s64 	%rd17, %rd5, 12288;
	// begin inline asm
	ld.global.nc.u64 %rd16, [%rd17];
	// end inline asm
	mov.b64 	%fd62, %rd16;
	add.s64 	%rd19, %rd5, 14336;
	// begin inline asm
	ld.global.nc.u64 %rd18, [%rd19];
	// end inline asm
	mov.b64 	%fd63, %rd18;
	setp.lt.f64 	%p3, %fd56, %fd57;
	selp.f64 	%fd64, %fd57, %fd56, %p3;
	setp.lt.f64 	%p4, %fd64, %fd58;
	selp.f64 	%fd65, %fd58, %fd64, %p4;
	setp.lt.f64 	%p5, %fd65, %fd59;
	selp.f64 	%fd66, %fd59, %fd65, %p5;
	setp.lt.f64 	%p6, %fd66, %fd60;
	selp.f64 	%fd67, %fd60, %fd66, %p6;
	setp.lt.f64 	%p7, %fd67, %fd61;
	selp.f64 	%fd68, %fd61, %fd67, %p7;
	setp.lt.f64 	%p8, %fd68, %fd62;
	selp.f64 	%fd69, %fd62, %fd68, %p8;
	setp.lt.f64 	%p9, %fd69, %fd63;
	selp.f64 	%fd373, %fd63, %fd69, %p9;
	setp.lt.u32 	%p10, %r55, %r4;
	@%p10 bra 	$L__BB4_67;
	add.s32 	%r76, %r4, %r5;
	add.s32 	%r533, %r76, 256;
	add.s32 	%r532, %r76, %r75;
	mov.b32 	%r534, 0;
$L__BB4_57:
	add.s32 	%r5, %r5, %r4;
	add.s32 	%r106, %r1, -2048;
	setp.gt.u32 	%p11, %r5, %r106;
	@%p11 bra 	$L__BB4_59;
	add.s32 	%r107, %r75, %r5;
	mul.wide.u32 	%rd37, %r107, 8;
	add.s64 	%rd22, %rd1, %rd37;
	// begin inline asm
	ld.global.nc.u64 %rd21, [%rd22];
	// end inline asm
	mov.b64 	%fd70, %rd21;
	add.s64 	%rd24, %rd22, 2048;
	// begin inline asm
	ld.global.nc.u64 %rd23, [%rd24];
	// end inline asm
	mov.b64 	%fd71, %rd23;
	add.s64 	%rd26, %rd22, 4096;
	// begin inline asm
	ld.global.nc.u64 %rd25, [%rd26];
	// end inline asm
	mov.b64 	%fd72, %rd25;
	add.s64 	%rd28, %rd22, 6144;
	// begin inline asm
	ld.global.nc.u64 %rd27, [%rd28];
	// end inline asm
	mov.b64 	%fd73, %rd27;
	add.s64 	%rd30, %rd22, 8192;
	// begin inline asm
	ld.global.nc.u64 %rd29, [%rd30];
	// end inline asm
	mov.b64 	%fd74, %rd29;
	add.s64 	%rd32, %rd22, 10240;
	// begin inline asm
	ld.global.nc.u64 %rd31, [%rd32];
	// end inline asm
	mov.b64 	%fd75, %rd31;
	add.s64 	%rd34, %rd22, 12288;
	// begin inline asm
	ld.global.nc.u64 %rd33, [%rd34];
	// end inline asm
	mov.b64 	%fd76, %rd33;
	add.s64 	%rd36, %rd22, 14336;
	// begin inline asm
	ld.global.nc.u64 %rd35, [%rd36];
	// end inline asm
	mov.b64 	%fd77, %rd35;
	setp.lt.f64 	%p12, %fd373, %fd70;
	selp.f64 	%fd78, %fd70, %fd373, %p12;
	setp.lt.f64 	%p13, %fd78, %fd71;
	selp.f64 	%fd79, %fd71, %fd78, %p13;
	setp.lt.f64 	%p14, %fd79, %fd72;
	selp.f64 	%fd80, %fd72, %fd79, %p14;
	setp.lt.f64 	%p15, %fd80, %fd73;
	selp.f64 	%fd81, %fd73, %fd80, %p15;
	setp.lt.f64 	%p16, %fd81, %fd74;
	selp.f64 	%fd82, %fd74, %fd81, %p16;
	setp.lt.f64 	%p17, %fd82, %fd75;
	selp.f64 	%fd83, %fd75, %fd82, %p17;
	setp.lt.f64 	%p18, %fd83, %fd76;
	selp.f64 	%fd84, %fd76, %fd83, %p18;
	setp.lt.f64 	%p19, %fd84, %fd77;
	selp.f64 	%fd373, %fd77, %fd84, %p19;
	sub.s32 	%r108, %r1, %r5;
	setp.lt.u32 	%p20, %r108, %r4;
	add.s32 	%r534, %r534, 1;
	add.s32 	%r533, %r533, %r4;
	add.s32 	%r532, %r532, %r4;
	@%p20 bra 	$L__BB4_67;
	bra.uni 	$L__BB4_57;
$L__BB4_59:
	setp.le.u32 	%p21, %r1, %r5;
	@%p21 bra 	$L__BB4_67;
	sub.s32 	%r87, %r1, %r5;
	setp.ge.s32 	%p22, %r75, %r87;
	@%p22 bra 	$L__BB4_67;
	not.b32 	%r109, %r75;
	add.s32 	%r110, %r1, %r109;
	sub.s32 	%r111, %r110, %r76;
	mul.lo.s32 	%r112, %r2, %r534;
	shl.b32 	%r113, %r112, 11;
	sub.s32 	%r88, %r111, %r113;
	shr.u32 	%r114, %r110, 8;
	add.s32 	%r89, %r114, 1;
	and.b32  	%r115, %r110, 768;
	setp.eq.s32 	%p23, %r115, 768;
	mov.u32 	%r539, %r75;
	@%p23 bra 	$L__BB4_64;
	and.b32  	%r116, %r89, 3;
	neg.s32 	%r536, %r116;
	mov.u32 	%r539, %r75;
$L__BB4_63:
	.pragma "nounroll";
	mul.wide.u32 	%rd40, %r532, 8;
	add.s64 	%rd39, %rd1, %rd40;
	// begin inline asm
	ld.global.nc.u64 %rd38, [%rd39];
	// end inline asm
	mov.b64 	%fd86, %rd38;
	setp.lt.f64 	%p24, %fd373, %fd86;
	selp.f64 	%fd373, %fd86, %fd373, %p24;
	add.s32 	%r539, %r539, 256;
	add.s32 	%r532, %r532, 256;
	add.s32 	%r536, %r536, 1;
	setp.ne.s32 	%p25, %r536, 0;
	@%p25 bra 	$L__BB4_63;
$L__BB4_64:
	setp.lt.u32 	%p26, %r88, 768;
	@%p26 bra 	$L__BB4_67;
	add.s32 	%r541, %r539, 512;
	add.s32 	%r540, %r539, %r533;
$L__BB4_66:
	add.s32 	%r117, %r540, -256;
	mul.wide.u32 	%rd49, %r117, 8;
	add.s64 	%rd42, %rd1, %rd49;
	// begin inline asm
	ld.global.nc.u64 %rd41, [%rd42];
	// end inline asm
	mov.b64 	%fd87, %rd41;
	setp.lt.f64 	%p27, %fd373, %fd87;
	selp.f64 	%fd88, %fd87, %fd373, %p27;
	mul.wide.u32 	%rd50, %r540, 8;
	add.s64 	%rd44, %rd1, %rd50;
	// begin inline asm
	ld.global.nc.u64 %rd43, [%rd44];
	// end inline asm
	mov.b64 	%fd89, %rd43;
	setp.lt.f64 	%p28, %fd88, %fd89;
	selp.f64 	%fd90, %fd89, %fd88, %p28;
	add.s32 	%r118, %r540, 256;
	mul.wide.u32 	%rd51, %r118, 8;
	add.s64 	%rd46, %rd1, %rd51;
	// begin inline asm
	ld.global.nc.u64 %rd45, [%rd46];
	// end inline asm
	mov.b64 	%fd91, %rd45;
	setp.lt.f64 	%p29, %fd90, %fd91;
	selp.f64 	%fd92, %fd91, %fd90, %p29;
	add.s32 	%r119, %r540, 512;
	mul.wide.u32 	%rd52, %r119, 8;
	add.s64 	%rd48, %rd1, %rd52;
	// begin inline asm
	ld.global.nc.u64 %rd47, [%rd48];
	// end inline asm
	mov.b64 	%fd93, %rd47;
	setp.lt.f64 	%p30, %fd92, %fd93;
	selp.f64 	%fd373, %fd93, %fd92, %p30;
	add.s32 	%r102, %r541, 1024;
	add.s32 	%r120, %r541, 512;
	add.s32 	%r540, %r540, 1024;
	setp.lt.s32 	%p31, %r120, %r87;
	mov.u32 	%r541, %r102;
	@%p31 bra 	$L__BB4_66;
$L__BB4_67:
	// begin inline asm
	mov.u32 %r121, %laneid;
	// end inline asm
	mov.b64 	%rd53, %fd373;
	mov.b64 	{%r123, %r128}, %rd53;
	mov.b32 	%r129, 1;
	mov.b32 	%r170, 31;
	mov.b32 	%r171, -1;
	// begin inline asm
	shfl.sync.down.b32 %r122, %r123, %r129, %r170, %r171;
	// end inline asm
	// begin inline asm
	shfl.sync.down.b32 %r127, %r128, %r129, %r170, %r171;
	// end inline asm
	mov.b64 	%rd54, {%r122, %r127};
	mov.b64 	%fd94, %rd54;
	setp.gt.s32 	%p32, %r121, 30;
	setp.lt.f64 	%p33, %fd373, %fd94;
	selp.f64 	%fd95, %fd94, %fd373, %p33;
	selp.f64 	%fd96, %fd373, %fd95, %p32;
	mov.b64 	%rd55, %fd96;
	mov.b64 	{%r133, %r138}, %rd55;
	mov.b32 	%r139, 2;
	// begin inline asm
	shfl.sync.down.b32 %r132, %r133, %r139, %r170, %r171;
	// end inline asm
	// begin inline asm
	shfl.sync.down.b32 %r137, %r138, %r139, %r170, %r171;
	// end inline asm
	mov.b64 	%rd56, {%r132, %r137};
	mov.b64 	%fd97, %rd56;
	setp.gt.s32 	%p34, %r121, 29;
	setp.lt.f64 	%p35, %fd96, %fd97;
	selp.f64 	%fd98, %fd97, %fd96, %p35;
	selp.f64 	%fd99, %fd96, %fd98, %p34;
	mov.b64 	%rd57, %fd99;
	mov.b64 	{%r143, %r148}, %rd57;
	mov.b32 	%r149, 4;
	// begin inline asm
	shfl.sync.down.b32 %r142, %r143, %r149, %r170, %r171;
	// end inline asm
	// begin inline asm
	shfl.sync.down.b32 %r147, %r148, %r149, %r170, %r171;
	// end inline asm
	mov.b64 	%rd58, {%r142, %r147};
	mov.b64 	%fd100, %rd58;
	setp.gt.s32 	%p36, %r121, 27;
	setp.lt.f64 	%p37, %fd99, %fd100;
	selp.f64 	%fd101, %fd100, %fd99, %p37;
	selp.f64 	%fd102, %fd99, %fd101, %p36;
	mov.b64 	%rd59, %fd102;
	mov.b64 	{%r153, %r158}, %rd59;
	mov.b32 	%r159, 8;
	// begin inline asm
	shfl.sync.down.b32 %r152, %r153, %r159, %r170, %r171;
	// end inline asm
	// begin inline asm
	shfl.sync.down.b32 %r157, %r158, %r159, %r170, %r171;
	// end inline asm
	mov.b64 	%rd60, {%r152, %r157};
	mov.b64 	%fd103, %rd60;
	setp.gt.s32 	%p38, %r121, 23;
	setp.lt.f64 	%p39, %fd102, %fd103;
	selp.f64 	%fd104, %fd103, %fd102, %p39;
	selp.f64 	%fd105, %fd102, %fd104, %p38;
	mov.b64 	%rd61, %fd105;
	mov.b64 	{%r163, %r168}, %rd61;
	mov.b32 	%r169, 16;
	// begin inline asm
	shfl.sync.down.b32 %r162, %r163, %r169, %r170, %r171;
	// end inline asm
	// begin inline asm
	shfl.sync.down.b32 %r167, %r168, %r169, %r170, %r171;
	// end inline asm
	mov.b64 	%rd62, {%r162, %r167};
	mov.b64 	%fd106, %rd62;
	setp.gt.s32 	%p40, %r121, 15;
	setp.lt.f64 	%p41, %fd105, %fd106;
	selp.f64 	%fd52, %fd106, %fd105, %p41;
	selp.f64 	%fd374, %fd105, %fd52, %p40;
	setp.ne.s32 	%p42, %r121, 0;
	@%p42 bra 	$L__BB4_69;
	shr.u32 	%r172, %r75, 2;
	and.b32  	%r173, %r172, 248;
	mov.u32 	%r174, _ZZN3cub18CUB_300001_SM_10006detail6reduce18DeviceReduceKernelINS2_10policy_hubIdjN4cuda3__47maximumIvEEE10Policy1000EPdjS8_dNS5_3std3__410__identityEEEvT0_PT3_T1_NS0_13GridEvenShareISI_EET2_T4_E12temp_storage;
	add.s32 	%r175, %r174, %r173;
	st.shared.f64 	[%r175+8], %fd52;
$L__BB4_69:
	bar.sync 	0;
	setp.ne.s32 	%p43, %r75, 0;
	@%p43 bra 	$L__BB4_71;
	ld.shared.f64 	%fd107, [_ZZN3cub18CUB_300001_SM_10006detail6reduce18DeviceReduceKernelINS2_10policy_hubIdjN4cuda3__47maximumIvEEE10Policy1000EPdjS8_dNS5_3std3__410__identityEEEvT0_PT3_T1_NS0_13GridEvenShareISI_EET2_T4_E12temp_storage+16];
	setp.lt.f64 	%p44, %fd374, %fd107;
	selp.f64 	%fd108, %fd107, %fd374, %p44;
	ld.shared.f64 	%fd109, [_ZZN3cub18CUB_300001_SM_10006detail6reduce18DeviceReduceKernelINS2_10policy_hubIdjN4cuda3__47maximumIvEEE10Policy1000EPdjS8_dNS5_3std3__410__identityEEEvT0_PT3_T1_NS0_13GridEvenShareISI_EET2_T4_E12temp_storage+24];
	setp.lt.f64 	%p45, %fd108, %fd109;
	selp.f64 	%fd110, %fd109, %fd108, %p45;
	ld.shared.f64 	%fd111, [_ZZN3cub18CUB_300001_SM_10006detail6reduce18DeviceReduceKernelINS2_10policy_hubIdjN4cuda3__47maximumIvEEE10Policy1000EPdjS8_dNS5_3std3__410__identityEEEvT0_PT3_T1_NS0_13GridEvenShareISI_EET2_T4_E12temp_storage+32];
	setp.lt.f64 	%p46, %fd110, %fd111;
	selp.f64 	%fd112, %fd111, %fd110, %p46;
	ld.shared.f64 	%fd113, [_ZZN3cub18CUB_300001_SM_10006detail6reduce18DeviceReduceKernelINS2_10policy_hubIdjN4cuda3__47maximumIvEEE10Policy1000EPdjS8_dNS5_3std3__410__identityEEEvT0_PT3_T1_NS0_13GridEvenShareISI_EET2_T4_E12temp_storage+40];
	setp.lt.f64 	%p47, %fd112, %fd113;
	selp.f64 	%fd114, %fd113, %fd112, %p47;
	ld.shared.f64 	%fd115, [_ZZN3cub18CUB_300001_SM_10006detail6reduce18DeviceReduceKernelINS2_10policy_hubIdjN4cuda3__47maximumIvEEE10Policy1000EPdjS8_dNS5_3std3__410__identityEEEvT0_PT3_T1_NS0_13GridEvenShareISI_EET2_T4_E12temp_storage+48];
	setp.lt.f64 	%p48, %fd114, %fd115;
	selp.f64 	%fd116, %fd115, %fd114, %p48;
	ld.shared.f64 	%fd117, [_ZZN3cub18CUB_300001_SM_10006detail6reduce18DeviceReduceKernelINS2_10policy_hubIdjN4cuda3__47maximumIvEEE10Policy1000EPdjS8_dNS5_3std3__410__identityEEEvT0_PT3_T1_NS0_13GridEvenShareISI_EET2_T4_E12temp_storage+56];
	setp.lt.f64 	%p49, %fd116, %fd117;
	selp.f64 	%fd118, %fd117, %fd116, %p49;
	ld.shared.f64 	%fd119, [_ZZN3cub18CUB_300001_SM_10006detail6reduce18DeviceReduceKernelINS2_10policy_hubIdjN4cuda3__47maximumIvEEE10Policy1000EPdjS8_dNS5_3std3__410__identityEEEvT0_PT3_T1_NS0_13GridEvenShareISI_EET2_T4_E12temp_storage+64];
	setp.lt.f64 	%p50, %fd118, %fd119;
	selp.f64 	%fd374, %fd119, %fd118, %p50;
$L__BB4_71:
	mov.u32 	%r507, %tid.x;
	setp.ne.s32 	%p216, %r507, 0;
	@%p216 bra 	$L__BB4_73;
	ld.param.u64 	%rd196, [_ZN3cub18CUB_300001_SM_10006detail6reduce18DeviceReduceKernelINS2_10policy_hubIdjN4cuda3__47maximumIvEEE10Policy1000EPdjS8_dNS5_3std3__410__identityEEEvT0_PT3_T1_NS0_13GridEvenShareISI_EET2_T4__param_1];
	cvta.to.global.u64 	%rd193, %rd196;
	mul.wide.u32 	%rd194, %r3, 8;
	add.s64 	%rd195, %rd193, %rd194;
	st.global.f64 	[%rd195], %fd374;
$L__BB4_73:
	ret;

}
	// .globl	_ZN3cub18CUB_300001_SM_10006detail6reduce28DeviceReduceSingleTileKernelINS2_10policy_hubIdjN4cuda3__47maximumIvEEE10Policy1000EPdSB_iS8_ddNS5_3std3__410__identityEEEvT0_T1_T2_T3_T4_T6_
.visible .entry _ZN3cub18CUB_300001_SM_10006detail6reduce28DeviceReduceSingleTileKernelINS2_10policy_hubIdjN4cuda3__47maximumIvEEE10Policy1000EPdSB_iS8_ddNS5_3std3__410__identityEEEvT0_T1_T2_T3_T4_T6_(
	.param .u64 .ptr .align 1 _ZN3cub18CUB_300001_SM_10006detail6reduce28DeviceReduceSingleTileKernelINS2_10policy_hubIdjN4cuda3__47maximumIvEEE10Policy1000EPdSB_iS8_ddNS5_3std3__410__identityEEEvT0_T1_T2_T3_T4_T6__param_0,
	.param .u64 .ptr .align 1 _ZN3cub18CUB_300001_SM_10006detail6reduce28DeviceReduceSingleTileKernelINS2_10policy_hubIdjN4cuda3__47maximumIvEEE10Policy1000EPdSB_iS8_ddNS5_3std3__410__identityEEEvT0_T1_T2_T3_T4_T6__param_1,
	.param .u32 _ZN3cub18CUB_300001_SM_10006detail6reduce28DeviceReduceSingleTileKernelINS2_10policy_hubIdjN4cuda3__47maximumIvEEE10Policy1000EPdSB_iS8_ddNS5_3std3__410__identityEEEvT0_T1_T2_T3_T4_T6__param_2,
	.param .align 1 .b8 _ZN3cub18CUB_300001_SM_10006detail6reduce28DeviceReduceSingleTileKernelINS2_10policy_hubIdjN4cuda3__47maximumIvEEE10Policy1000EPdSB_iS8_ddNS5_3std3__410__identityEEEvT0_T1_T2_T3_T4_T6__param_3[1],
	.param .f64 _ZN3cub18CUB_300001_SM_10006detail6reduce28DeviceReduceSingleTileKernelINS2_10policy_hubIdjN4cuda3__47maximumIvEEE10Policy1000EPdSB_iS8_ddNS5_3std3__410__identityEEEvT0_T1_T2_T3_T4_T6__param_4,
	.param .align 1 .b8 _ZN3cub18CUB_300001_SM_10006detail6reduce28DeviceReduceSingleTileKernelINS2_10policy_hubIdjN4cuda3__47maximumIvEEE10Policy1000EPdSB_iS8_ddNS5_3std3__410__identityEEEvT0_T1_T2_T3_T4_T6__param_5[1]
)
.maxntid 256
.minnctapersm 1
{
	.reg .pred 	%p<220>;
	.reg .b32 	%r<472>;
	.reg .b64 	%rd<206>;
	.reg .b64 	%fd<381>;
	// demoted variable
	.shared .align 8 .b8 _ZZN3cub18CUB_300001_SM_10006detail6reduce28DeviceReduceSingleTileKernelINS2_10policy_hubIdjN4cuda3__47maximumIvEEE10Policy1000EPdSB_iS8_ddNS5_3std3__410__identityEEEvT0_T1_T2_T3_T4_T6_E12temp_storage[80];
	ld.param.u64 	%rd15, [_ZN3cub18CUB_300001_SM_10006detail6reduce28DeviceReduceSingleTileKernelINS2_10policy_hubIdjN4cuda3__47maximumIvEEE10Policy1000EPdSB_iS8_ddNS5_3std3__410__identityEEEvT0_T1_T2_T3_T4_T6__param_0];
	ld.param.u64 	%rd16, [_ZN3cub18CUB_300001_SM_10006detail6reduce28DeviceReduceSingleTileKernelINS2_10policy_hubIdjN4cuda3__47maximumIvEEE10Policy1000EPdSB_iS8_ddNS5_3std3__410__identityEEEvT0_T1_T2_T3_T4_T6__param_1];
	ld.param.u32 	%r68, [_ZN3cub18CUB_300001_SM_10006detail6reduce28DeviceReduceSingleTileKernelINS2_10policy_hubIdjN4cuda3__47maximumIvEEE10Policy1000EPdSB_iS8_ddNS5_3std3__410__identityEEEvT0_T1_T2_T3_T4_T6__param_2];
	ld.param.f64 	%fd58, [_ZN3cub18CUB_300001_SM_10006detail6reduce28DeviceReduceSingleTileKernelINS2_10policy_hubIdjN4cuda3__47maximumIvEEE10Policy1000EPdSB_iS8_ddNS5_3std3__410__identityEEEvT0_T1_T2_T3_T4_T6__param_4];
	cvta.to.global.u64 	%rd1, %rd16;
	setp.ne.s32 	%p1, %r68, 0;
	@%p1 bra 	$L__BB5_3;
	mov.u32 	%r445, %tid.x;
	setp.ne.s32 	%p219, %r445, 0;
	@%p219 bra 	$L__BB5_74;
	st.global.f64 	[%rd1], %fd58;
	bra.uni 	$L__BB5_74;
$L__BB5_3:
	and.b64  	%rd17, %rd15, 31;
	setp.ne.s64 	%p2, %rd17, 0;
	@%p2 bra 	$L__BB5_38;
	setp.gt.s32 	%p110, %r68, 2047;
	@%p110 bra 	$L__BB5_22;
	mov.u32 	%r1, %tid.x;
	setp.ge.s32 	%p159, %r1, %r68;
	mov.f64 	%fd359, 0d0000000000000000;
	mov.u32 	%r449, %r1;
	@%p159 bra 	$L__BB5_7;
	mul.wide.u32 	%rd169, %r1, 8;
	add.s64 	%rd168, %rd15, %rd169;
	// begin inline asm
	ld.global.nc.u64 %rd167, [%rd168];
	// end inline asm
	mov.b64 	%fd359, %rd167;
	add.s32 	%r449, %r1, 256;
$L__BB5_7:
	setp.ge.s32 	%p160, %r449, %r68;
	@%p160 bra 	$L__BB5_13;
	not.b32 	%r321, %r449;
	add.s32 	%r4, %r68, %r321;
	and.b32  	%r322, %r4, 768;
	setp.eq.s32 	%p161, %r322, 768;
	@%p161 bra 	$L__BB5_11;
	mul.wide.u32 	%rd170, %r449, 8;
	add.s64 	%rd202, %rd15, %rd170;
	shr.u32 	%r323, %r4, 8;
	add.s32 	%r324, %r323, 1;
	and.b32  	%r325, %r324, 3;
	neg.s32 	%r447, %r325;
$L__BB5_10:
	.pragma "nounroll";
	// begin inline asm
	ld.global.nc.u64 %rd171, [%rd202];
	// end inline asm
	mov.b64 	%fd272, %rd171;
	setp.lt.f64 	%p162, %fd359, %fd272;
	selp.f64 	%fd359, %fd272, %fd359, %p162;
	add.s32 	%r449, %r449, 256;
	add.s64 	%rd202, %rd202, 2048;
	add.s32 	%r447, %r447, 1;
	setp.ne.s32 	%p163, %r447, 0;
	@%p163 bra 	$L__BB5_10;
$L__BB5_11:
	setp.lt.u32 	%p164, %r4, 768;
	@%p164 bra 	$L__BB5_13;
$L__BB5_12:
	mul.wide.s32 	%rd181, %r449, 8;
	add.s64 	%rd174, %rd15, %rd181;
	// begin inline asm
	ld.global.nc.u64 %rd173, [%rd174];
	// end inline asm
	mov.b64 	%fd273, %rd173;
	setp.lt.f64 	%p165, %fd359, %fd273;
	selp.f64 	%fd274, %fd273, %fd359, %p165;
	add.s64 	%rd176, %rd174, 2048;
	// begin inline asm
	ld.global.nc.u64 %rd175, [%rd176];
	// end inline asm
	mov.b64 	%fd275, %rd175;
	setp.lt.f64 	%p166, %fd274, %fd275;
	selp.f64 	%fd276, %fd275, %fd274, %p166;
	add.s64 	%rd178, %rd174, 4096;
	// begin inline asm
	ld.global.nc.u64 %rd177, [%rd178];
	// end inline asm
	mov.b64 	%fd277, %rd177;
	setp.lt.f64 	%p167, %fd276, %fd277;
	selp.f64 	%fd278, %fd277, %fd276, %p167;
	add.s64 	%rd180, %rd174, 6144;
	// begin inline asm
	ld.global.nc.u64 %rd179, [%rd180];
	// end inline asm
	mov.b64 	%fd279, %rd179;
	setp.lt.f64 	%p168, %fd278, %fd279;
	selp.f64 	%fd359, %fd279, %fd278, %p168;
	add.s32 	%r449, %r449, 1024;
	setp.lt.s32 	%p169, %r449, %r68;
	@%p169 bra 	$L__BB5_12;
$L__BB5_13:
	setp.lt.s32 	%p170, %r68, 256;
	@%p170 bra 	$L__BB5_18;
	// begin inline asm
	mov.u32 %r389, %laneid;
	// end inline asm
	mov.b64 	%rd192, %fd359;
	mov.b64 	{%r391, %r396}, %rd192;
	mov.b32 	%r397, 1;
	mov.b32 	%r438, 31;
	mov.b32 	%r439, -1;
	// begin inline asm
	shfl.sync.down.b32 %r390, %r391, %r397, %r438, %r439;
	// end inline asm
	// begin inline asm
	shfl.sync.down.b32 %r395, %r396, %r397, %r438, %r439;
	// end inline asm
	mov.b64 	%rd193, {%r390, %r395};
	mov.b64 	%fd327, %rd193;
	setp.gt.s32 	%p198, %r389, 30;
	setp.lt.f64 	%p199, %fd359, %fd327;
	selp.f64 	%fd328, %fd327, %fd359, %p199;
	selp.f64 	%fd329, %fd359, %fd328, %p198;
	mov.b64 	%rd194, %fd329;
	mov.b64 	{%r401, %r406}, %rd194;
	mov.b32 	%r407, 2;
	// begin inline asm
	shfl.sync.down.b32 %r400, %r401, %r407, %r438, %r439;
	// end inline asm
	// begin inline asm
	shfl.sync.down.b32 %r405, %r406, %r407, %r438, %r439;
	// end inline asm
	mov.b64 	%rd195, {%r400, %r405};
	mov.b64 	%fd330, %rd195;
	setp.gt.s32 	%p200, %r389, 29;
	setp.lt.f64 	%p201, %fd329, %fd330;
	selp.f64 	%fd331, %fd330, %fd329, %p201;
	selp.f64 	%fd332, %fd329, %fd331, %p200;
	mov.b64 	%rd196, %fd332;
	mov.b64 	{%r411, %r416}, %rd196;
	mov.b32 	%r417, 4;
	// begin inline asm
	shfl.sync.down.b32 %r410, %r411, %r417, %r438, %r439;
	// end inline asm
	// begin inline asm
	shfl.sync.down.b32 %r415, %r416, %r417, %r438, %r439;
	// end inline asm
	mov.b64 	%rd197, {%r410, %r415};
	mov.b64 	%fd333, %rd197;
	setp.gt.s32 	%p202, %r389, 27;
	setp.lt.f64 	%p203, %fd332, %fd333;
	selp.f64 	%fd334, %fd333, %fd332, %p203;
	selp.f64 	%fd335, %fd332, %fd334, %p202;
	mov.b64 	%rd198, %fd335;
	mov.b64 	{%r421, %r426}, %rd198;
	mov.b32 	%r427, 8;
	// begin inline asm
	shfl.sync.down.b32 %r420, %r421, %r427, %r438, %r439;
	// end inline asm
	// begin inline asm
	shfl.sync.down.b32 %r425, %r426, %r427, %r438, %r439;
	// end inline asm
	mov.b64 	%rd199, {%r420, %r425};
	mov.b64 	%fd336, %rd199;
	setp.gt.s32 	%p204, %r389, 23;
	setp.lt.f64 	%p205, %fd335, %fd336;
	selp.f64 	%fd337, %fd336, %fd335, %p205;
	selp.f64 	%fd338, %fd335, %fd337, %p204;
	mov.b64 	%rd200, %fd338;
	mov.b64 	{%r431, %r436}, %rd200;
	mov.b32 	%r437, 16;
	// begin inline asm
	shfl.sync.down.b32 %r430, %r431, %r437, %r438, %r439;
	// end inline asm
	// begin inline asm
	shfl.sync.down.b32 %r435, %r436, %r437, %r438, %r439;
	// end inline asm
	mov.b64 	%rd201, {%r430, %r435};
	mov.b64 	%fd339, %rd201;
	setp.gt.s32 	%p206, %r389, 15;
	setp.lt.f64 	%p207, %fd338, %fd339;
	selp.f64 	%fd10, %fd339, %fd338, %p207;
	selp.f64 	%fd380, %fd338, %fd10, %p206;
	setp.ne.s32 	%p208, %r389, 0;
	@%p208 bra 	$L__BB5_16;
	shr.u32 	%r440, %r1, 2;
	and.b32  	%r441, %r440, 248;
	mov.u32 	%r442, _ZZN3cub18CUB_300001_SM_10006detail6reduce28DeviceReduceSingleTileKernelINS2_10policy_hubIdjN4cuda3__47maximumIvEEE10Policy1000EPdSB_iS8_ddNS5_3std3__410__identityEEEvT0_T1_T2_T3_T4_T6_E12temp_storage;
	add.s32 	%r443, %r442, %r441;
	st.shared.f64 	[%r443+8], %fd10;
$L__BB5_16:
	bar.sync 	0;
	setp.ne.s32 	%p209, %r1, 0;
	@%p209 bra 	$L__BB5_72;
	ld.shared.f64 	%fd340, [_ZZN3cub18CUB_300001_SM_10006detail6reduce28DeviceReduceSingleTileKernelINS2_10policy_hubIdjN4cuda3__47maximumIvEEE10Policy1000EPdSB_iS8_ddNS5_3std3__410__identityEEEvT0_T1_T2_T3_T4_T6_E12temp_storage+16];
	setp.lt.f64 	%p210, %fd380, %fd340;
	selp.f64 	%fd341, %fd340, %fd380, %p210;
	ld.shared.f64 	%fd342, [_ZZN3cub18CUB_300001_SM_10006detail6reduce28DeviceReduceSingleTileKernelINS2_10policy_hubIdjN4cuda3__47maximumIvEEE10Policy1000EPdSB_iS8_ddNS5_3std3__410__identityEEEvT0_T1_T2_T3_T4_T6_E12temp_storage+24];
	setp.lt.f64 	%p211, %fd341, %fd342;
	selp.f64 	%fd343, %fd342, %fd341, %p211;
	ld.shared.f64 	%fd344, [_ZZN3cub18CUB_300001_SM_10006detail6reduce28DeviceReduceSingleTileKernelINS2_10policy_hubIdjN4cuda3__47maximumIvEEE10Policy1000EPdSB_iS8_ddNS5_3std3__410__identityEEEvT0_T1_T2_T3_T4_T6_E12temp_storage+32];
	setp.lt.f64 	%p212, %fd343, %fd344;
	selp.f64 	%fd345, %fd344, %fd343, %p212;
	ld.shared.f64 	%fd346, [_ZZN3cub18CUB_300001_SM_10006detail6reduce28DeviceReduceSingleTileKernelINS2_10policy_hubIdjN4cuda3__47maximumIvEEE10Policy1000EPdSB_iS8_ddNS5_3std3__410__identityEEEvT0_T1_T2_T3_T4_T6_E12temp_storage+40];
	setp.lt.f64 	%p213, %fd345, %fd346;
	selp.f64 	%fd347, %fd346, %fd345, %p213;
	ld.shared.f64 	%fd348, [_ZZN3cub18CUB_300001_SM_10006detail6reduce28DeviceReduceSingleTileKernelINS2_10policy_hubIdjN4cuda3__47maximumIvEEE10Policy1000EPdSB_iS8_ddNS5_3std3__410__identityEEEvT0_T1_T2_T3_T4_T6_E12temp_storage+48];
	setp.lt.f64 	%p214, %fd347, %fd348;
	selp.f64 	%fd349, %fd348, %fd347, %p214;
	ld.shared.f64 	%fd350, [_ZZN3cub18CUB_300001_SM_10006detail6reduce28DeviceReduceSingleTileKernelINS2_10policy_hubIdjN4cuda3__47maximumIvEEE10Policy1000EPdSB_iS8_ddNS5_3std3__410__identityEEEvT0_T1_T2_T3_T4_T6_E12temp_storage+56];
	setp.lt.f64 	%p215, %fd349, %fd350;
	selp.f64 	%fd351, %fd350, %fd349, %p215;
	ld.shared.f64 	%fd352, [_ZZN3cub18CUB_300001_SM_10006detail6reduce28DeviceReduceSingleTileKernelINS2_10policy_hubIdjN4cuda3__47maximumIvEEE10Policy1000EPdSB_iS8_ddNS5_3std3__410__identityEEEvT0_T1_T2_T3_T4_T6_E12temp_storage+64];
	setp.lt.f64 	%p216, %fd351, %fd352;
	selp.f64 	%fd380, %fd352, %fd351, %p216;
	bra.uni 	$L__BB5_72;
$L__BB5_18:
	// begin inline asm
	mov.u32 %r326, %laneid;
	// end inline asm
	and.b32  	%r377, %r1, 992;
	add.s32 	%r378, %r377, 32;
	setp.gt.s32 	%p171, %r378, %r68;
	not.b32 	%r379, %r377;
	add.s32 	%r380, %r68, %r379;
	selp.b32 	%r375, %r380, 31, %p171;
	mov.b64 	%rd182, %fd359;
	mov.b64 	{%r328, %r333}, %rd182;
	mov.b32 	%r334, 1;
	mov.b32 	%r376, -1;
	// begin inline asm
	shfl.sync.down.b32 %r327, %r328, %r334, %r375, %r376;
	// end inline asm
	// begin inline asm
	shfl.sync.down.b32 %r332, %r333, %r334, %r375, %r376;
	// end inline asm
	mov.b64 	%rd183, {%r327, %r332};
	mov.b64 	%fd280, %rd183;
	setp.lt.s32 	%p172, %r326, %r375;
	setp.lt.f64 	%p173, %fd359, %fd280;
	selp.f64 	%fd281, %fd280, %fd359, %p173;
	selp.f64 	%fd282, %fd281, %fd359, %p172;
	mov.b64 	%rd184, %fd282;
	mov.b64 	{%r338, %r343}, %rd184;
	mov.b32 	%r344, 2;
	// begin inline asm
	shfl.sync.down.b32 %r337, %r338, %r344, %r375, %r376;
	// end inline asm
	// begin inline asm
	shfl.sync.down.b32 %r342, %r343, %r344, %r375, %r376;
	// end inline asm
	mov.b64 	%rd185, {%r337, %r342};
	mov.b64 	%fd283, %rd185;
	add.s32 	%r381, %r326, 2;
	setp.gt.s32 	%p174, %r381, %r375;
	setp.lt.f64 	%p175, %fd282, %fd283;
	selp.f64 	%fd284, %fd283, %fd282, %p175;
	selp.f64 	%fd285, %fd282, %fd284, %p174;
	mov.b64 	%rd186, %fd285;
	mov.b64 	{%r348, %r353}, %rd186;
	mov.b32 	%r354, 4;
	// begin inline asm
	shfl.sync.down.b32 %r347, %r348, %r354, %r375, %r376;
	// end inline asm
	// begin inline asm
	shfl.sync.down.b32 %r352, %r353, %r354, %r375, %r376;
	// end inline asm
	mov.b64 	%rd187, {%r347, %r352};
	mov.b64 	%fd286, %rd187;
	add.s32 	%r382, %r326, 4;
	setp.gt.s32 	%p176, %r382, %r375;
	setp.lt.f64 	%p177, %fd285, %fd286;
	selp.f64 	%fd287, %fd286, %fd285, %p177;
	selp.f64 	%fd288, %fd285, %fd287, %p176;
	mov.b64 	%rd188, %fd288;
	mov.b64 	{%r358, %r363}, %rd188;
	mov.b32 	%r364, 8;
	// begin inline asm
	shfl.sync.down.b32 %r357, %r358, %r364, %r375, %r376;
	// end inline asm
	// begin inline asm
	shfl.sync.down.b32 %r362, %r363, %r364, %r375, %r376;
	// end inline asm
	mov.b64 	%rd189, {%r357, %r362};
	mov.b64 	%fd289, %rd189;
	add.s32 	%r383, %r326, 8;
	setp.gt.s32 	%p178, %r383, %r375;
	setp.lt.f64 	%p179, %fd288, %fd289;
	selp.f64 	%fd290, %fd289, %fd288, %p179;
	selp.f64 	%fd291, %fd288, %fd290, %p178;
	mov.b64 	%rd190, %fd291;
	mov.b64 	{%r368, %r373}, %rd190;
	mov.b32 	%r374, 16;
	// begin inline asm
	shfl.sync.down.b32 %r367, %r368, %r374, %r375, %r376;
	// end inline asm
	// begin inline asm
	shfl.sync.down.b32 %r372, %r373, %r374, %r375, %r376;
	// end inline asm
	mov.b64 	%rd191, {%r367, %r372};
	mov.b64 	%fd292, %rd191;
	add.s32 	%r384, %r326, 16;
	setp.gt.s32 	%p180, %r384, %r375;
	setp.lt.f64 	%p181, %fd291, %fd292;
	selp.f64 	%fd293, %fd292, %fd291, %p181;
	selp.f64 	%fd380, %fd291, %fd293, %p180;
	setp.ne.s32 	%p182, %r326, 0;
	@%p182 bra 	$L__BB5_20;
	shr.u32 	%r385, %r1, 2;
	and.b32  	%r386, %r385, 248;
	mov.u32 	%r387, _ZZN3cub18CUB_300001_SM_10006detail6reduce28DeviceReduceSingleTileKernelINS2_10policy_hubIdjN4cuda3__47maximumIvEEE10Policy1000EPdSB_iS8_ddNS5_3std3__410__identityEEEvT0_T1_T2_T3_T4_T6_E12temp_storage;
	add.s32 	%r388, %r387, %r386;
	st.shared.f64 	[%r388+8], %fd380;
$L__BB5_20:
	bar.sync 	0;
	setp.ne.s32 	%p183, %r1, 0;
	@%p183 bra 	$L__BB5_72;
	setp.gt.s32 	%p184, %r68, 32;
	ld.shared.f64 	%fd294, [_ZZN3cub18CUB_300001_SM_10006detail6reduce28DeviceReduceSingleTileKernelINS2_10policy_hubIdjN4cuda3__47maximumIvEEE10Policy1000EPdSB_iS8_ddNS5_3std3__410__identityEEEvT0_T1_T2_T3_T4_T6_E12temp_storage+16];
	setp.lt.f64 	%p185, %fd380, %fd294;
	selp.f64 	%fd296, %fd294, %fd380, %p185;
	selp.f64 	%fd297, %fd296, %fd380, %p184;
	setp.gt.s32 	%p186, %r68, 64;
	ld.shared.f64 	%fd299, [_ZZN3cub18CUB_300001_SM_10006detail6reduce28DeviceReduceSingleTileKernelINS2_10policy_hubIdjN4cuda3__47maximumIvEEE10Policy1000EPdSB_iS8_ddNS5_3std3__410__identityEEEvT0_T1_T2_T3_T4_T6_E12temp_storage+24];
	setp.lt.f64 	%p187, %fd297, %fd299;
	selp.f64 	%fd301, %fd299, %fd297, %p187;
	selp.f64 	%fd302, %fd301, %fd297, %p186;
	setp.gt.s32 	%p188, %r68, 96;
	ld.shared.f64 	%fd304, [_ZZN3cub18CUB_300001_SM_10006detail6reduce28DeviceReduceSingleTileKernelINS2_10policy_hubIdjN4cuda3__47maximumIvEEE10Policy1000EPdSB_iS8_ddNS5_3std3__410__identityEEEvT0_T1_T2_T3_T4_T6_E12temp_storage+32];
	setp.lt.f64 	%p189, %fd302, %fd304;
	selp.f64 	%fd306, %fd304, %fd302, %p189;
	selp.f64 	%fd307, %fd306, %fd302, %p188;
	setp.gt.s32 	%p190, %r68, 128;
	ld.shared.f64 	%fd309, [_ZZN3cub18CUB_300001_SM_10006detail6reduce28DeviceReduceSingleTileKernelINS2_10policy_hubIdjN4cuda3__47maximumIvEEE10Policy1000EPdSB_iS8_ddNS5_3std3__410__identityEEEvT0_T1_T2_T3_T4_T6_E12temp_storage+40];
	setp.lt.f64 	%p191, %fd307, %fd309;
	selp.f64 	%fd311, %fd309, %fd307, %p191;
	selp.f64 	%fd312, %fd311, %fd307, %p190;
	setp.gt.s32 	%p192, %r68, 160;
	ld.shared.f64 	%fd314, [_ZZN3cub18CUB_300001_SM_10006detail6reduce28DeviceReduceSingleTileKernelINS2_10policy_hubIdjN4cuda3__47maximumIvEEE10Policy1000EPdSB_iS8_ddNS5_3std3__410__identityEEEvT0_T1_T2_T3_T4_T6_E12temp_storage+48];
	setp.lt.f64 	%p193, %fd312, %fd314;
	selp.f64 	%fd316, %fd314, %fd312, %p193;
	selp.f64 	%fd317, %fd316, %fd312, %p192;
	setp.gt.s32 	%p194, %r68, 192;
	ld.shared.f64 	%fd319, [_ZZN3cub18CUB_300001_SM_10006detail6reduce28DeviceReduceSingleTileKernelINS2_10policy_hubIdjN4cuda3__47maximumIvEEE10Policy1000EPdSB_iS8_ddNS5_3std3__410__identityEEEvT0_T1_T2_T3_T4_T6_E12temp_storage+56];
	setp.lt.f64 	%p195, %fd317, %fd319;
	selp.f64 	%fd321, %fd319, %fd317, %p195;
	selp.f64 	%fd322, %fd321, %fd317, %p194;
	setp.gt.s32 	%p196, %r68, 224;
	ld.shared.f64 	%fd324, [_ZZN3cub18CUB_300001_SM_10006detail6reduce28DeviceReduceSingleTileKernelINS2_10policy_hubIdjN4cuda3__47maximumIvEEE10Policy1000EPdSB_iS8_ddNS5_3std3__410__identityEEEvT0_T1_T2_T3_T4_T6_E12temp_storage+64];
	setp.lt.f64 	%p197, %fd322, %fd324;
	selp.f64 	%fd326, %fd324, %fd322, %p197;
	selp.f64 	%fd380, %fd326, %fd322, %p196;
	bra.uni 	$L__BB5_72;
$L__BB5_22:
	mov.u32 	%r13, %tid.x;
	shl.b32 	%r14, %r13, 2;
	mul.wide.u32 	%rd126, %r14, 8;
	add.s64 	%rd116, %rd15, %rd126;
	// begin inline asm
	ld.global.nc.v2.u64 {%rd114, %rd115}, [%rd116];
	// end inline asm
	add.s64 	%rd119, %rd116, 16;
	// begin inline asm
	ld.global.nc.v2.u64 {%rd117, %rd118}, [%rd119];
	// end inline asm
	mov.b64 	%fd206, %rd114;
	mov.b64 	%fd207, %rd115;
	mov.b64 	%fd208, %rd117;
	mov.b64 	%fd209, %rd118;
	add.s64 	%rd122, %rd116, 8192;
	// begin inline asm
	ld.global.nc.v2.u64 {%rd120, %rd121}, [%rd122];
	// end inline asm
	add.s64 	%rd125, %rd116, 8208;
	// begin inline asm
	ld.global.nc.v2.u64 {%rd123, %rd124}, [%rd125];
	// end inline asm
	mov.b64 	%fd210, %rd120;
	mov.b64 	%fd211, %rd121;
	mov.b64 	%fd212, %rd123;
	mov.b64 	%fd213, %rd124;
	setp.lt.f64 	%p111, %fd206, %fd207;
	selp.f64 	%fd214, %fd207, %fd206, %p111;
	setp.lt.f64 	%p112, %fd214, %fd208;
	selp.f64 	%fd215, %fd208, %fd214, %p112;
	setp.lt.f64 	%p113, %fd215, %fd209;
	selp.f64 	%fd216, %fd209, %fd215, %p113;
	setp.lt.f64 	%p114, %fd216, %fd210;
	selp.f64 	%fd217, %fd210, %fd216, %p114;
	setp.lt.f64 	%p115, %fd217, %fd211;
	selp.f64 	%fd218, %fd211, %fd217, %p115;
	setp.lt.f64 	%p116, %fd218, %fd212;
	selp.f64 	%fd219, %fd212, %fd218, %p116;
	setp.lt.f64 	%p117, %fd219, %fd213;
	selp.f64 	%fd366, %fd213, %fd219, %p117;
	setp.lt.u32 	%p118, %r68, 4096;
	mov.b32 	%r452, 2048;
	@%p118 bra 	$L__BB5_26;
	add.s32 	%r15, %r68, -2048;
	mov.b32 	%r452, 2048;
$L__BB5_24:
	add.s32 	%r258, %r452, %r14;
	mul.wide.u32 	%rd139, %r258, 8;
	add.s64 	%rd129, %rd15, %rd139;
	// begin inline asm
	ld.global.nc.v2.u64 {%rd127, %rd128}, [%rd129];
	// end inline asm
	add.s64 	%rd132, %rd129, 16;
	// begin inline asm
	ld.global.nc.v2.u64 {%rd130, %rd131}, [%rd132];
	// end inline asm
	mov.b64 	%fd220, %rd127;
	mov.b64 	%fd221, %rd128;
	mov.b64 	%fd222, %rd130;
	mov.b64 	%fd223, %rd131;
	add.s64 	%rd135, %rd129, 8192;
	// begin inline asm
	ld.global.nc.v2.u64 {%rd133, %rd134}, [%rd135];
	// end inline asm
	add.s64 	%rd138, %rd129, 8208;
	// begin inline asm
	ld.global.nc.v2.u64 {%rd136, %rd137}, [%rd138];
	// end inline asm
	mov.b64 	%fd224, %rd133;
	mov.b64 	%fd225, %rd134;
	mov.b64 	%fd226, %rd136;
	mov.b64 	%fd227, %rd137;
	setp.lt.f64 	%p119, %fd366, %fd220;
	selp.f64 	%fd228, %fd220, %fd366, %p119;
	setp.lt.f64 	%p120, %fd228, %fd221;
	selp.f64 	%fd229, %fd221, %fd228, %p120;
	setp.lt.f64 	%p121, %fd229, %fd222;
	selp.f64 	%fd230, %fd222, %fd229, %p121;
	setp.lt.f64 	%p122, %fd230, %fd223;
	selp.f64 	%fd231, %fd223, %fd230, %p122;
	setp.lt.f64 	%p123, %fd231, %fd224;
	selp.f64 	%fd232, %fd224, %fd231, %p123;
	setp.lt.f64 	%p124, %fd232, %fd225;
	selp.f64 	%fd233, %fd225, %fd232, %p124;
	setp.lt.f64 	%p125, %fd233, %fd226;
	selp.f64 	%fd234, %fd226, %fd233, %p125;
	setp.lt.f64 	%p126, %fd234, %fd227;
	selp.f64 	%fd366, %fd227, %fd234, %p126;
	sub.s32 	%r259, %r68, %r452;
	setp.lt.s32 	%p127, %r259, 2048;
	@%p127 bra 	$L__BB5_34;
	add.s32 	%r452, %r452, 2048;
	setp.le.s32 	%p128, %r452, %r15;
	@%p128 bra 	$L__BB5_24;
$L__BB5_26:
	setp.le.s32 	%p129, %r68, %r452;
	@%p129 bra 	$L__BB5_34;
	sub.s32 	%r19, %r68, %r452;
	setp.ge.s32 	%p130, %r13, %r19;
	@%p130 bra 	$L__BB5_34;
	not.b32 	%r260, %r13;
	add.s32 	%r261, %r68, %r260;
	sub.s32 	%r20, %r261, %r452;
	and.b32  	%r262, %r20, 768;
	setp.eq.s32 	%p131, %r262, 768;
	mov.u32 	%r456, %r13;
	@%p131 bra 	$L__BB5_31;
	add.s32 	%r454, %r13, %r452;
	shr.u32 	%r263, %r20, 8;
	add.s32 	%r264, %r263, 1;
	and.b32  	%r265, %r264, 3;
	neg.s32 	%r453, %r265;
	mov.u32 	%r456, %r13;
$L__BB5_30:
	.pragma "nounroll";
	mul.wide.u32 	%rd142, %r454, 8;
	add.s64 	%rd141, %rd15, %rd142;
	// begin inline asm
	ld.global.nc.u64 %rd140, [%rd141];
	// end inline asm
	mov.b64 	%fd236, %rd140;
	setp.lt.f64 	%p132, %fd366, %fd236;
	selp.f64 	%fd366, %fd236, %fd366, %p132;
	add.s32 	%r456, %r456, 256;
	add.s32 	%r454, %r454, 256;
	add.s32 	%r453, %r453, 1;
	setp.ne.s32 	%p133, %r453, 0;
	@%p133 bra 	$L__BB5_30;
$L__BB5_31:
	setp.lt.u32 	%p134, %r20, 768;
	@%p134 bra 	$L__BB5_34;
	cvt.u64.u32 	%rd143, %r456;
	cvt.u64.u32 	%rd144, %r452;
	add.s64 	%rd145, %rd143, %rd144;
	shl.b64 	%rd146, %rd145, 3;
	add.s64 	%rd147, %rd146, %rd15;
	add.s64 	%rd203, %rd147, 4096;
	add.s32 	%r457, %r456, %r452;
$L__BB5_33:
	mul.wide.u32 	%rd156, %r457, 8;
	add.s64 	%rd149, %rd15, %rd156;
	// begin inline asm
	ld.global.nc.u64 %rd148, [%rd149];
	// end inline asm
	mov.b64 	%fd237, %rd148;
	setp.lt.f64 	%p135, %fd366, %fd237;
	selp.f64 	%fd238, %fd237, %fd366, %p135;
	add.s64 	%rd151, %rd203, -2048;
	// begin inline asm
	ld.global.nc.u64 %rd150, [%rd151];
	// end inline asm
	mov.b64 	%fd239, %rd150;
	setp.lt.f64 	%p136, %fd238, %fd239;
	selp.f64 	%fd240, %fd239, %fd238, %p136;
	// begin inline asm
	ld.global.nc.u64 %rd152, [%rd203];
	// end inline asm
	mov.b64 	%fd241, %rd152;
	setp.lt.f64 	%p137, %fd240, %fd241;
	selp.f64 	%fd242, %fd241, %fd240, %p137;
	add.s64 	%rd155, %rd203, 2048;
	// begin inline asm
	ld.global.nc.u64 %rd154, [%rd155];
	// end inline asm
	mov.b64 	%fd243, %rd154;
	setp.lt.f64 	%p138, %fd242, %fd243;
	selp.f64 	%fd366, %fd243, %fd242, %p138;
	add.s32 	%r456, %r456, 1024;
	add.s64 	%rd203, %rd203, 8192;
	add.s32 	%r457, %r457, 1024;
	setp.lt.s32 	%p139, %r456, %r19;
	@%p139 bra 	$L__BB5_33;
$L__BB5_34:
	// begin inline asm
	mov.u32 %r266, %laneid;
	// end inline asm
	mov.b64 	%rd157, %fd366;
	mov.b64 	{%r268, %r273}, %rd157;
	mov.b32 	%r274, 1;
	mov.b32 	%r315, 31;
	mov.b32 	%r316, -1;
	// begin inline asm
	shfl.sync.down.b32 %r267, %r268, %r274, %r315, %r316;
	// end inline asm
	// begin inline asm
	shfl.sync.down.b32 %r272, %r273, %r274, %r315, %r316;
	// end inline asm
	mov.b64 	%rd158, {%r267, %r272};
	mov.b64 	%fd244, %rd158;
	setp.gt.s32 	%p140, %r266, 30;
	setp.lt.f64 	%p141, %fd366, %fd244;
	selp.f64 	%fd245, %fd244, %fd366, %p141;
	selp.f64 	%fd246, %fd366, %fd245, %p140;
	mov.b64 	%rd159, %fd246;
	mov.b64 	{%r278, %r283}, %rd159;
	mov.b32 	%r284, 2;
	// begin inline asm
	shfl.sync.down.b32 %r277, %r278, %r284, %r315, %r316;
	// end inline asm
	// begin inline asm
	shfl.sync.down.b32 %r282, %r283, %r284, %r315, %r316;
	// end inline asm
	mov.b64 	%rd160, {%r277, %r282};
	mov.b64 	%fd247, %rd160;
	setp.gt.s32 	%p142, %r266, 29;
	setp.lt.f64 	%p143, %fd246, %fd247;
	selp.f64 	%fd248, %fd247, %fd246, %p143;
	selp.f64 	%fd249, %fd246, %fd248, %p142;
	mov.b64 	%rd161, %fd249;
	mov.b64 	{%r288, %r293}, %rd161;
	mov.b32 	%r294, 4;
	// begin inline asm
	shfl.sync.down.b32 %r287, %r288, %r294, %r315, %r316;
	// end inline asm
	// begin inline asm
	shfl.sync.down.b32 %r292, %r293, %r294, %r315, %r316;
	// end inline asm
	mov.b64 	%rd162, {%r287, %r292};
	mov.b64 	%fd250, %rd162;
	setp.gt.s32 	%p144, %r266, 27;
	setp.lt.f64 	%p145, %fd249, %fd250;
	selp.f64 	%fd251, %fd250, %fd249, %p145;
	selp.f64 	%fd252, %fd249, %fd251, %p144;
	mov.b64 	%rd163, %fd252;
	mov.b64 	{%r298, %r303}, %rd163;
	mov.b32 	%r304, 8;
	// begin inline asm
	shfl.sync.down.b32 %r297, %r298, %r304, %r315, %r316;
	// end inline asm
	// begin inline asm
	shfl.sync.down.b32 %r302, %r303, %r304, %r315, %r316;
	// end inline asm
	mov.b64 	%rd164, {%r297, %r302};
	mov.b64 	%fd253, %rd164;
	setp.gt.s32 	%p146, %r266, 23;
	setp.lt.f64 	%p147, %fd252, %fd253;
	selp.f64 	%fd254, %fd253, %fd252, %p147;
	selp.f64 	%fd255, %fd252, %fd254, %p146;
	mov.b64 	%rd165, %fd255;
	mov.b64 	{%r308, %r313}, %rd165;
	mov.b32 	%r314, 16;
	// begin inline asm
	shfl.sync.down.b32 %r307, %r308, %r314, %r315, %r316;
	// end inline asm
	// begin inline asm
	shfl.sync.down.b32 %r312, %r313, %r314, %r315, %r316;
	// end inline asm
	mov.b64 	%rd166, {%r307, %r312};
	mov.b64 	%fd256, %rd166;
	setp.gt.s32 	%p148, %r266, 15;
	setp.lt.f64 	%p149, %fd255, %fd256;
	selp.f64 	%fd26, %fd256, %fd255, %p149;
	selp.f64 	%fd380, %fd255, %fd26, %p148;
	setp.ne.s32 	%p150, %r266, 0;
	@%p150 bra 	$L__BB5_36;
	shr.u32 	%r317, %r13, 2;
	and.b32  	%r318, %r317, 248;
	mov.u32 	%r319, _ZZN3cub18CUB_300001_SM_10006detail6reduce28DeviceReduceSingleTileKernelINS2_10policy_hubIdjN4cuda3__47maximumIvEEE10Policy1000EPdSB_iS8_ddNS5_3std3__410__identityEEEvT0_T1_T2_T3_T4_T6_E12temp_storage;
	add.s32 	%r320, %r319, %r318;
	st.shared.f64 	[%r320+8], %fd26;
$L__BB5_36:
	bar.sync 	0;
	setp.ne.s32 	%p151, %r13, 0;
	@%p151 bra 	$L__BB5_72;
	ld.shared.f64 	%fd257, [_ZZN3cub18CUB_300001_SM_10006detail6reduce28DeviceReduceSingleTileKernelINS2_10policy_hubIdjN4cuda3__47maximumIvEEE10Policy1000EPdSB_iS8_ddNS5_3std3__410__identityEEEvT0_T1_T2_T3_T4_T6_E12temp_storage+16];
	setp.lt.f64 	%p152, %fd380, %fd257;
	selp.f64 	%fd258, %fd257, %fd380, %p152;
	ld.shared.f64 	%fd259, [_ZZN3cub18CUB_300001_SM_10006detail6reduce28DeviceReduceSingleTileKernelINS2_10policy_hubIdjN4cuda3__47maximumIvEEE10Policy1000EPdSB_iS8_ddNS5_3std3__410__identityEEEvT0_T1_T2_T3_T4_T6_E12temp_storage+24];
	setp.lt.f64 	%p153, %fd258, %fd259;
	selp.f64 	%fd260, %fd259, %fd258, %p153;
	ld.shared.f64 	%fd261, [_ZZN3cub18CUB_300001_SM_10006detail6reduce28DeviceReduceSingleTileKernelINS2_10policy_hubIdjN4cuda3__47maximumIvEEE10Policy1000EPdSB_iS8_ddNS5_3std3__410__identityEEEvT0_T1_T2_T3_T4_T6_E12temp_storage+32];
	setp.lt.f64 	%p154, %fd260, %fd261;
	selp.f64 	%fd262, %fd261, %fd260, %p154;
	ld.shared.f64 	%fd263, [_ZZN3cub18CUB_300001_SM_10006detail6reduce28DeviceReduceSingleTileKernelINS2_10policy_hubIdjN4cuda3__47maximumIvEEE10Policy1000EPdSB_iS8_ddNS5_3std3__410__identityEEEvT0_T1_T2_T3_T4_T6_E12temp_storage+40];
	setp.lt.f64 	%p155, %fd262, %fd263;
	selp.f64 	%fd264, %fd263, %fd262, %p155;
	ld.shared.f64 	%fd265, [_ZZN3cub18CUB_300001_SM_10006detail6reduce28DeviceReduceSingleTileKernelINS2_10policy_hubIdjN4cuda3__47maximumIvEEE10Policy1000EPdSB_iS8_ddNS5_3std3__410__identityEEEvT0_T1_T2_T3_T4_T6_E12temp_storage+48];
	setp.lt.f64 	%p156, %fd264, %fd265;
	selp.f64 	%fd266, %fd265, %fd264, %p156;
	ld.shared.f64 	%fd267, [_ZZN3cub18CUB_300001_SM_10006detail6reduce28DeviceReduceSingleTileKernelINS2_10policy_hubIdjN4cuda3__47maximumIvEEE10Policy1000EPdSB_iS8_ddNS5_3std3__410__identityEEEvT0_T1_T2_T3_T4_T6_E12temp_storage+56];
	setp.lt.f64 	%p157, %fd266, %fd267;
	selp.f64 	%fd268, %fd267, %fd266, %p157;
	ld.shared.f64 	%fd269, [_ZZN3cub18CUB_300001_SM_10006detail6reduce28DeviceReduceSingleTileKernelINS2_10policy_hubIdjN4cuda3__47maximumIvEEE10Policy1000EPdSB_iS8_ddNS5_3std3__410__identityEEEvT0_T1_T2_T3_T4_T6_E12temp_storage+64];
	setp.lt.f64 	%p158, %fd268, %fd269;
	selp.f64 	%fd380, %fd269, %fd268, %p158;
	bra.uni 	$L__BB5_72;
$L__BB5_38:
	setp.gt.s32 	%p3, %r68, 2047;
	@%p3 bra 	$L__BB5_56;
	mov.u32 	%r35, %tid.x;
	setp.ge.s32 	%p52, %r35, %r68;
	mov.f64 	%fd372, 0d0000000000000000;
	mov.u32 	%r462, %r35;
	@%p52 bra 	$L__BB5_41;
	mul.wide.u32 	%rd81, %r35, 8;
	add.s64 	%rd80, %rd15, %rd81;
	// begin inline asm
	ld.global.nc.u64 %rd79, [%rd80];
	// end inline asm
	mov.b64 	%fd372, %rd79;
	add.s32 	%r462, %r35, 256;
$L__BB5_41:
	setp.ge.s32 	%p53, %r462, %r68;
	@%p53 bra 	$L__BB5_47;
	not.b32 	%r133, %r462;
	add.s32 	%r38, %r68, %r133;
	and.b32  	%r134, %r38, 768;
	setp.eq.s32 	%p54, %r134, 768;
	@%p54 bra 	$L__BB5_45;
	mul.wide.u32 	%rd82, %r462, 8;
	add.s64 	%rd204, %rd15, %rd82;
	shr.u32 	%r135, %r38, 8;
	add.s32 	%r136, %r135, 1;
	and.b32  	%r137, %r136, 3;
	neg.s32 	%r460, %r137;
$L__BB5_44:
	.pragma "nounroll";
	// begin inline asm
	ld.global.nc.u64 %rd83, [%rd204];
	// end inline asm
	mov.b64 	%fd125, %rd83;
	setp.lt.f64 	%p55, %fd372, %fd125;
	selp.f64 	%fd372, %fd125, %fd372, %p55;
	add.s32 	%r462, %r462, 256;
	add.s64 	%rd204, %rd204, 2048;
	add.s32 	%r460, %r460, 1;
	setp.ne.s32 	%p56, %r460, 0;
	@%p56 bra 	$L__BB5_44;
$L__BB5_45:
	setp.lt.u32 	%p57, %r38, 768;
	@%p57 bra 	$L__BB5_47;
$L__BB5_46:
	mul.wide.s32 	%rd93, %r462, 8;
	add.s64 	%rd86, %rd15, %rd93;
	// begin inline asm
	ld.global.nc.u64 %rd85, [%rd86];
	// end inline asm
	mov.b64 	%fd126, %rd85;
	setp.lt.f64 	%p58, %fd372, %fd126;
	selp.f64 	%fd127, %fd126, %fd372, %p58;
	add.s64 	%rd88, %rd86, 2048;
	// begin inline asm
	ld.global.nc.u64 %rd87, [%rd88];
	// end inline asm
	mov.b64 	%fd128, %rd87;
	setp.lt.f64 	%p59, %fd127, %fd128;
	selp.f64 	%fd129, %fd128, %fd127, %p59;
	add.s64 	%rd90, %rd86, 4096;
	// begin inline asm
	ld.global.nc.u64 %rd89, [%rd90];
	// end inline asm
	mov.b64 	%fd130, %rd89;
	setp.lt.f64 	%p60, %fd129, %fd130;
	selp.f64 	%fd131, %fd130, %fd129, %p60;
	add.s64 	%rd92, %rd86, 6144;
	// begin inline asm
	ld.global.nc.u64 %rd91, [%rd92];
	// end inline asm
	mov.b64 	%fd132, %rd91;
	setp.lt.f64 	%p61, %fd131, %fd132;
	selp.f64 	%fd372, %fd132, %fd131, %p61;
	add.s32 	%r462, %r462, 1024;
	setp.lt.s32 	%p62, %r462, %r68;
	@%p62 bra 	$L__BB5_46;
$L__BB5_47:
	setp.lt.s32 	%p63, %r68, 256;
	@%p63 bra 	$L__BB5_52;
	// begin inline asm
	mov.u32 %r201, %laneid;
	// end inline asm
	mov.b64 	%rd104, %fd372;
	mov.b64 	{%r203, %r208}, %rd104;
	mov.b32 	%r209, 1;
	mov.b32 	%r250, 31;
	mov.b32 	%r251, -1;
	// begin inline asm
	shfl.sync.down.b32 %r202, %r203, %r209, %r250, %r251;
	// end inline asm
	// begin inline asm
	shfl.sync.down.b32 %r207, %r208, %r209, %r250, %r251;
	// end inline asm
	mov.b64 	%rd105, {%r202, %r207};
	mov.b64 	%fd180, %rd105;
	setp.gt.s32 	%p91, %r201, 30;
	setp.lt.f64 	%p92, %fd372, %fd180;
	selp.f64 	%fd181, %fd180, %fd372, %p92;
	selp.f64 	%fd182, %fd372, %fd181, %p91;
	mov.b64 	%rd106, %fd182;
	mov.b64 	{%r213, %r218}, %rd106;
	mov.b32 	%r219, 2;
	// begin inline asm
	shfl.sync.down.b32 %r212, %r213, %r219, %r250, %r251;
	// end inline asm
	// begin inline asm
	shfl.sync.down.b32 %r217, %r218, %r219, %r250, %r251;
	// end inline asm
	mov.b64 	%rd107, {%r212, %r217};
	mov.b64 	%fd183, %rd107;
	setp.gt.s32 	%p93, %r201, 29;
	setp.lt.f64 	%p94, %fd182, %fd183;
	selp.f64 	%fd184, %fd183, %fd182, %p94;
	selp.f64 	%fd185, %fd182, %fd184, %p93;
	mov.b64 	%rd108, %fd185;
	mov.b64 	{%r223, %r228}, %rd108;
	mov.b32 	%r229, 4;
	// begin inline asm
	shfl.sync.down.b32 %r222, %r223, %r229, %r250, %r251;
	// end inline asm
	// begin inline asm
	shfl.sync.down.b32 %r227, %r228, %r229, %r250, %r251;
	// end inline asm
	mov.b64 	%rd109, {%r222, %r227};
	mov.b64 	%fd186, %rd109;
	setp.gt.s32 	%p95, %r201, 27;
	setp.lt.f64 	%p96, %fd185, %fd186;
	selp.f64 	%fd187, %fd186, %fd185, %p96;
	selp.f64 	%fd188, %fd185, %fd187, %p95;
	mov.b64 	%rd110, %fd188;
	mov.b64 	{%r233, %r238}, %rd110;
	mov.b32 	%r239, 8;
	// begin inline asm
	shfl.sync.down.b32 %r232, %r233, %r239, %r250, %r251;
	// end inline asm
	// begin inline asm
	shfl.sync.down.b32 %r237, %r238, %r239, %r250, %r251;
	// end inline asm
	mov.b64 	%rd111, {%r232, %r237};
	mov.b64 	%fd189, %rd111;
	setp.gt.s32 	%p97, %r201, 23;
	setp.lt.f64 	%p98, %fd188, %fd189;
	selp.f64 	%fd190, %fd189, %fd188, %p98;
	selp.f64 	%fd191, %fd188, %fd190, %p97;
	mov.b64 	%rd112, %fd191;
	mov.b64 	{%r243, %r248}, %rd112;
	mov.b32 	%r249, 16;
	// begin inline asm
	shfl.sync.down.b32 %r242, %r243, %r249, %r250, %r251;
	// end inline asm
	// begin inline asm
	shfl.sync.down.b32 %r247, %r248, %r249, %r250, %r251;
	// end inline asm
	mov.b64 	%rd113, {%r242, %r247};
	mov.b64 	%fd192, %rd113;
	setp.gt.s32 	%p99, %r201, 15;
	setp.lt.f64 	%p100, %fd191, %fd192;
	selp.f64 	%fd38, %fd192, %fd191, %p100;
	selp.f64 	%fd380, %fd191, %fd38, %p99;
	setp.ne.s32 	%p101, %r201, 0;
	@%p101 bra 	$L__BB5_50;
	shr.u32 	%r252, %r35, 2;
	and.b32  	%r253, %r252, 248;
	mov.u32 	%r254, _ZZN3cub18CUB_300001_SM_10006detail6reduce28DeviceReduceSingleTileKernelINS2_10policy_hubIdjN4cuda3__47maximumIvEEE10Policy1000EPdSB_iS8_ddNS5_3std3__410__identityEEEvT0_T1_T2_T3_T4_T6_E12temp_storage;
	add.s32 	%r255, %r254, %r253;
	st.shared.f64 	[%r255+8], %fd38;
$L__BB5_50:
	bar.sync 	0;
	setp.ne.s32 	%p102, %r35, 0;
	@%p102 bra 	$L__BB5_72;
	ld.shared.f64 	%fd193, [_ZZN3cub18CUB_300001_SM_10006detail6reduce28DeviceReduceSingleTileKernelINS2_10policy_hubIdjN4cuda3__47maximumIvEEE10Policy1000EPdSB_iS8_ddNS5_3std3__410__identityEEEvT0_T1_T2_T3_T4_T6_E12temp_storage+16];
	setp.lt.f64 	%p103, %fd380, %fd193;
	selp.f64 	%fd194, %fd193, %fd380, %p103;
	ld.shared.f64 	%fd195, [_ZZN3cub18CUB_300001_SM_10006detail6reduce28DeviceReduceSingleTileKernelINS2_10policy_hubIdjN4cuda3__47maximumIvEEE10Policy1000EPdSB_iS8_ddNS5_3std3__410__identityEEEvT0_T1_T2_T3_T4_T6_E12temp_storage+24];
	setp.lt.f64 	%p104, %fd194, %fd195;
	selp.f64 	%fd196, %fd195, %fd194, %p104;
	ld.shared.f64 	%fd197, [_ZZN3cub18CUB_300001_SM_10006detail6reduce28DeviceReduceSingleTileKernelINS2_10policy_hubIdjN4cuda3__47maximumIvEEE10Policy1000EPdSB_iS8_ddNS5_3std3__410__identityEEEvT0_T1_T2_T3_T4_T6_E12temp_storage+32];
	setp.lt.f64 	%p105, %fd196, %fd197;
	selp.f64 	%fd198, %fd197, %fd196, %p105;
	ld.shared.f64 	%fd199, [_ZZN3cub18CUB_300001_SM_10006detail6reduce28DeviceReduceSingleTileKernelINS2_10policy_hubIdjN4cuda3__47maximumIvEEE10Policy1000EPdSB_iS8_ddNS5_3std3__410__identityEEEvT0_T1_T2_T3_T4_T6_E12temp_storage+40];
	setp.lt.f64 	%p106, %fd198, %fd199;
	selp.f64 	%fd200, %fd199, %fd198, %p106;
	ld.shared.f64 	%fd201, [_ZZN3cub18CUB_300001_SM_10006detail6reduce28DeviceReduceSingleTileKernelINS2_10policy_hubIdjN4cuda3__47maximumIvEEE10Policy1000EPdSB_iS8_ddNS5_3std3__410__identityEEEvT0_T1_T2_T3_T4_T6_E12temp_storage+48];
	setp.lt.f64 	%p107, %fd200, %fd201;
	selp.f64 	%fd202, %fd201, %fd200, %p107;
	ld.shared.f64 	%fd203, [_ZZN3cub18CUB_300001_SM_10006detail6reduce28DeviceReduceSingleTileKernelINS2_10policy_hubIdjN4cuda3__47maximumIvEEE10Policy1000EPdSB_iS8_ddNS5_3std3__410__identityEEEvT0_T1_T2_T3_T4_T6_E12temp_storage+56];
	setp.lt.f64 	%p108, %fd202, %fd203;
	selp.f64 	%fd204, %fd203, %fd202, %p108;
	ld.shared.f64 	%fd205, [_ZZN3cub18CUB_300001_SM_10006detail6reduce28DeviceReduceSingleTileKernelINS2_10policy_hubIdjN4cuda3__47maximumIvEEE10Policy1000EPdSB_iS8_ddNS5_3std3__410__identityEEEvT0_T1_T2_T3_T4_T6_E12temp_storage+64];
	setp.lt.f64 	%p109, %fd204, %fd205;
	selp.f64 	%fd380, %fd205, %fd204, %p109;
	bra.uni 	$L__BB5_72;
$L__BB5_52:
	// begin inline asm
	mov.u32 %r138, %laneid;
	// end inline asm
	and.b32  	%r189, %r35, 992;
	add.s32 	%r190, %r189, 32;
	setp.gt.s32 	%p64, %r190, %r68;
	not.b32 	%r191, %r189;
	add.s32 	%r192, %r68, %r191;
	selp.b32 	%r187, %r192, 31, %p64;
	mov.b64 	%rd94, %fd372;
	mov.b64 	{%r140, %r145}, %rd94;
	mov.b32 	%r146, 1;
	mov.b32 	%r188, -1;
	// begin inline asm
	shfl.sync.down.b32 %r139, %r140, %r146, %r187, %r188;
	// end inline asm
	// begin inline asm
	shfl.sync.down.b32 %r144, %r145, %r146, %r187, %r188;
	// end inline asm
	mov.b64 	%rd95, {%r139, %r144};
	mov.b64 	%fd133, %rd95;
	setp.lt.s32 	%p65, %r138, %r187;
	setp.lt.f64 	%p66, %fd372, %fd133;
	selp.f64 	%fd134, %fd133, %fd372, %p66;
	selp.f64 	%fd135, %fd134, %fd372, %p65;
	mov.b64 	%rd96, %fd135;
	mov.b64 	{%r150, %r155}, %rd96;
	mov.b32 	%r156, 2;
	// begin inline asm
	shfl.sync.down.b32 %r149, %r150, %r156, %r187, %r188;
	// end inline asm
	// begin inline asm
	shfl.sync.down.b32 %r154, %r155, %r156, %r187, %r188;
	// end inline asm
	mov.b64 	%rd97, {%r149, %r154};
	mov.b64 	%fd136, %rd97;
	add.s32 	%r193, %r138, 2;
	setp.gt.s32 	%p67, %r193, %r187;
	setp.lt.f64 	%p68, %fd135, %fd136;
	selp.f64 	%fd137, %fd136, %fd135, %p68;
	selp.f64 	%fd138, %fd135, %fd137, %p67;
	mov.b64 	%rd98, %fd138;
	mov.b64 	{%r160, %r165}, %rd98;
	mov.b32 	%r166, 4;
	// begin inline asm
	shfl.sync.down.b32 %r159, %r160, %r166, %r187, %r188;
	// end inline asm
	// begin inline asm
	shfl.sync.down.b32 %r164, %r165, %r166, %r187, %r188;
	// end inline asm
	mov.b64 	%rd99, {%r159, %r164};
	mov.b64 	%fd139, %rd99;
	add.s32 	%r194, %r138, 4;
	setp.gt.s32 	%p69, %r194, %r187;
	setp.lt.f64 	%p70, %fd138, %fd139;
	selp.f64 	%fd140, %fd139, %fd138, %p70;
	selp.f64 	%fd141, %fd138, %fd140, %p69;
	mov.b64 	%rd100, %fd141;
	mov.b64 	{%r170, %r175}, %rd100;
	mov.b32 	%r176, 8;
	// begin inline asm
	shfl.sync.down.b32 %r169, %r170, %r176, %r187, %r188;
	// end inline asm
	// begin inline asm
	shfl.sync.down.b32 %r174, %r175, %r176, %r187, %r188;
	// end inline asm
	mov.b64 	%rd101, {%r169, %r174};
	mov.b64 	%fd142, %rd101;
	add.s32 	%r195, %r138, 8;
	setp.gt.s32 	%p71, %r195, %r187;
	setp.lt.f64 	%p72, %fd141, %fd142;
	selp.f64 	%fd143, %fd142, %fd141, %p72;
	selp.f64 	%fd144, %fd141, %fd143, %p71;
	mov.b64 	%rd102, %fd144;
	mov.b64 	{%r180, %r185}, %rd102;
	mov.b32 	%r186, 16;
	// begin inline asm
	shfl.sync.down.b32 %r179, %r180, %r186, %r187, %r188;
	// end inline asm
	// begin inline asm
	shfl.sync.down.b32 %r184, %r185, %r186, %r187, %r188;
	// end inline asm
	mov.b64 	%rd103, {%r179, %r184};
	mov.b64 	%fd145, %rd103;
	add.s32 	%r196, %r138, 16;
	setp.gt.s32 	%p73, %r196, %r187;
	setp.lt.f64 	%p74, %fd144, %fd145;
	selp.f64 	%fd146, %fd145, %fd144, %p74;
	selp.f64 	%fd380, %fd144, %fd146, %p73;
	setp.ne.s32 	%p75, %r138, 0;
	@%p75 bra 	$L__BB5_54;
	shr.u32 	%r197, %r35, 2;
	and.b32  	%r198, %r197, 248;
	mov.u32 	%r199, _ZZN3cub18CUB_300001_SM_10006detail6reduce28DeviceReduceSingleTileKernelINS2_10policy_hubIdjN4cuda3__47maximumIvEEE10Policy1000EPdSB_iS8_ddNS5_3std3__410__identityEEEvT0_T1_T2_T3_T4_T6_E12temp_storage;
	add.s32 	%r200, %r199, %r198;
	st.shared.f64 	[%r200+8], %fd380;
$L__BB5_54:
	bar.sync 	0;
	setp.ne.s32 	%p76, %r35, 0;
	@%p76 bra 	$L__BB5_72;
	setp.gt.s32 	%p77, %r68, 32;
	ld.shared.f64 	%fd147, [_ZZN3cub18CUB_300001_SM_10006detail6reduce28DeviceReduceSingleTileKernelINS2_10policy_hubIdjN4cuda3__47maximumIvEEE10Policy1000EPdSB_iS8_ddNS5_3std3__410__identityEEEvT0_T1_T2_T3_T4_T6_E12temp_storage+16];
	setp.lt.f64 	%p78, %fd380, %fd147;
	selp.f64 	%fd149, %fd147, %fd380, %p78;
	selp.f64 	%fd150, %fd149, %fd380, %p77;
	setp.gt.s32 	%p79, %r68, 64;
	ld.shared.f64 	%fd152, [_ZZN3cub18CUB_300001_SM_10006detail6reduce28DeviceReduceSingleTileKernelINS2_10policy_hubIdjN4cuda3__47maximumIvEEE10Policy1000EPdSB_iS8_ddNS5_3std3__410__identityEEEvT0_T1_T2_T3_T4_T6_E12temp_storage+24];
	setp.lt.f64 	%p80, %fd150, %fd152;
	selp.f64 	%fd154, %fd152, %fd150, %p80;
	selp.f64 	%fd155, %fd154, %fd150, %p79;
	setp.gt.s32 	%p81, %r68, 96;
	ld.shared.f64 	%fd157, [_ZZN3cub18CUB_300001_SM_10006detail6reduce28DeviceReduceSingleTileKernelINS2_10policy_hubIdjN4cuda3__47maximumIvEEE10Policy1000EPdSB_iS8_ddNS5_3std3__410__identityEEEvT0_T1_T2_T3_T4_T6_E12temp_storage+32];
	setp.lt.f64 	%p82, %fd155, %fd157;
	selp.f64 	%fd159, %fd157, %fd155, %p82;
	selp.f64 	%fd160, %fd159, %fd155, %p81;
	setp.gt.s32 	%p83, %r68, 128;
	ld.shared.f64 	%fd162, [_ZZN3cub18CUB_300001_SM_10006detail6reduce28DeviceReduceSingleTileKernelINS2_10policy_hubIdjN4cuda3__47maximumIvEEE10Policy1000EPdSB_iS8_ddNS5_3std3__410__identityEEEvT0_T1_T2_T3_T4_T6_E12temp_storage+40];
	setp.lt.f64 	%p84, %fd160, %fd162;
	selp.f64 	%fd164, %fd162, %fd160, %p84;
	selp.f64 	%fd165, %fd164, %fd160, %p83;
	setp.gt.s32 	%p85, %r68, 160;
	ld.shared.f64 	%fd167, [_ZZN3cub18CUB_300001_SM_10006detail6reduce28DeviceReduceSingleTileKernelINS2_10policy_hubIdjN4cuda3__47maximumIvEEE10Policy1000EPdSB_iS8_ddNS5_3std3__410__identityEEEvT0_T1_T2_T3_T4_T6_E12temp_storage+48];
	setp.lt.f64 	%p86, %fd165, %fd167;
	selp.f64 	%fd169, %fd167, %fd165, %p86;
	selp.f64 	%fd170, %fd169, %fd165, %p85;
	setp.gt.s32 	%p87, %r68, 192;
	ld.shared.f64 	%fd172, [_ZZN3cub18CUB_300001_SM_10006detail6reduce28DeviceReduceSingleTileKernelINS2_10policy_hubIdjN4cuda3__47maximumIvEEE10Policy1000EPdSB_iS8_ddNS5_3std3__410__identityEEEvT0_T1_T2_T3_T4_T6_E12temp_storage+56];
	setp.lt.f64 	%p88, %fd170, %fd172;
	selp.f64 	%fd174, %fd172, %fd170, %p88;
	selp.f64 	%fd175, %fd174, %fd170, %p87;
	setp.gt.s32 	%p89, %r68, 224;
	ld.shared.f64 	%fd177, [_ZZN3cub18CUB_300001_SM_10006detail6reduce28DeviceReduceSingleTileKernelINS2_10policy_hubIdjN4cuda3__47maximumIvEEE10Policy1000EPdSB_iS8_ddNS5_3std3__410__identityEEEvT0_T1_T2_T3_T4_T6_E12temp_storage+64];
	setp.lt.f64 	%p90, %fd175, %fd177;
	selp.f64 	%fd179, %fd177, %fd175, %p90;
	selp.f64 	%fd380, %fd179, %fd175, %p89;
	bra.uni 	$L__BB5_72;
$L__BB5_56:
	mov.u32 	%r47, %tid.x;
	mul.wide.u32 	%rd34, %r47, 8;
	add.s64 	%rd19, %rd15, %rd34;
	// begin inline asm
	ld.global.nc.u64 %rd18, [%rd19];
	// end inline asm
	mov.b64 	%fd59, %rd18;
	add.s64 	%rd21, %rd19, 2048;
	// begin inline asm
	ld.global.nc.u64 %rd20, [%rd21];
	// end inline asm
	mov.b64 	%fd60, %rd20;
	add.s64 	%rd23, %rd19, 4096;
	// begin inline asm
	ld.global.nc.u64 %rd22, [%rd23];
	// end inline asm
	mov.b64 	%fd61, %rd22;
	add.s64 	%rd25, %rd19, 6144;
	// begin inline asm
	ld.global.nc.u64 %rd24, [%rd25];
	// end inline asm
	mov.b64 	%fd62, %rd24;
	add.s64 	%rd27, %rd19, 8192;
	// begin inline asm
	ld.global.nc.u64 %rd26, [%rd27];
	// end inline asm
	mov.b64 	%fd63, %rd26;
	add.s64 	%rd29, %rd19, 10240;
	// begin inline asm
	ld.global.nc.u64 %rd28, [%rd29];
	// end inline asm
	mov.b64 	%fd64, %rd28;
	add.s64 	%rd31, %rd19, 12288;
	// begin inline asm
	ld.global.nc.u64 %rd30, [%rd31];
	// end inline asm
	mov.b64 	%fd65, %rd30;
	add.s64 	%rd33, %rd19, 14336;
	// begin inline asm
	ld.global.nc.u64 %rd32, [%rd33];
	// end inline asm
	mov.b64 	%fd66, %rd32;
	setp.lt.f64 	%p4, %fd59, %fd60;
	selp.f64 	%fd67, %fd60, %fd59, %p4;
	setp.lt.f64 	%p5, %fd67, %fd61;
	selp.f64 	%fd68, %fd61, %fd67, %p5;
	setp.lt.f64 	%p6, %fd68, %fd62;
	selp.f64 	%fd69, %fd62, %fd68, %p6;
	setp.lt.f64 	%p7, %fd69, %fd63;
	selp.f64 	%fd70, %fd63, %fd69, %p7;
	setp.lt.f64 	%p8, %fd70, %fd64;
	selp.f64 	%fd71, %fd64, %fd70, %p8;
	setp.lt.f64 	%p9, %fd71, %fd65;
	selp.f64 	%fd72, %fd65, %fd71, %p9;
	setp.lt.f64 	%p10, %fd72, %fd66;
	selp.f64 	%fd379, %fd66, %fd72, %p10;
	setp.lt.u32 	%p11, %r68, 4096;
	mov.b32 	%r465, 2048;
	@%p11 bra 	$L__BB5_60;
	add.s32 	%r48, %r68, -2048;
	mov.b32 	%r465, 2048;
$L__BB5_58:
	mul.wide.s32 	%rd51, %r465, 8;
	add.s64 	%rd36, %rd19, %rd51;
	// begin inline asm
	ld.global.nc.u64 %rd35, [%rd36];
	// end inline asm
	mov.b64 	%fd73, %rd35;
	add.s64 	%rd38, %rd36, 2048;
	// begin inline asm
	ld.global.nc.u64 %rd37, [%rd38];
	// end inline asm
	mov.b64 	%fd74, %rd37;
	add.s64 	%rd40, %rd36, 4096;
	// begin inline asm
	ld.global.nc.u64 %rd39, [%rd40];
	// end inline asm
	mov.b64 	%fd75, %rd39;
	add.s64 	%rd42, %rd36, 6144;
	// begin inline asm
	ld.global.nc.u64 %rd41, [%rd42];
	// end inline asm
	mov.b64 	%fd76, %rd41;
	add.s64 	%rd44, %rd36, 8192;
	// begin inline asm
	ld.global.nc.u64 %rd43, [%rd44];
	// end inline asm
	mov.b64 	%fd77, %rd43;
	add.s64 	%rd46, %rd36, 10240;
	// begin inline asm
	ld.global.nc.u64 %rd45, [%rd46];
	// end inline asm
	mov.b64 	%fd78, %rd45;
	add.s64 	%rd48, %rd36, 12288;
	// begin inline asm
	ld.global.nc.u64 %rd47, [%rd48];
	// end inline asm
	mov.b64 	%fd79, %rd47;
	add.s64 	%rd50, %rd36, 14336;
	// begin inline asm
	ld.global.nc.u64 %rd49, [%rd50];
	// end inline asm
	mov.b64 	%fd80, %rd49;
	setp.lt.f64 	%p12, %fd379, %fd73;
	selp.f64 	%fd81, %fd73, %fd379, %p12;
	setp.lt.f64 	%p13, %fd81, %fd74;
	selp.f64 	%fd82, %fd74, %fd81, %p13;
	setp.lt.f64 	%p14, %fd82, %fd75;
	selp.f64 	%fd83, %fd75, %fd82, %p14;
	setp.lt.f64 	%p15, %fd83, %fd76;
	selp.f64 	%fd84, %fd76, %fd83, %p15;
	setp.lt.f64 	%p16, %fd84, %fd77;
	selp.f64 	%fd85, %fd77, %fd84, %p16;
	setp.lt.f64 	%p17, %fd85, %fd78;
	selp.f64 	%fd86, %fd78, %fd85, %p17;
	setp.lt.f64 	%p18, %fd86, %fd79;
	selp.f64 	%fd87, %fd79, %fd86, %p18;
	setp.lt.f64 	%p19, %fd87, %fd80;
	selp.f64 	%fd379, %fd80, %fd87, %p19;
	sub.s32 	%r71, %r68, %r465;
	setp.lt.s32 	%p20, %r71, 2048;
	@%p20 bra 	$L__BB5_68;
	add.s32 	%r465, %r465, 2048;
	setp.le.s32 	%p21, %r465, %r48;
	@%p21 bra 	$L__BB5_58;
$L__BB5_60:
	setp.le.s32 	%p22, %r68, %r465;
	@%p22 bra 	$L__BB5_68;
	sub.s32 	%r52, %r68, %r465;
	setp.ge.s32 	%p23, %r47, %r52;
	@%p23 bra 	$L__BB5_68;
	not.b32 	%r72, %r47;
	add.s32 	%r73, %r68, %r72;
	sub.s32 	%r53, %r73, %r465;
	and.b32  	%r74, %r53, 768;
	setp.eq.s32 	%p24, %r74, 768;
	mov.u32 	%r469, %r47;
	@%p24 bra 	$L__BB5_65;
	add.s32 	%r467, %r47, %r465;
	shr.u32 	%r75, %r53, 8;
	add.s32 	%r76, %r75, 1;
	and.b32  	%r77, %r76, 3;
	neg.s32 	%r466, %r77;
	mov.u32 	%r469, %r47;
$L__BB5_64:
	.pragma "nounroll";
	mul.wide.u32 	%rd54, %r467, 8;
	add.s64 	%rd53, %rd15, %rd54;
	// begin inline asm
	ld.global.nc.u64 %rd52, [%rd53];
	// end inline asm
	mov.b64 	%fd89, %rd52;
	setp.lt.f64 	%p25, %fd379, %fd89;
	selp.f64 	%fd379, %fd89, %fd379, %p25;
	add.s32 	%r469, %r469, 256;
	add.s32 	%r467, %r467, 256;
	add.s32 	%r466, %r466, 1;
	setp.ne.s32 	%p26, %r466, 0;
	@%p26 bra 	$L__BB5_64;
$L__BB5_65:
	setp.lt.u32 	%p27, %r53, 768;
	@%p27 bra 	$L__BB5_68;
	cvt.u64.u32 	%rd55, %r469;
	cvt.u64.u32 	%rd56, %r465;
	add.s64 	%rd57, %rd55, %rd56;
	shl.b64 	%rd58, %rd57, 3;
	add.s64 	%rd59, %rd58, %rd15;
	add.s64 	%rd205, %rd59, 4096;
	add.s32 	%r470, %r469, %r465;
$L__BB5_67:
	mul.wide.u32 	%rd68, %r470, 8;
	add.s64 	%rd61, %rd15, %rd68;
	// begin inline asm
	ld.global.nc.u64 %rd60, [%rd61];
	// end inline asm
	mov.b64 	%fd90, %rd60;
	setp.lt.f64 	%p28, %fd379, %fd90;
	selp.f64 	%fd91, %fd90, %fd379, %p28;
	add.s64 	%rd63, %rd205, -2048;
	// begin inline asm
	ld.global.nc.u64 %rd62, [%rd63];
	// end inline asm
	mov.b64 	%fd92, %rd62;
	setp.lt.f64 	%p29, %fd91, %fd92;
	selp.f64 	%fd93, %fd92, %fd91, %p29;
	// begin inline asm
	ld.global.nc.u64 %rd64, [%rd205];
	// end inline asm
	mov.b64 	%fd94, %rd64;
	setp.lt.f64 	%p30, %fd93, %fd94;
	selp.f64 	%fd95, %fd94, %fd93, %p30;
	add.s64 	%rd67, %rd205, 2048;
	// begin inline asm
	ld.global.nc.u64 %rd66, [%rd67];
	// end inline asm
	mov.b64 	%fd96, %rd66;
	setp.lt.f64 	%p31, %fd95, %fd96;
	selp.f64 	%fd379, %fd96, %fd95, %p31;
	add.s32 	%r469, %r469, 1024;
	add.s64 	%rd205, %rd205, 8192;
	add.s32 	%r470, %r470, 1024;
	setp.lt.s32 	%p32, %r469, %r52;
	@%p32 bra 	$L__BB5_67;
$L__BB5_68:
	// begin inline asm
	mov.u32 %r78, %laneid;
	// end inline asm
	mov.b64 	%rd69, %fd379;
	mov.b64 	{%r80, %r85}, %rd69;
	mov.b32 	%r86, 1;
	mov.b32 	%r127, 31;
	mov.b32 	%r128, -1;
	// begin inline asm
	shfl.sync.down.b32 %r79, %r80, %r86, %r127, %r128;
	// end inline asm
	// begin inline asm
	shfl.sync.down.b32 %r84, %r85, %r86, %r127, %r128;
	// end inline asm
	mov.b64 	%rd70, {%r79, %r84};
	mov.b64 	%fd97, %rd70;
	setp.gt.s32 	%p33, %r78, 30;
	setp.lt.f64 	%p34, %fd379, %fd97;
	selp.f64 	%fd98, %fd97, %fd379, %p34;
	selp.f64 	%fd99, %fd379, %fd98, %p33;
	mov.b64 	%rd71, %fd99;
	mov.b64 	{%r90, %r95}, %rd71;
	mov.b32 	%r96, 2;
	// begin inline asm
	shfl.sync.down.b32 %r89, %r90, %r96, %r127, %r128;
	// end inline asm
	// begin inline asm
	shfl.sync.down.b32 %r94, %r95, %r96, %r127, %r128;
	// end inline asm
	mov.b64 	%rd72, {%r89, %r94};
	mov.b64 	%fd100, %rd72;
	setp.gt.s32 	%p35, %r78, 29;
	setp.lt.f64 	%p36, %fd99, %fd100;
	selp.f64 	%fd101, %fd100, %fd99, %p36;
	selp.f64 	%fd102, %fd99, %fd101, %p35;
	mov.b64 	%rd73, %fd102;
	mov.b64 	{%r100, %r105}, %rd73;
	mov.b32 	%r106, 4;
	// begin inline asm
	shfl.sync.down.b32 %r99, %r100, %r106, %r127, %r128;
	// end inline asm
	// begin inline asm
	shfl.sync.down.b32 %r104, %r105, %r106, %r127, %r128;
	// end inline asm
	mov.b64 	%rd74, {%r99, %r104};
	mov.b64 	%fd103, %rd74;
	setp.gt.s32 	%p37, %r78, 27;
	setp.lt.f64 	%p38, %fd102, %fd103;
	selp.f64 	%fd104, %fd103, %fd102, %p38;
	selp.f64 	%fd105, %fd102, %fd104, %p37;
	mov.b64 	%rd75, %fd105;
	mov.b64 	{%r110, %r115}, %rd75;
	mov.b32 	%r116, 8;
	// begin inline asm
	shfl.sync.down.b32 %r109, %r110, %r116, %r127, %r128;
	// end inline asm
	// begin inline asm
	shfl.sync.down.b32 %r114, %r115, %r116, %r127, %r128;
	// end inline asm
	mov.b64 	%rd76, {%r109, %r114};
	mov.b64 	%fd106, %rd76;
	setp.gt.s32 	%p39, %r78, 23;
	setp.lt.f64 	%p40, %fd105, %fd106;
	selp.f64 	%fd107, %fd106, %fd105, %p40;
	selp.f64 	%fd108, %fd105, %fd107, %p39;
	mov.b64 	%rd77, %fd108;
	mov.b64 	{%r120, %r125}, %rd77;
	mov.b32 	%r126, 16;
	// begin inline asm
	shfl.sync.down.b32 %r119, %r120, %r126, %r127, %r128;
	// end inline asm
	// begin inline asm
	shfl.sync.down.b32 %r124, %r125, %r126, %r127, %r128;
	// end inline asm
	mov.b64 	%rd78, {%r119, %r124};
	mov.b64 	%fd109, %rd78;
	setp.gt.s32 	%p41, %r78, 15;
	setp.lt.f64 	%p42, %fd108, %fd109;
	selp.f64 	%fd54, %fd109, %fd108, %p42;
	selp.f64 	%fd380, %fd108, %fd54, %p41;
	setp.ne.s32 	%p43, %r78, 0;
	@%p43 bra 	$L__BB5_70;
	shr.u32 	%r129, %r47, 2;
	and.b32  	%r130, %r129, 248;
	mov.u32 	%r131, _ZZN3cub18CUB_300001_SM_10006detail6reduce28DeviceReduceSingleTileKernelINS2_10policy_hubIdjN4cuda3__47maximumIvEEE10Policy1000EPdSB_iS8_ddNS5_3std3__410__identityEEEvT0_T1_T2_T3_T4_T6_E12temp_storage;
	add.s32 	%r132, %r131, %r130;
	st.shared.f64 	[%r132+8], %fd54;
$L__BB5_70:
	bar.sync 	0;
	setp.ne.s32 	%p44, %r47, 0;
	@%p44 bra 	$L__BB5_72;
	ld.shared.f64 	%fd110, [_ZZN3cub18CUB_300001_SM_10006detail6reduce28DeviceReduceSingleTileKernelINS2_10policy_hubIdjN4cuda3__47maximumIvEEE10Policy1000EPdSB_iS8_ddNS5_3std3__410__identityEEEvT0_T1_T2_T3_T4_T6_E12temp_storage+16];
	setp.lt.f64 	%p45, %fd380, %fd110;
	selp.f64 	%fd111, %fd110, %fd380, %p45;
	ld.shared.f64 	%fd112, [_ZZN3cub18CUB_300001_SM_10006detail6reduce28DeviceReduceSingleTileKernelINS2_10policy_hubIdjN4cuda3__47maximumIvEEE10Policy1000EPdSB_iS8_ddNS5_3std3__410__identityEEEvT0_T1_T2_T3_T4_T6_E12temp_storage+24];
	setp.lt.f64 	%p46, %fd111, %fd112;
	selp.f64 	%fd113, %fd112, %fd111, %p46;
	ld.shared.f64 	%fd114, [_ZZN3cub18CUB_300001_SM_10006detail6reduce28DeviceReduceSingleTileKernelINS2_10policy_hubIdjN4cuda3__47maximumIvEEE10Policy1000EPdSB_iS8_ddNS5_3std3__410__identityEEEvT0_T1_T2_T3_T4_T6_E12temp_storage+32];
	setp.lt.f64 	%p47, %fd113, %fd114;
	selp.f64 	%fd115, %fd114, %fd113, %p47;
	ld.shared.f64 	%fd116, [_ZZN3cub18CUB_300001_SM_10006detail6reduce28DeviceReduceSingleTileKernelINS2_10policy_hubIdjN4cuda3__47maximumIvEEE10Policy1000EPdSB_iS8_ddNS5_3std3__410__identityEEEvT0_T1_T2_T3_T4_T6_E12temp_storage+40];
	setp.lt.f64 	%p48, %fd115, %fd116;
	selp.f64 	%fd117, %fd116, %fd115, %p48;
	ld.shared.f64 	%fd118, [_ZZN3cub18CUB_300001_SM_10006detail6reduce28DeviceReduceSingleTileKernelINS2_10policy_hubIdjN4cuda3__47maximumIvEEE10Policy1000EPdSB_iS8_ddNS5_3std3__410__identityEEEvT0_T1_T2_T3_T4_T6_E12temp_storage+48];
	setp.lt.f64 	%p49, %fd117, %fd118;
	selp.f64 	%fd119, %fd118, %fd117, %p49;
	ld.shared.f64 	%fd120, [_ZZN3cub18CUB_300001_SM_10006detail6reduce28DeviceReduceSingleTileKernelINS2_10policy_hubIdjN4cuda3__47maximumIvEEE10Policy1000EPdSB_iS8_ddNS5_3std3__410__identityEEEvT0_T1_T2_T3_T4_T6_E12temp_storage+56];
	setp.lt.f64 	%p50, %fd119, %fd120;
	selp.f64 	%fd121, %fd120, %fd119, %p50;
	ld.shared.f64 	%fd122, [_ZZN3cub18CUB_300001_SM_10006detail6reduce28DeviceReduceSingleTileKernelINS2_10policy_hubIdjN4cuda3__47maximumIvEEE10Policy1000EPdSB_iS8_ddNS5_3std3__410__identityEEEvT0_T1_T2_T3_T4_T6_E12temp_storage+64];
	setp.lt.f64 	%p51, %fd121, %fd122;
	selp.f64 	%fd380, %fd122, %fd121, %p51;
$L__BB5_72:
	mov.u32 	%r444, %tid.x;
	setp.ne.s32 	%p217, %r444, 0;
	@%p217 bra 	$L__BB5_74;
	setp.lt.f64 	%p218, %fd58, %fd380;
	selp.f64 	%fd353, %fd380, %fd58, %p218;
	st.global.f64 	[%rd1], %fd353;
$L__BB5_74:
	ret;

}


// ===== COMPILED SASS (sm_100) =====

	.target	sm_100

	.elftype	@"ET_EXEC"


//--------------------- .note.nv.tkinfo           --------------------------
	.section	.note.nv.tkinfo,"",@"SHT_NOTE"
	.sectionflags	@"SHF_NOTE_NV_TKINFO"
	.tkinfo
        /*0018*/ 	.word	0x00000002
        /*0030*/ 	.string	""
        /*0030*/ 	.string	"ptxas"
        /*0030*/ 	.string	"Cuda compilation tools, release 13.0, V13.0.88"
        /*0030*/ 	.string	"Build cuda_13.0.r13.0/compiler.36424714_0"
        /*0030*/ 	.string	"-arch sm_100 -m 64 "



//--------------------- .note.nv.cuinfo           --------------------------
	.section	.note.nv.cuinfo,"",@"SHT_NOTE"
	.sectionflags	@"SHF_NOTE_NV_CUINFO"
        /*0018*/ 	.short	0x0002
        /*001a*/ 	.short	0x0064
        /*001c*/ 	.short	0x0082
	.zero		2


//--------------------- .nv.info                  --------------------------
	.section	.nv.info,"",@"SHT_CUDA_INFO"
	.align	4


	//----- nvinfo : EIATTR_REGCOUNT
	.align		4
        /*0000*/ 	.byte	0x04, 0x2f
        /*0002*/ 	.short	(.L_41 - .L_40)
	.align		4
.L_40:
        /*0004*/ 	.word	index@(_Z14countnewmatrixPdS_m)
        /*0008*/ 	.word	0x00000012


	//----- nvinfo : EIATTR_FRAME_SIZE
	.align		4
.L_41:
        /*000c*/ 	.byte	0x04, 0x11
        /*000e*/ 	.short	(.L_43 - .L_42)
	.align		4
.L_42:
        /*0010*/ 	.word	index@(_Z14countnewmatrixPdS_m)
        /*0014*/ 	.word	0x00000000


	//----- nvinfo : EIATTR_REGCOUNT
	.align		4
.L_43:
        /*0018*/ 	.byte	0x04, 0x2f
        /*001a*/ 	.short	(.L_45 - .L_44)
	.align		4
.L_44:
        /*001c*/ 	.word	index@(_Z7finderrPdS_S_)
        /*0020*/ 	.word	0x00000010


	//----- nvinfo : EIATTR_FRAME_SIZE
	.align		4
.L_45:
        /*0024*/ 	.byte	0x04, 0x11
        /*0026*/ 	.short	(.L_47 - .L_46)
	.align		4
.L_46:
        /*0028*/ 	.word	index@(_Z7finderrPdS_S_)
        /*002c*/ 	.word	0x00000000


	//----- nvinfo : EIATTR_REGCOUNT
	.align		4
.L_47:
        /*0030*/ 	.byte	0x04, 0x2f
        /*0032*/ 	.short	(.L_49 - .L_48)
	.align		4
.L_48:
        /*0034*/ 	.word	index@(_ZN3cub18CUB_300001_SM_10006detail11EmptyKernelIvEEvv)
        /*0038*/ 	.word	0x00000004


	//----- nvinfo : EIATTR_FRAME_SIZE
	.align		4
.L_49:
        /*003c*/ 	.byte	0x04, 0x11
        /*003e*/ 	.short	(.L_51 - .L_50)
	.align		4
.L_50:
        /*0040*/ 	.word	index@(_ZN3cub18CUB_300001_SM_10006detail11EmptyKernelIvEEvv)
        /*0044*/ 	.word	0x00000000


	//----- nvinfo : EIATTR_REGCOUNT
	.align		4
.L_51:
        /*0048*/ 	.byte	0x04, 0x2f
        /*004a*/ 	.short	(.L_53 - .L_52)
	.align		4
.L_52:
        /*004c*/ 	.word	index@(_ZN3cub18CUB_300001_SM_10006detail6reduce28DeviceReduceSingleTileKernelINS2_10policy_hubIdjN4cuda3__47maximumIvEEE10Policy1000EPdSB_jS8_ddNS5_3std3__410__identityEEEvT0_T1_T2_T3_T4_T6_)
        /*0050*/ 	.word	0x0000002c


	//----- nvinfo : EIATTR_FRAME_SIZE
	.align		4
.L_53:
        /*0054*/ 	.byte	0x04, 0x11
        /*0056*/ 	.short	(.L_55 - .L_54)
	.align		4
.L_54:
        /*0058*/ 	.word	index@(_ZN3cub18CUB_300001_SM_10006detail6reduce28DeviceReduceSingleTileKernelINS2_10policy_hubIdjN4cuda3__47maximumIvEEE10Policy1000EPdSB_jS8_ddNS5_3std3__410__identityEEEvT0_T1_T2_T3_T4_T6_)
        /*005c*/ 	.word	0x00000000


	//----- nvinfo : EIATTR_REGCOUNT
	.align		4
.L_55:
        /*0060*/ 	.byte	0x04, 0x2f
        /*0062*/ 	.short	(.L_57 - .L_56)
	.align		4
.L_56:
        /*0064*/ 	.word	index@(_ZN3cub18CUB_300001_SM_10006detail6reduce18DeviceReduceKernelINS2_10policy_hubIdjN4cuda3__47maximumIvEEE10Policy1000EPdjS8_dNS5_3std3__410__identityEEEvT0_PT3_T1_NS0_13GridEvenShareISI_EET2_T4_)
        /*0068*/ 	.word	0x0000001c


	//----- nvinfo : EIATTR_FRAME_SIZE
	.align		4
.L_57:
        /*006c*/ 	.byte	0x04, 0x11
        /*006e*/ 	.short	(.L_59 - .L_58)
	.align		4
.L_58:
        /*0070*/ 	.word	index@(_ZN3cub18CUB_300001_SM_10006detail6reduce18DeviceReduceKernelINS2_10policy_hubIdjN4cuda3__47maximumIvEEE10Policy1000EPdjS8_dNS5_3std3__410__identityEEEvT0_PT3_T1_NS0_13GridEvenShareISI_EET2_T4_)
        /*0074*/ 	.word	0x00000000


	//----- nvinfo : EIATTR_REGCOUNT
	.align		4
.L_59:
        /*0078*/ 	.byte	0x04, 0x2f
        /*007a*/ 	.short	(.L_61 - .L_60)
	.align		4
.L_60:
        /*007c*/ 	.word	index@(_ZN3cub18CUB_300001_SM_10006detail6reduce28DeviceReduceSingleTileKernelINS2_10policy_hubIdjN4cuda3__47maximumIvEEE10Policy1000EPdSB_iS8_ddNS5_3std3__410__identityEEEvT0_T1_T2_T3_T4_T6_)
        /*0080*/ 	.word	0x00000030


	//----- nvinfo : EIATTR_FRAME_SIZE
	.align		4
.L_61:
        /*0084*/ 	.byte	0x04, 0x11
        /*0086*/ 	.short	(.L_63 - .L_62)
	.align		4
.L_62:
        /*0088*/ 	.word	index@(_ZN3cub18CUB_300001_SM_10006detail6reduce28DeviceReduceSingleTileKernelINS2_10policy_hubIdjN4cuda3__47maximumIvEEE10Policy1000EPdSB_iS8_ddNS5_3std3__410__identityEEEvT0_T1_T2_T3_T4_T6_)
        /*008c*/ 	.word	0x00000000


	//----- nvinfo : EIATTR_MIN_STACK_SIZE
	.align		4
.L_63:
        /*0090*/ 	.byte	0x04, 0x12
        /*0092*/ 	.short	(.L_65 - .L_64)
	.align		4
.L_64:
        /*0094*/ 	.word	index@(_ZN3cub18CUB_300001_SM_10006detail6reduce28DeviceReduceSingleTileKernelINS2_10policy_hubIdjN4cuda3__47maximumIvEEE10Policy1000EPdSB_iS8_ddNS5_3std3__410__identityEEEvT0_T1_T2_T3_T4_T6_)
        /*0098*/ 	.word	0x00000000


	//----- nvinfo : EIATTR_MIN_STACK_SIZE
	.align		4
.L_65:
        /*009c*/ 	.byte	0x04, 0x12
        /*009e*/ 	.short	(.L_67 - .L_66)
	.align		4
.L_66:
        /*00a0*/ 	.word	index@(_ZN3cub18CUB_300001_SM_10006detail6reduce18DeviceReduceKernelINS2_10policy_hubIdjN4cuda3__47maximumIvEEE10Policy1000EPdjS8_dNS5_3std3__410__identityEEEvT0_PT3_T1_NS0_13GridEvenShareISI_EET2_T4_)
        /*00a4*/ 	.word	0x00000000


	//----- nvinfo : EIATTR_MIN_STACK_SIZE
	.align		4
.L_67:
        /*00a8*/ 	.byte	0x04, 0x12
        /*00aa*/ 	.short	(.L_69 - .L_68)
	.align		4
.L_68:
        /*00ac*/ 	.word	index@(_ZN3cub18CUB_300001_SM_10006detail6reduce28DeviceReduceSingleTileKernelINS2_10policy_hubIdjN4cuda3__47maximumIvEEE10Policy1000EPdSB_jS8_ddNS5_3std3__410__identityEEEvT0_T1_T2_T3_T4_T6_)
        /*00b0*/ 	.word	0x00000000


	//----- nvinfo : EIATTR_MIN_STACK_SIZE
	.align		4
.L_69:
        /*00b4*/ 	.byte	0x04, 0x12
        /*00b6*/ 	.short	(.L_71 - .L_70)
	.align		4
.L_70:
        /*00b8*/ 	.word	index@(_ZN3cub18CUB_300001_SM_10006detail11EmptyKernelIvEEvv)
        /*00bc*/ 	.word	0x00000000


	//----- nvinfo : EIATTR_MIN_STACK_SIZE
	.align		4
.L_71:
        /*00c0*/ 	.byte	0x04, 0x12
        /*00c2*/ 	.short	(.L_73 - .L_72)
	.align		4
.L_72:
        /*00c4*/ 	.word	index@(_Z7finderrPdS_S_)
        /*00c8*/ 	.word	0x00000000


	//----- nvinfo : EIATTR_MIN_STACK_SIZE
	.align		4
.L_73:
        /*00cc*/ 	.byte	0x04, 0x12
        /*00ce*/ 	.short	(.L_75 - .L_74)
	.align		4
.L_74:
        /*00d0*/ 	.word	index@(_Z14countnewmatrixPdS_m)
        /*00d4*/ 	.word	0x00000000
.L_75:


//--------------------- .nv.compat                --------------------------
	.section	.nv.compat,"",@"SHT_CUDA_COMPAT_INFO"
	.align	4
        /*0000*/ 	.byte	0x02, 0x09, 0x00, 0x00, 0x02, 0x02, 0x01, 0x00, 0x02, 0x05, 0x05, 0x00, 0x03, 0x07, 0x01, 0x01
        /*0010*/ 	.byte	0x02, 0x03, 0x00, 0x00, 0x02, 0x06, 0x01, 0x00, 0x04, 0x0b, 0x08, 0x00, 0x01, 0x00, 0x00, 0x00
        /*0020*/ 	.byte	0x00, 0x00, 0x00, 0x00


//--------------------- .nv.info._ZN3cub18CUB_300001_SM_10006detail6reduce28DeviceReduceSingleTileKernelINS2_10policy_hubIdjN4cuda3__47maximumIvEEE10Policy1000EPdSB_iS8_ddNS5_3std3__410__identityEEEvT0_T1_T2_T3_T4_T6_ --------------------------
	.section	.nv.info._ZN3cub18CUB_300001_SM_10006detail6reduce28DeviceReduceSingleTileKernelINS2_10policy_hubIdjN4cuda3__47maximumIvEEE10Policy1000EPdSB_iS8_ddNS5_3std3__410__identityEEEvT0_T1_T2_T3_T4_T6_,"",@"SHT_CUDA_INFO"
	.sectionflags	@""
	.align	4


	//----- nvinfo : EIATTR_CUDA_API_VERSION
	.align		4
        /*0000*/ 	.byte	0x04, 0x37
        /*0002*/ 	.short	(.L_77 - .L_76)
.L_76:
        /*0004*/ 	.word	0x00000082


	//----- nvinfo : EIATTR_KPARAM_INFO
	.align		4
.L_77:
        /*0008*/ 	.byte	0x04, 0x17
        /*000a*/ 	.short	(.L_79 - .L_78)
.L_78:
        /*000c*/ 	.word	0x00000000
        /*0010*/ 	.short	0x0005
        /*0012*/ 	.short	0x0020
        /*0014*/ 	.byte	0x00, 0xf0, 0x05, 0x00


	//----- nvinfo : EIATTR_KPARAM_INFO
	.align		4
.L_79:
        /*0018*/ 	.byte	0x04, 0x17
        /*001a*/ 	.short	(.L_81 - .L_80)
.L_80:
        /*001c*/ 	.word	0x00000000
        /*0020*/ 	.short	0x0004
        /*0022*/ 	.short	0x0018
        /*0024*/ 	.byte	0x00, 0xf0, 0x21, 0x00


	//----- nvinfo : EIATTR_KPARAM_INFO
	.align		4
.L_81:
        /*0028*/ 	.byte	0x04, 0x17
        /*002a*/ 	.short	(.L_83 - .L_82)
.L_82:
        /*002c*/ 	.word	0x00000000
        /*0030*/ 	.short	0x0003
        /*0032*/ 	.short	0x0014
        /*0034*/ 	.byte	0x00, 0xf0, 0x05, 0x00


	//----- nvinfo : EIATTR_KPARAM_INFO
	.align		4
.L_83:
        /*0038*/ 	.byte	0x04, 0x17
        /*003a*/ 	.short	(.L_85 - .L_84)
.L_84:
        /*003c*/ 	.word	0x00000000
        /*0040*/ 	.short	0x0002
        /*0042*/ 	.short	0x0010
        /*0044*/ 	.byte	0x00, 0xf0, 0x11, 0x00


	//----- nvinfo : EIATTR_KPARAM_INFO
	.align		4
.L_85:
        /*0048*/ 	.byte	0x04, 0x17
        /*004a*/ 	.short	(.L_87 - .L_86)
.L_86:
        /*004c*/ 	.word	0x00000000
        /*0050*/ 	.short	0x0001
        /*0052*/ 	.short	0x0008
        /*0054*/ 	.byte	0x00, 0xf5, 0x21, 0x00


	//----- nvinfo : EIATTR_KPARAM_INFO
	.align		4
.L_87:
        /*0058*/ 	.byte	0x04, 0x17
        /*005a*/ 	.short	(.L_89 - .L_88)
.L_88:
        /*005c*/ 	.word	0x00000000
        /*0060*/ 	.short	0x0000
        /*0062*/ 	.short	0x0000
        /*0064*/ 	.byte	0x00, 0xf5, 0x21, 0x00


	//----- nvinfo : EIATTR_SPARSE_MMA_MASK
	.align		4
.L_89:
        /*0068*/ 	.byte	0x03, 0x50
        /*006a*/ 	.short	0x0000


	//----- nvinfo : EIATTR_MAXREG_COUNT
	.align		4
        /*006c*/ 	.byte	0x03, 0x1b
        /*006e*/ 	.short	0x00ff


	//----- nvinfo : EIATTR_NUM_BARRIERS
	.align		4
        /*0070*/ 	.byte	0x02, 0x4c
        /*0072*/ 	.byte	0x01
	.zero		1


	//----- nvinfo : EIATTR_MERCURY_ISA_VERSION
	.align		4
        /*0074*/ 	.byte	0x03, 0x5f
        /*0076*/ 	.short	0x0101


	//----- nvinfo : EIATTR_COOP_GROUP_MASK_REGIDS
	.align		4
        /*0078*/ 	.byte	0x04, 0x29
        /*007a*/ 	.short	(.L_91 - .L_90)


	//   ....[0]....
.L_90:
        /*007c*/ 	.word	0xffffffff


	//   ....[1]....
        /*0080*/ 	.word	0xffffffff


	//   ....[2]....
        /*0084*/ 	.word	0xffffffff


	//   ....[3]....
        /*0088*/ 	.word	0xffffffff


	//   ....[4]....
        /*008c*/ 	.word	0xffffffff


	//   ....[5]....
        /*0090*/ 	.word	0xffffffff


	//   ....[6]....
        /*0094*/ 	.word	0xffffffff


	//   ....[7]....
        /*0098*/ 	.word	0xffffffff


	//   ....[8]....
        /*009c*/ 	.word	0xffffffff


	//   ....[9]....
        /*00a0*/ 	.word	0xffffffff


	//   ....[10]....
        /*00a4*/ 	.word	0xffffffff


	//   ....[11]....
        /*00a8*/ 	.word	0xffffffff


	//   ....[12]....
        /*00ac*/ 	.word	0xffffffff


	//   ....[13]....
        /*00b0*/ 	.word	0xffffffff


	//   ....[14]....
        /*00b4*/ 	.word	0xffffffff


	//   ....[15]....
        /*00b8*/ 	.word	0xffffffff


	//   ....[16]....
        /*00bc*/ 	.word	0xffffffff


	//   ....[17]....
        /*00c0*/ 	.word	0xffffffff


	//   ....[18]....
        /*00c4*/ 	.word	0xffffffff


	//   ....[19]....
        /*00c8*/ 	.word	0xffffffff


	//   ....[20]....
        /*00cc*/ 	.word	0xffffffff


	//   ....[21]....
        /*00d0*/ 	.word	0xffffffff


	//   ....[22]....
        /*00d4*/ 	.word	0xffffffff


	//   ....[23]....
        /*00d8*/ 	.word	0xffffffff


	//   ....[24]....
        /*00dc*/ 	.word	0xffffffff


	//   ....[25]....
        /*00e0*/ 	.word	0xffffffff


	//   ....[26]....
        /*00e4*/ 	.word	0xffffffff


	//   ....[27]....
        /*00e8*/ 	.word	0xffffffff


	//   ....[28]....
        /*00ec*/ 	.word	0xffffffff


	//   ....[29]....
        /*00f0*/ 	.word	0xffffffff


	//   ....[30]....
        /*00f4*/ 	.word	0xffffffff


	//   ....[31]....
        /*00f8*/ 	.word	0xffffffff


	//   ....[32]....
        /*00fc*/ 	.word	0xffffffff


	//   ....[33]....
        /*0100*/ 	.word	0xffffffff


	//   ....[34]....
        /*0104*/ 	.word	0xffffffff


	//   ....[35]....
        /*0108*/ 	.word	0xffffffff


	//   ....[36]....
        /*010c*/ 	.word	0xffffffff


	//   ....[37]....
        /*0110*/ 	.word	0xffffffff


	//   ....[38]....
        /*0114*/ 	.word	0xffffffff


	//   ....[39]....
        /*0118*/ 	.word	0xffffffff


	//   ....[40]....
        /*011c*/ 	.word	0xffffffff


	//   ....[41]....
        /*0120*/ 	.word	0xffffffff


	//   ....[42]....
        /*0124*/ 	.word	0xffffffff


	//   ....[43]....
        /*0128*/ 	.word	0xffffffff


	//   ....[44]....
        /*012c*/ 	.word	0xffffffff


	//   ....[45]....
        /*0130*/ 	.word	0xffffffff


	//   ....[46]....
        /*0134*/ 	.word	0xffffffff


	//   ....[47]....
        /*0138*/ 	.word	0xffffffff


	//   ....[48]....
        /*013c*/ 	.word	0xffffffff


	//   ....[49]....
        /*0140*/ 	.word	0xffffffff


	//   ....[50]....
        /*0144*/ 	.word	0xffffffff


	//   ....[51]....
        /*0148*/ 	.word	0xffffffff


	//   ....[52]....
        /*014c*/ 	.word	0xffffffff


	//   ....[53]....
        /*0150*/ 	.word	0xffffffff


	//   ....[54]....
        /*0154*/ 	.word	0xffffffff


	//   ....[55]....
        /*0158*/ 	.word	0xffffffff


	//   ....[56]....
        /*015c*/ 	.word	0xffffffff


	//   ....[57]....
        /*0160*/ 	.word	0xffffffff


	//   ....[58]....
        /*0164*/ 	.word	0xffffffff


	//   ....[59]....
        /*0168*/ 	.word	0xffffffff


	//----- nvinfo : EIATTR_COOP_GROUP_INSTR_OFFSETS
	.align		4
.L_91:
        /*016c*/ 	.byte	0x04, 0x28
        /*016e*/ 	.short	(.L_93 - .L_92)


	//   ....[0]....
.L_92:
        /*0170*/ 	.word	0x00000d30


	//   ....[1]....
        /*0174*/ 	.word	0x00000d40


	//   ....[2]....
        /*0178*/ 	.word	0x00000dd0


	//   ....[3]....
        /*017c*/ 	.word	0x00000e10


	//   ....[4]....
        /*0180*/ 	.word	0x00000e80


	//   ....[5]....
        /*0184*/ 	.word	0x00000ea0


	//   ....[6]....
        /*0188*/ 	.word	0x00000ef0


	//   ....[7]....
        /*018c*/ 	.word	0x00000f10


	//   ....[8]....
        /*0190*/ 	.word	0x00000f60


	//   ....[9]....
        /*0194*/ 	.word	0x00000f80


	//   ....[10]....
        /*0198*/ 	.word	0x00001280


	//   ....[11]....
        /*019c*/ 	.word	0x00001290


	//   ....[12]....
        /*01a0*/ 	.word	0x00001320


	//   ....[13]....
        /*01a4*/ 	.word	0x00001350


	//   ....[14]....
        /*01a8*/ 	.word	0x000013b0


	//   ....[15]....
        /*01ac*/ 	.word	0x000013e0


	//   ....[16]....
        /*01b0*/ 	.word	0x00001440


	//   ....[17]....
        /*01b4*/ 	.word	0x00001480


	//   ....[18]....
        /*01b8*/ 	.word	0x000014f0


	//   ....[19]....
        /*01bc*/ 	.word	0x00001530


	//   ....[20]....
        /*01c0*/ 	.word	0x00002960


	//   ....[21]....
        /*01c4*/ 	.word	0x00002970


	//   ....[22]....
        /*01c8*/ 	.word	0x00002a00


	//   ....[23]....
        /*01cc*/ 	.word	0x00002a30


	//   ....[24]....
        /*01d0*/ 	.word	0x00002aa0


	//   ....[25]....
        /*01d4*/ 	.word	0x00002ac0


	//   ....[26]....
        /*01d8*/ 	.word	0x00002b20


	//   ....[27]....
        /*01dc*/ 	.word	0x00002b30


	//   ....[28]....
        /*01e0*/ 	.word	0x00002b80


	//   ....[29]....
        /*01e4*/ 	.word	0x00002b90


	//   ....[30]....
        /*01e8*/ 	.word	0x00003a20


	//   ....[31]....
        /*01ec*/ 	.word	0x00003a30


	//   ....[32]....
        /*01f0*/ 	.word	0x00003ac0


	//   ....[33]....
        /*01f4*/ 	.word	0x00003b00


	//   ....[34]....
        /*01f8*/ 	.word	0x00003b80


	//   ....[35]....
        /*01fc*/ 	.word	0x00003bc0


	//   ....[36]....
        /*0200*/ 	.word	0x00003c20


	//   ....[37]....
        /*0204*/ 	.word	0x00003c50


	//   ....[38]....
        /*0208*/ 	.word	0x00003ca0


	//   ....[39]....
        /*020c*/ 	.word	0x00003cd0


	//   ....[40]....
        /*0210*/ 	.word	0x00003fb0


	//   ....[41]....
        /*0214*/ 	.word	0x00003fc0


	//   ....[42]....
        /*0218*/ 	.word	0x00004050


	//   ....[43]....
        /*021c*/ 	.word	0x00004080


	//   ....[44]....
        /*0220*/ 	.word	0x000040d0


	//   ....[45]....
        /*0224*/ 	.word	0x00004100


	//   ....[46]....
        /*0228*/ 	.word	0x00004170


	//   ....[47]....
        /*022c*/ 	.word	0x000041b0


	//   ....[48]....
        /*0230*/ 	.word	0x00004220


	//   ....[49]....
        /*0234*/ 	.word	0x00004250


	//   ....[50]....
        /*0238*/ 	.word	0x00005700


	//   ....[51]....
        /*023c*/ 	.word	0x00005710


	//   ....[52]....
        /*0240*/ 	.word	0x000057a0


	//   ....[53]....
        /*0244*/ 	.word	0x000057e0


	//   ....[54]....
        /*0248*/ 	.word	0x00005860


	//   ....[55]....
        /*024c*/ 	.word	0x000058a0


	//   ....[56]....
        /*0250*/ 	.word	0x00005900


	//   ....[57]....
        /*0254*/ 	.word	0x00005930


	//   ....[58]....
        /*0258*/ 	.word	0x00005980


	//   ....[59]....
        /*025c*/ 	.word	0x000059b0


	//----- nvinfo : EIATTR_VRC_CTA_INIT_COUNT
	.align		4
.L_93:
        /*0260*/ 	.byte	0x02, 0x4a
	.zero		1
	.zero		1


	//----- nvinfo : EIATTR_EXIT_INSTR_OFFSETS
	.align		4
        /*0264*/ 	.byte	0x04, 0x1c
        /*0266*/ 	.short	(.L_95 - .L_94)


	//   ....[0]....
.L_94:
        /*0268*/ 	.word	0x00000080


	//   ....[1]....
        /*026c*/ 	.word	0x000000c0


	//   ....[2]....
        /*0270*/ 	.word	0x00005c20


	//   ....[3]....
        /*0274*/ 	.word	0x00005ca0


	//----- nvinfo : EIATTR_MAX_THREADS
	.align		4
.L_95:
        /*0278*/ 	.byte	0x04, 0x05
        /*027a*/ 	.short	(.L_97 - .L_96)
.L_96:
        /*027c*/ 	.word	0x00000100
        /*0280*/ 	.word	0x00000001
        /*0284*/ 	.word	0x00000001


	//----- nvinfo : EIATTR_CRS_STACK_SIZE
	.align		4
.L_97:
        /*0288*/ 	.byte	0x04, 0x1e
        /*028a*/ 	.short	(.L_99 - .L_98)
.L_98:
        /*028c*/ 	.word	0x00000000


	//----- nvinfo : EIATTR_CBANK_PARAM_SIZE
	.align		4
.L_99:
        /*0290*/ 	.byte	0x03, 0x19
        /*0292*/ 	.short	0x0021


	//----- nvinfo : EIATTR_PARAM_CBANK
	.align		4
        /*0294*/ 	.byte	0x04, 0x0a
        /*0296*/ 	.short	(.L_101 - .L_100)
	.align		4
.L_100:
        /*0298*/ 	.word	index@(.nv.constant0._ZN3cub18CUB_300001_SM_10006detail6reduce28DeviceReduceSingleTileKernelINS2_10policy_hubIdjN4cuda3__47maximumIvEEE10Policy1000EPdSB_iS8_ddNS5_3std3__410__identityEEEvT0_T1_T2_T3_T4_T6_)
        /*029c*/ 	.short	0x0380
        /*029e*/ 	.short	0x0021


	//----- nvinfo : EIATTR_SW_WAR
	.align		4
.L_101:
        /*02a0*/ 	.byte	0x04, 0x36
        /*02a2*/ 	.short	(.L_103 - .L_102)
.L_102:
        /*02a4*/ 	.word	0x00000008
.L_103:


//--------------------- .nv.info._ZN3cub18CUB_300001_SM_10006detail6reduce18DeviceReduceKernelINS2_10policy_hubIdjN4cuda3__47maximumIvEEE10Policy1000EPdjS8_dNS5_3std3__410__identityEEEvT0_PT3_T1_NS0_13GridEvenShareISI_EET2_T4_ --------------------------
	.section	.nv.info._ZN3cub18CUB_300001_SM_10006detail6reduce18DeviceReduceKernelINS2_10policy_hubIdjN4cuda3__47maximumIvEEE10Policy1000EPdjS8_dNS5_3std3__410__identityEEEvT0_PT3_T1_NS0_13GridEvenShareISI_EET2_T4_,"",@"SHT_CUDA_INFO"
	.sectionflags	@""
	.align	4


	//----- nvinfo : EIATTR_CUDA_API_VERSION
	.align		4
        /*0000*/ 	.byte	0x04, 0x37
        /*0002*/ 	.short	(.L_105 - .L_104)
.L_104:
        /*0004*/ 	.word	0x00000082


	//----- nvinfo : EIATTR_KPARAM_INFO
	.align		4
.L_105:
        /*0008*/ 	.byte	0x04, 0x17
        /*000a*/ 	.short	(.L_107 - .L_106)
.L_106:
        /*000c*/ 	.word	0x00000000
        /*0010*/ 	.short	0x0005
        /*0012*/ 	.short	0x003d
        /*0014*/ 	.byte	0x00, 0xf0, 0x05, 0x00


	//----- nvinfo : EIATTR_KPARAM_INFO
	.align		4
.L_107:
        /*0018*/ 	.byte	0x04, 0x17
        /*001a*/ 	.short	(.L_109 - .L_108)
.L_108:
        /*001c*/ 	.word	0x00000000
        /*0020*/ 	.short	0x0004
        /*0022*/ 	.short	0x003c
        /*0024*/ 	.byte	0x00, 0xf0, 0x05, 0x00


	//----- nvinfo : EIATTR_KPARAM_INFO
	.align		4
.L_109:
        /*0028*/ 	.byte	0x04, 0x17
        /*002a*/ 	.short	(.L_111 - .L_110)
.L_110:
        /*002c*/ 	.word	0x00000000
        /*0030*/ 	.short	0x0003
        /*0032*/ 	.short	0x0014
        /*0034*/ 	.byte	0x00, 0xf0, 0xa1, 0x00


	//----- nvinfo : EIATTR_KPARAM_INFO
	.align		4
.L_111:
        /*0038*/ 	.byte	0x04, 0x17
        /*003a*/ 	.short	(.L_113 - .L_112)
.L_112:
        /*003c*/ 	.word	0x00000000
        /*0040*/ 	.short	0x0002
        /*0042*/ 	.short	0x0010
        /*0044*/ 	.byte	0x00, 0xf0, 0x11, 0x00


	//----- nvinfo : EIATTR_KPARAM_INFO
	.align		4
.L_113:
        /*0048*/ 	.byte	0x04, 0x17
        /*004a*/ 	.short	(.L_115 - .L_114)
.L_114:
        /*004c*/ 	.word	0x00000000
        /*0050*/ 	.short	0x0001
        /*0052*/ 	.short	0x0008
        /*0054*/ 	.byte	0x00, 0xf5, 0x21, 0x00


	//----- nvinfo : EIATTR_KPARAM_INFO
	.align		4
.L_115:
        /*0058*/ 	.byte	0x04, 0x17
        /*005a*/ 	.short	(.L_117 - .L_116)
.L_116:
        /*005c*/ 	.word	0x00000000
        /*0060*/ 	.short	0x0000
        /*0062*/ 	.short	0x0000
        /*0064*/ 	.byte	0x00, 0xf5, 0x21, 0x00


	//----- nvinfo : EIATTR_SPARSE_MMA_MASK
	.align		4
.L_117:
        /*0068*/ 	.byte	0x03, 0x50
        /*006a*/ 	.short	0x0000


	//----- nvinfo : EIATTR_MAXREG_COUNT
	.align		4
        /*006c*/ 	.byte	0x03, 0x1b
        /*006e*/ 	.short	0x00ff


	//----- nvinfo : EIATTR_NUM_BARRIERS
	.align		4
        /*0070*/ 	.byte	0x02, 0x4c
        /*0072*/ 	.byte	0x01
	.zero		1


	//----- nvinfo : EIATTR_MERCURY_ISA_VERSION
	.align		4
        /*0074*/ 	.byte	0x03, 0x5f
        /*0076*/ 	.short	0x0101


	//----- nvinfo : EIATTR_COOP_GROUP_MASK_REGIDS
	.align		4
        /*0078*/ 	.byte	0x04, 0x29
        /*007a*/ 	.short	(.L_119 - .L_118)


	//   ....[0]....
.L_118:
        /*007c*/ 	.word	0xffffffff


	//   ....[1]....
        /*0080*/ 	.word	0xffffffff


	//   ....[2]....
        /*0084*/ 	.word	0xffffffff


	//   ....[3]....
        /*0088*/ 	.word	0xffffffff


	//   ....[4]....
        /*008c*/ 	.word	0xffffffff


	//   ....[5]....
        /*0090*/ 	.word	0xffffffff


	//   ....[6]....
        /*0094*/ 	.word	0xffffffff


	//   ....[7]....
        /*0098*/ 	.word	0xffffffff


	//   ....[8]....
        /*009c*/ 	.word	0xffffffff


	//   ....[9]....
        /*00a0*/ 	.word	0xffffffff


	//   ....[10]....
        /*00a4*/ 	.word	0xffffffff


	//   ....[11]....
        /*00a8*/ 	.word	0xffffffff


	//   ....[12]....
        /*00ac*/ 	.word	0xffffffff


	//   ....[13]....
        /*00b0*/ 	.word	0xffffffff


	//   ....[14]....
        /*00b4*/ 	.word	0xffffffff


	//   ....[15]....
        /*00b8*/ 	.word	0xffffffff


	//   ....[16]....
        /*00bc*/ 	.word	0xffffffff


	//   ....[17]....
        /*00c0*/ 	.word	0xffffffff


	//   ....[18]....
        /*00c4*/ 	.word	0xffffffff


	//   ....[19]....
        /*00c8*/ 	.word	0xffffffff


	//   ....[20]....
        /*00cc*/ 	.word	0xffffffff


	//   ....[21]....
        /*00d0*/ 	.word	0xffffffff


	//   ....[22]....
        /*00d4*/ 	.word	0xffffffff


	//   ....[23]....
        /*00d8*/ 	.word	0xffffffff


	//   ....[24]....
        /*00dc*/ 	.word	0xffffffff


	//   ....[25]....
        /*00e0*/ 	.word	0xffffffff


	//   ....[26]....
        /*00e4*/ 	.word	0xffffffff


	//   ....[27]....
        /*00e8*/ 	.word	0xffffffff


	//   ....[28]....
        /*00ec*/ 	.word	0xffffffff


	//   ....[29]....
        /*00f0*/ 	.word	0xffffffff


	//   ....[30]....
        /*00f4*/ 	.word	0xffffffff


	//   ....[31]....
        /*00f8*/ 	.word	0xffffffff


	//   ....[32]....
        /*00fc*/ 	.word	0xffffffff


	//   ....[33]....
        /*0100*/ 	.word	0xffffffff


	//   ....[34]....
        /*0104*/ 	.word	0xffffffff


	//   ....[35]....
        /*0108*/ 	.word	0xffffffff


	//   ....[36]....
        /*010c*/ 	.word	0xffffffff


	//   ....[37]....
        /*0110*/ 	.word	0xffffffff


	//   ....[38]....
        /*0114*/ 	.word	0xffffffff


	//   ....[39]....
        /*0118*/ 	.word	0xffffffff


	//   ....[40]....
        /*011c*/ 	.word	0xffffffff


	//   ....[41]....
        /*0120*/ 	.word	0xffffffff


	//   ....[42]....
        /*0124*/ 	.word	0xffffffff


	//   ....[43]....
        /*0128*/ 	.word	0xffffffff


	//   ....[44]....
        /*012c*/ 	.word	0xffffffff


	//   ....[45]....
        /*0130*/ 	.word	0xffffffff


	//   ....[46]....
        /*0134*/ 	.word	0xffffffff


	//   ....[47]....
        /*0138*/ 	.word	0xffffffff


	//   ....[48]....
        /*013c*/ 	.word	0xffffffff


	//   ....[49]....
        /*0140*/ 	.word	0xffffffff


	//   ....[50]....
        /*0144*/ 	.word	0xffffffff


	//   ....[51]....
        /*0148*/ 	.word	0xffffffff


	//   ....[52]....
        /*014c*/ 	.word	0xffffffff


	//   ....[53]....
        /*0150*/ 	.word	0xffffffff


	//   ....[54]....
        /*0154*/ 	.word	0xffffffff


	//   ....[55]....
        /*0158*/ 	.word	0xffffffff


	//   ....[56]....
        /*015c*/ 	.word	0xffffffff


	//   ....[57]....
        /*0160*/ 	.word	0xffffffff


	//   ....[58]....
        /*0164*/ 	.word	0xffffffff


	//   ....[59]....
        /*0168*/ 	.word	0xffffffff


	//----- nvinfo : EIATTR_COOP_GROUP_INSTR_OFFSETS
	.align		4
.L_119:
        /*016c*/ 	.byte	0x04, 0x28
        /*016e*/ 	.short	(.L_121 - .L_120)


	//   ....[0]....
.L_120:
        /*0170*/ 	.word	0x000005c0


	//   ....[1]....
        /*0174*/ 	.word	0x000005d0


	//   ....[2]....
        /*0178*/ 	.word	0x00000660


	//   ....[3]....
        /*017c*/ 	.word	0x00000670


	//   ....[4]....
        /*0180*/ 	.word	0x000006d0


	//   ....[5]....
        /*0184*/ 	.word	0x00000700


	//   ....[6]....
        /*0188*/ 	.word	0x00000780


	//   ....[7]....
        /*018c*/ 	.word	0x00000790


	//   ....[8]....
        /*0190*/ 	.word	0x000007e0


	//   ....[9]....
        /*0194*/ 	.word	0x000007f0


	//   ....[10]....
        /*0198*/ 	.word	0x00000ad0


	//   ....[11]....
        /*019c*/ 	.word	0x00000ae0


	//   ....[12]....
        /*01a0*/ 	.word	0x00000b70


	//   ....[13]....
        /*01a4*/ 	.word	0x00000b90


	//   ....[14]....
        /*01a8*/ 	.word	0x00000bf0


	//   ....[15]....
        /*01ac*/ 	.word	0x00000c10


	//   ....[16]....
        /*01b0*/ 	.word	0x00000c70


	//   ....[17]....
        /*01b4*/ 	.word	0x00000ca0


	//   ....[18]....
        /*01b8*/ 	.word	0x00000d20


	//   ....[19]....
        /*01bc*/ 	.word	0x00000d40


	//   ....[20]....
        /*01c0*/ 	.word	0x00001b60


	//   ....[21]....
        /*01c4*/ 	.word	0x00001b70


	//   ....[22]....
        /*01c8*/ 	.word	0x00001c00


	//   ....[23]....
        /*01cc*/ 	.word	0x00001c30


	//   ....[24]....
        /*01d0*/ 	.word	0x00001ca0


	//   ....[25]....
        /*01d4*/ 	.word	0x00001cc0


	//   ....[26]....
        /*01d8*/ 	.word	0x00001d20


	//   ....[27]....
        /*01dc*/ 	.word	0x00001d30


	//   ....[28]....
        /*01e0*/ 	.word	0x00001d80


	//   ....[29]....
        /*01e4*/ 	.word	0x00001d90


	//   ....[30]....
        /*01e8*/ 	.word	0x00002530


	//   ....[31]....
        /*01ec*/ 	.word	0x00002540


	//   ....[32]....
        /*01f0*/ 	.word	0x000025d0


	//   ....[33]....
        /*01f4*/ 	.word	0x000025e0


	//   ....[34]....
        /*01f8*/ 	.word	0x00002640


	//   ....[35]....
        /*01fc*/ 	.word	0x00002670


	//   ....[36]....
        /*0200*/ 	.word	0x000026f0


	//   ....[37]....
        /*0204*/ 	.word	0x00002700


	//   ....[38]....
        /*0208*/ 	.word	0x00002750


	//   ....[39]....
        /*020c*/ 	.word	0x00002760


	//   ....[40]....
        /*0210*/ 	.word	0x00002a60


	//   ....[41]....
        /*0214*/ 	.word	0x00002a70


	//   ....[42]....
        /*0218*/ 	.word	0x00002b00


	//   ....[43]....
        /*021c*/ 	.word	0x00002b20


	//   ....[44]....
        /*0220*/ 	.word	0x00002b80


	//   ....[45]....
        /*0224*/ 	.word	0x00002ba0


	//   ....[46]....
        /*0228*/ 	.word	0x00002c00


	//   ....[47]....
        /*022c*/ 	.word	0x00002c40


	//   ....[48]....
        /*0230*/ 	.word	0x00002cc0


	//   ....[49]....
        /*0234*/ 	.word	0x00002ce0


	//   ....[50]....
        /*0238*/ 	.word	0x00003b40


	//   ....[51]....
        /*023c*/ 	.word	0x00003b50


	//   ....[52]....
        /*0240*/ 	.word	0x00003be0


	//   ....[53]....
        /*0244*/ 	.word	0x00003bf0


	//   ....[54]....
        /*0248*/ 	.word	0x00003c50


	//   ....[55]....
        /*024c*/ 	.word	0x00003c80


	//   ....[56]....
        /*0250*/ 	.word	0x00003d00


	//   ....[57]....
        /*0254*/ 	.word	0x00003d10


	//   ....[58]....
        /*0258*/ 	.word	0x00003d60


	//   ....[59]....
        /*025c*/ 	.word	0x00003d70


	//----- nvinfo : EIATTR_VRC_CTA_INIT_COUNT
	.align		4
.L_121:
        /*0260*/ 	.byte	0x02, 0x4a
	.zero		1
	.zero		1


	//----- nvinfo : EIATTR_EXIT_INSTR_OFFSETS
	.align		4
        /*0264*/ 	.byte	0x04, 0x1c
        /*0266*/ 	.short	(.L_123 - .L_122)


	//   ....[0]....
.L_122:
        /*0268*/ 	.word	0x00003fe0


	//   ....[1]....
        /*026c*/ 	.word	0x00004040


	//----- nvinfo : EIATTR_MAX_THREADS
	.align		4
.L_123:
        /*0270*/ 	.byte	0x04, 0x05
        /*0272*/ 	.short	(.L_125 - .L_124)
.L_124:
        /*0274*/ 	.word	0x00000100
        /*0278*/ 	.word	0x00000001
        /*027c*/ 	.word	0x00000001


	//----- nvinfo : EIATTR_CRS_STACK_SIZE
	.align		4
.L_125:
        /*0280*/ 	.byte	0x04, 0x1e
        /*0282*/ 	.short	(.L_127 - .L_126)
.L_126:
        /*0284*/ 	.word	0x00000000


	//----- nvinfo : EIATTR_CBANK_PARAM_SIZE
	.align		4
.L_127:
        /*0288*/ 	.byte	0x03, 0x19
        /*028a*/ 	.short	0x003e


	//----- nvinfo : EIATTR_PARAM_CBANK
	.align		4
        /*028c*/ 	.byte	0x04, 0x0a
        /*028e*/ 	.short	(.L_129 - .L_128)
	.align		4
.L_128:
        /*0290*/ 	.word	index@(.nv.constant0._ZN3cub18CUB_300001_SM_10006detail6reduce18DeviceReduceKernelINS2_10policy_hubIdjN4cuda3__47maximumIvEEE10Policy1000EPdjS8_dNS5_3std3__410__identityEEEvT0_PT3_T1_NS0_13GridEvenShareISI_EET2_T4_)
        /*0294*/ 	.short	0x0380
        /*0296*/ 	.short	0x003e


	//----- nvinfo : EIATTR_SW_WAR
	.align		4
.L_129:
        /*0298*/ 	.byte	0x04, 0x36
        /*029a*/ 	.short	(.L_131 - .L_130)
.L_130:
        /*029c*/ 	.word	0x00000008
.L_131:


//--------------------- .nv.info._ZN3cub18CUB_300001_SM_10006detail6reduce28DeviceReduceSingleTileKernelINS2_10policy_hubIdjN4cuda3__47maximumIvEEE10Policy1000EPdSB_jS8_ddNS5_3std3__410__identityEEEvT0_T1_T2_T3_T4_T6_ --------------------------
	.section	.nv.info._ZN3cub18CUB_300001_SM_10006detail6reduce28DeviceReduceSingleTileKernelINS2_10policy_hubIdjN4cuda3__47maximumIvEEE10Policy1000EPdSB_jS8_ddNS5_3std3__410__identityEEEvT0_T1_T2_T3_T4_T6_,"",@"SHT_CUDA_INFO"
	.sectionflags	@""
	.align	4


	//----- nvinfo : EIATTR_CUDA_API_VERSION
	.align		4
        /*0000*/ 	.byte	0x04, 0x37
        /*0002*/ 	.short	(.L_133 - .L_132)
.L_132:
        /*0004*/ 	.word	0x00000082


	//----- nvinfo : EIATTR_KPARAM_INFO
	.align		4
.L_133:
        /*0008*/ 	.byte	0x04, 0x17
        /*000a*/ 	.short	(.L_135 - .L_134)
.L_134:
        /*000c*/ 	.word	0x00000000
        /*0010*/ 	.short	0x0005
        /*0012*/ 	.short	0x0020
        /*0014*/ 	.byte	0x00, 0xf0, 0x05, 0x00


	//----- nvinfo : EIATTR_KPARAM_INFO
	.align		4
.L_135:
        /*0018*/ 	.byte	0x04, 0x17
        /*001a*/ 	.short	(.L_137 - .L_136)
.L_136:
        /*001c*/ 	.word	0x00000000
        /*0020*/ 	.short	0x0004
        /*0022*/ 	.short	0x0018
        /*0024*/ 	.byte	0x00, 0xf0, 0x21, 0x00


	//----- nvinfo : EIATTR_KPARAM_INFO
	.align		4
.L_137:
        /*0028*/ 	.byte	0x04, 0x17
        /*002a*/ 	.short	(.L_139 - .L_138)
.L_138:
        /*002c*/ 	.word	0x00000000
        /*0030*/ 	.short	0x0003
        /*0032*/ 	.short	0x0014
        /*0034*/ 	.byte	0x00, 0xf0, 0x05, 0x00


	//----- nvinfo : EIATTR_KPARAM_INFO
	.align		4
.L_139:
        /*0038*/ 	.byte	0x04, 0x17
        /*003a*/ 	.short	(.L_141 - .L_140)
.L_140:
        /*003c*/ 	.word	0x00000000
        /*0040*/ 	.short	0x0002
        /*0042*/ 	.short	0x0010
        /*0044*/ 	.byte	0x00, 0xf0, 0x11, 0x00


	//----- nvinfo : EIATTR_KPARAM_INFO
	.align		4
.L_141:
        /*0048*/ 	.byte	0x04, 0x17
        /*004a*/ 	.short	(.L_143 - .L_142)
.L_142:
        /*004c*/ 	.word	0x00000000
        /*0050*/ 	.short	0x0001
        /*0052*/ 	.short	0x0008
        /*0054*/ 	.byte	0x00, 0xf5, 0x21, 0x00


	//----- nvinfo : EIATTR_KPARAM_INFO
	.align		4
.L_143:
        /*0058*/ 	.byte	0x04, 0x17
        /*005a*/ 	.short	(.L_145 - .L_144)
.L_144:
        /*005c*/ 	.word	0x00000000
        /*0060*/ 	.short	0x0000
        /*0062*/ 	.short	0x0000
        /*0064*/ 	.byte	0x00, 0xf5, 0x21, 0x00


	//----- nvinfo : EIATTR_SPARSE_MMA_MASK
	.align		4
.L_145:
        /*0068*/ 	.byte	0x03, 0x50
        /*006a*/ 	.short	0x0000


	//----- nvinfo : EIATTR_MAXREG_COUNT
	.align		4
        /*006c*/ 	.byte	0x03, 0x1b
        /*006e*/ 	.short	0x00ff


	//----- nvinfo : EIATTR_NUM_BARRIERS
	.align		4
        /*0070*/ 	.byte	0x02, 0x4c
        /*0072*/ 	.byte	0x01
	.zero		1


	//----- nvinfo : EIATTR_MERCURY_ISA_VERSION
	.align		4
        /*0074*/ 	.byte	0x03, 0x5f
        /*0076*/ 	.short	0x0101


	//----- nvinfo : EIATTR_COOP_GROUP_MASK_REGIDS
	.align		4
        /*0078*/ 	.byte	0x04, 0x29
        /*007a*/ 	.short	(.L_147 - .L_146)


	//   ....[0]....
.L_146:
        /*007c*/ 	.word	0xffffffff


	//   ....[1]....
        /*0080*/ 	.word	0xffffffff


	//   ....[2]....
        /*0084*/ 	.word	0xffffffff


	//   ....[3]....
        /*0088*/ 	.word	0xffffffff


	//   ....[4]....
        /*008c*/ 	.word	0xffffffff


	//   ....[5]....
        /*0090*/ 	.word	0xffffffff


	//   ....[6]....
        /*0094*/ 	.word	0xffffffff


	//   ....[7]....
        /*0098*/ 	.word	0xffffffff


	//   ....[8]....
        /*009c*/ 	.word	0xffffffff


	//   ....[9]....
        /*00a0*/ 	.word	0xffffffff


	//   ....[10]....
        /*00a4*/ 	.word	0xffffffff


	//   ....[11]....
        /*00a8*/ 	.word	0xffffffff


	//   ....[12]....
        /*00ac*/ 	.word	0xffffffff


	//   ....[13]....
        /*00b0*/ 	.word	0xffffffff


	//   ....[14]....
        /*00b4*/ 	.word	0xffffffff


	//   ....[15]....
        /*00b8*/ 	.word	0xffffffff


	//   ....[16]....
        /*00bc*/ 	.word	0xffffffff


	//   ....[17]....
        /*00c0*/ 	.word	0xffffffff


	//   ....[18]....
        /*00c4*/ 	.word	0xffffffff


	//   ....[19]....
        /*00c8*/ 	.word	0xffffffff


	//   ....[20]....
        /*00cc*/ 	.word	0xffffffff


	//   ....[21]....
        /*00d0*/ 	.word	0xffffffff


	//   ....[22]....
        /*00d4*/ 	.word	0xffffffff


	//   ....[23]....
        /*00d8*/ 	.word	0xffffffff


	//   ....[24]....
        /*00dc*/ 	.word	0xffffffff


	//   ....[25]....
        /*00e0*/ 	.word	0xffffffff


	//   ....[26]....
        /*00e4*/ 	.word	0xffffffff


	//   ....[27]....
        /*00e8*/ 	.word	0xffffffff


	//   ....[28]....
        /*00ec*/ 	.word	0xffffffff


	//   ....[29]....
        /*00f0*/ 	.word	0xffffffff


	//   ....[30]....
        /*00f4*/ 	.word	0xffffffff


	//   ....[31]....
        /*00f8*/ 	.word	0xffffffff


	//   ....[32]....
        /*00fc*/ 	.word	0xffffffff


	//   ....[33]....
        /*0100*/ 	.word	0xffffffff


	//   ....[34]....
        /*0104*/ 	.word	0xffffffff


	//   ....[35]....
        /*0108*/ 	.word	0xffffffff


	//   ....[36]....
        /*010c*/ 	.word	0xffffffff


	//   ....[37]....
        /*0110*/ 	.word	0xffffffff


	//   ....[38]....
        /*0114*/ 	.word	0xffffffff


	//   ....[39]....
        /*0118*/ 	.word	0xffffffff


	//   ....[40]....
        /*011c*/ 	.word	0xffffffff


	//   ....[41]....
        /*0120*/ 	.word	0xffffffff


	//   ....[42]....
        /*0124*/ 	.word	0xffffffff


	//   ....[43]....
        /*0128*/ 	.word	0xffffffff


	//   ....[44]....
        /*012c*/ 	.word	0xffffffff


	//   ....[45]....
        /*0130*/ 	.word	0xffffffff


	//   ....[46]....
        /*0134*/ 	.word	0xffffffff


	//   ....[47]....
        /*0138*/ 	.word	0xffffffff


	//   ....[48]....
        /*013c*/ 	.word	0xffffffff


	//   ....[49]....
        /*0140*/ 	.word	0xffffffff


	//   ....[50]....
        /*0144*/ 	.word	0xffffffff


	//   ....[51]....
        /*0148*/ 	.word	0xffffffff


	//   ....[52]....
        /*014c*/ 	.word	0xffffffff


	//   ....[53]....
        /*0150*/ 	.word	0xffffffff


	//   ....[54]....
        /*0154*/ 	.word	0xffffffff


	//   ....[55]....
        /*0158*/ 	.word	0xffffffff


	//   ....[56]....
        /*015c*/ 	.word	0xffffffff


	//   ....[57]....
        /*0160*/ 	.word	0xffffffff


	//   ....[58]....
        /*0164*/ 	.word	0xffffffff


	//   ....[59]....
        /*0168*/ 	.word	0xffffffff


	//----- nvinfo : EIATTR_COOP_GROUP_INSTR_OFFSETS
	.align		4
.L_147:
        /*016c*/ 	.byte	0x04, 0x28
        /*016e*/ 	.short	(.L_149 - .L_148)


	//   ....[0]....
.L_148:
        /*0170*/ 	.word	0x00000cb0


	//   ....[1]....
        /*0174*/ 	.word	0x00000cc0


	//   ....[2]....
        /*0178*/ 	.word	0x00000d50


	//   ....[3]....
        /*017c*/ 	.word	0x00000d90


	//   ....[4]....
        /*0180*/ 	.word	0x00000e10


	//   ....[5]....
        /*0184*/ 	.word	0x00000e40


	//   ....[6]....
        /*0188*/ 	.word	0x00000e90


	//   ....[7]....
        /*018c*/ 	.word	0x00000ec0


	//   ....[8]....
        /*0190*/ 	.word	0x00000f10


	//   ....[9]....
        /*0194*/ 	.word	0x00000f40


	//   ....[10]....
        /*0198*/ 	.word	0x00001240


	//   ....[11]....
        /*019c*/ 	.word	0x00001250


	//   ....[12]....
        /*01a0*/ 	.word	0x000012e0


	//   ....[13]....
        /*01a4*/ 	.word	0x00001310


	//   ....[14]....
        /*01a8*/ 	.word	0x00001370


	//   ....[15]....
        /*01ac*/ 	.word	0x000013a0


	//   ....[16]....
        /*01b0*/ 	.word	0x00001400


	//   ....[17]....
        /*01b4*/ 	.word	0x00001440


	//   ....[18]....
        /*01b8*/ 	.word	0x000014b0


	//   ....[19]....
        /*01bc*/ 	.word	0x000014f0


	//   ....[20]....
        /*01c0*/ 	.word	0x00002180


	//   ....[21]....
        /*01c4*/ 	.word	0x00002190


	//   ....[22]....
        /*01c8*/ 	.word	0x00002220


	//   ....[23]....
        /*01cc*/ 	.word	0x00002250


	//   ....[24]....
        /*01d0*/ 	.word	0x000022c0


	//   ....[25]....
        /*01d4*/ 	.word	0x000022e0


	//   ....[26]....
        /*01d8*/ 	.word	0x00002340


	//   ....[27]....
        /*01dc*/ 	.word	0x00002350


	//   ....[28]....
        /*01e0*/ 	.word	0x000023a0


	//   ....[29]....
        /*01e4*/ 	.word	0x000023b0


	//   ....[30]....
        /*01e8*/ 	.word	0x000031c0


	//   ....[31]....
        /*01ec*/ 	.word	0x000031d0


	//   ....[32]....
        /*01f0*/ 	.word	0x00003260


	//   ....[33]....
        /*01f4*/ 	.word	0x000032a0


	//   ....[34]....
        /*01f8*/ 	.word	0x00003320


	//   ....[35]....
        /*01fc*/ 	.word	0x00003360


	//   ....[36]....
        /*0200*/ 	.word	0x000033c0


	//   ....[37]....
        /*0204*/ 	.word	0x000033f0


	//   ....[38]....
        /*0208*/ 	.word	0x00003440


	//   ....[39]....
        /*020c*/ 	.word	0x00003470


	//   ....[40]....
        /*0210*/ 	.word	0x00003750


	//   ....[41]....
        /*0214*/ 	.word	0x00003760


	//   ....[42]....
        /*0218*/ 	.word	0x000037f0


	//   ....[43]....
        /*021c*/ 	.word	0x00003820


	//   ....[44]....
        /*0220*/ 	.word	0x00003870


	//   ....[45]....
        /*0224*/ 	.word	0x000038a0


	//   ....[46]....
        /*0228*/ 	.word	0x00003910


	//   ....[47]....
        /*022c*/ 	.word	0x00003950


	//   ....[48]....
        /*0230*/ 	.word	0x000039c0


	//   ....[49]....
        /*0234*/ 	.word	0x000039f0


	//   ....[50]....
        /*0238*/ 	.word	0x00004730


	//   ....[51]....
        /*023c*/ 	.word	0x00004740


	//   ....[52]....
        /*0240*/ 	.word	0x000047d0


	//   ....[53]....
        /*0244*/ 	.word	0x00004800


	//   ....[54]....
        /*0248*/ 	.word	0x00004870


	//   ....[55]....
        /*024c*/ 	.word	0x00004890


	//   ....[56]....
        /*0250*/ 	.word	0x000048f0


	//   ....[57]....
        /*0254*/ 	.word	0x00004900


	//   ....[58]....
        /*0258*/ 	.word	0x00004950


	//   ....[59]....
        /*025c*/ 	.word	0x00004960


	//----- nvinfo : EIATTR_VRC_CTA_INIT_COUNT
	.align		4
.L_149:
        /*0260*/ 	.byte	0x02, 0x4a
	.zero		1
	.zero		1


	//----- nvinfo : EIATTR_EXIT_INSTR_OFFSETS
	.align		4
        /*0264*/ 	.byte	0x04, 0x1c
        /*0266*/ 	.short	(.L_151 - .L_150)


	//   ....[0]....
.L_150:
        /*0268*/ 	.word	0x00000080


	//   ....[1]....
        /*026c*/ 	.word	0x000000c0


	//   ....[2]....
        /*0270*/ 	.word	0x00004bd0


	//   ....[3]....
        /*0274*/ 	.word	0x00004c50


	//----- nvinfo : EIATTR_MAX_THREADS
	.align		4
.L_151:
        /*0278*/ 	.byte	0x04, 0x05
        /*027a*/ 	.short	(.L_153 - .L_152)
.L_152:
        /*027c*/ 	.word	0x00000100
        /*0280*/ 	.word	0x00000001
        /*0284*/ 	.word	0x00000001


	//----- nvinfo : EIATTR_CRS_STACK_SIZE
	.align		4
.L_153:
        /*0288*/ 	.byte	0x04, 0x1e
        /*028a*/ 	.short	(.L_155 - .L_154)
.L_154:
        /*028c*/ 	.word	0x00000000


	//----- nvinfo : EIATTR_CBANK_PARAM_SIZE
	.align		4
.L_155:
        /*0290*/ 	.byte	0x03, 0x19
        /*0292*/ 	.short	0x0021


	//----- nvinfo : EIATTR_PARAM_CBANK
	.align		4
        /*0294*/ 	.byte	0x04, 0x0a
        /*0296*/ 	.short	(.L_157 - .L_156)
	.align		4
.L_156:
        /*0298*/ 	.word	index@(.nv.constant0._ZN3cub18CUB_300001_SM_10006detail6reduce28DeviceReduceSingleTileKernelINS2_10policy_hubIdjN4cuda3__47maximumIvEEE10Policy1000EPdSB_jS8_ddNS5_3std3__410__identityEEEvT0_T1_T2_T3_T4_T6_)
        /*029c*/ 	.short	0x0380
        /*029e*/ 	.short	0x0021


	//----- nvinfo : EIATTR_SW_WAR
	.align		4
.L_157:
        /*02a0*/ 	.byte	0x04, 0x36
        /*02a2*/ 	.short	(.L_159 - .L_158)
.L_158:
        /*02a4*/ 	.word	0x00000008
.L_159:


//--------------------- .nv.info._ZN3cub18CUB_300001_SM_10006detail11EmptyKernelIvEEvv --------------------------
	.section	.nv.info._ZN3cub18CUB_300001_SM_10006detail11EmptyKernelIvEEvv,"",@"SHT_CUDA_INFO"
	.sectionflags	@""
	.align	4


	//----- nvinfo : EIATTR_CUDA_API_VERSION
	.align		4
        /*0000*/ 	.byte	0x04, 0x37
        /*0002*/ 	.short	(.L_161 - .L_160)
.L_160:
        /*0004*/ 	.word	0x00000082


	//----- nvinfo : EIATTR_SPARSE_MMA_MASK
	.align		4
.L_161:
        /*0008*/ 	.byte	0x03, 0x50
        /*000a*/ 	.short	0x0000


	//----- nvinfo : EIATTR_MAXREG_COUNT
	.align		4
        /*000c*/ 	.byte	0x03, 0x1b
        /*000e*/ 	.short	0x00ff


	//----- nvinfo : EIATTR_MERCURY_ISA_VERSION
	.align		4
        /*0010*/ 	.byte	0x03, 0x5f
        /*0012*/ 	.short	0x0101


	//----- nvinfo : EIATTR_VRC_CTA_INIT_COUNT
	.align		4
        /*0014*/ 	.byte	0x02, 0x4a
	.zero		1
	.zero		1


	//----- nvinfo : EIATTR_EXIT_INSTR_OFFSETS
	.align		4
        /*0018*/ 	.byte	0x04, 0x1c
        /*001a*/ 	.short	(.L_163 - .L_162)


	//   ....[0]....
.L_162:
        /*001c*/ 	.word	0x00000010


	//----- nvinfo : EIATTR_SW_WAR
	.align		4
.L_163:
        /*0020*/ 	.byte	0x04, 0x36
        /*0022*/ 	.short	(.L_165 - .L_164)
.L_164:
        /*0024*/ 	.word	0x00000008
.L_165:


//--------------------- .nv.info._Z7finderrPdS_S_ --------------------------
	.section	.nv.info._Z7finderrPdS_S_,"",@"SHT_CUDA_INFO"
	.sectionflags	@""
	.align	4


	//----- nvinfo : EIATTR_CUDA_API_VERSION
	.align		4
        /*0000*/ 	.byte	0x04, 0x37
        /*0002*/ 	.short	(.L_167 - .L_166)
.L_166:
        /*0004*/ 	.word	0x00000082


	//----- nvinfo : EIATTR_KPARAM_INFO
	.align		4
.L_167:
        /*0008*/ 	.byte	0x04, 0x17
        /*000a*/ 	.short	(.L_169 - .L_168)
.L_168:
        /*000c*/ 	.word	0x00000000
        /*0010*/ 	.short	0x0002
        /*0012*/ 	.short	0x0010
        /*0014*/ 	.byte	0x00, 0xf5, 0x21, 0x00


	//----- nvinfo : EIATTR_KPARAM_INFO
	.align		4
.L_169:
        /*0018*/ 	.byte	0x04, 0x17
        /*001a*/ 	.short	(.L_171 - .L_170)
.L_170:
        /*001c*/ 	.word	0x00000000
        /*0020*/ 	.short	0x0001
        /*0022*/ 	.short	0x0008
        /*0024*/ 	.byte	0x00, 0xf5, 0x21, 0x00


	//----- nvinfo : EIATTR_KPARAM_INFO
	.align		4
.L_171:
        /*0028*/ 	.byte	0x04, 0x17
        /*002a*/ 	.short	(.L_173 - .L_172)
.L_172:
        /*002c*/ 	.word	0x00000000
        /*0030*/ 	.short	0x0000
        /*0032*/ 	.short	0x0000
        /*0034*/ 	.byte	0x00, 0xf5, 0x21, 0x00


	//----- nvinfo : EIATTR_SPARSE_MMA_MASK
	.align		4
.L_173:
        /*0038*/ 	.byte	0x03, 0x50
        /*003a*/ 	.short	0x0000


	//----- nvinfo : EIATTR_MAXREG_COUNT
	.align		4
        /*003c*/ 	.byte	0x03, 0x1b
        /*003e*/ 	.short	0x00ff


	//----- nvinfo : EIATTR_MERCURY_ISA_VERSION
	.align		4
        /*0040*/ 	.byte	0x03, 0x5f
        /*0042*/ 	.short	0x0101


	//----- nvinfo : EIATTR_VRC_CTA_INIT_COUNT
	.align		4
        /*0044*/ 	.byte	0x02, 0x4a
	.zero		1
	.zero		1


	//----- nvinfo : EIATTR_EXIT_INSTR_OFFSETS
	.align		4
        /*0048*/ 	.byte	0x04, 0x1c
        /*004a*/ 	.short	(.L_175 - .L_174)


	//   ....[0]....
.L_174:
        /*004c*/ 	.word	0x00000070


	//   ....[1]....
        /*0050*/ 	.word	0x00000140


	//----- nvinfo : EIATTR_CBANK_PARAM_SIZE
	.align		4
.L_175:
        /*0054*/ 	.byte	0x03, 0x19
        /*0056*/ 	.short	0x0018


	//----- nvinfo : EIATTR_PARAM_CBANK
	.align		4
        /*0058*/ 	.byte	0x04, 0x0a
        /*005a*/ 	.short	(.L_177 - .L_176)
	.align		4
.L_176:
        /*005c*/ 	.word	index@(.nv.constant0._Z7finderrPdS_S_)
        /*0060*/ 	.short	0x0380
        /*0062*/ 	.short	0x0018


	//----- nvinfo : EIATTR_SW_WAR
	.align		4
.L_177:
        /*0064*/ 	.byte	0x04, 0x36
        /*0066*/ 	.short	(.L_179 - .L_178)
.L_178:
        /*0068*/ 	.word	0x00000008
.L_179:


//--------------------- .nv.info._Z14countnewmatrixPdS_m --------------------------
	.section	.nv.info._Z14countnewmatrixPdS_m,"",@"SHT_CUDA_INFO"
	.sectionflags	@""
	.align	4


	//----- nvinfo : EIATTR_CUDA_API_VERSION
	.align		4
        /*0000*/ 	.byte	0x04, 0x37
        /*0002*/ 	.short	(.L_181 - .L_180)
.L_180:
        /*0004*/ 	.word	0x00000082


	//----- nvinfo : EIATTR_KPARAM_INFO
	.align		4
.L_181:
        /*0008*/ 	.byte	0x04, 0x17
        /*000a*/ 	.short	(.L_183 - .L_182)
.L_182:
        /*000c*/ 	.word	0x00000000
        /*0010*/ 	.short	0x0002
        /*0012*/ 	.short	0x0010
        /*0014*/ 	.byte	0x00, 0xf0, 0x21, 0x00


	//----- nvinfo : EIATTR_KPARAM_INFO
	.align		4
.L_183:
        /*0018*/ 	.byte	0x04, 0x17
        /*001a*/ 	.short	(.L_185 - .L_184)
.L_184:
        /*001c*/ 	.word	0x00000000
        /*0020*/ 	.short	0x0001
        /*0022*/ 	.short	0x0008
        /*0024*/ 	.byte	0x00, 0xf5, 0x21, 0x00


	//----- nvinfo : EIATTR_KPARAM_INFO
	.align		4
.L_185:
        /*0028*/ 	.byte	0x04, 0x17
        /*002a*/ 	.short	(.L_187 - .L_186)
.L_186:
        /*002c*/ 	.word	0x00000000
        /*0030*/ 	.short	0x0000
        /*0032*/ 	.short	0x0000
        /*0034*/ 	.byte	0x00, 0xf5, 0x21, 0x00


	//----- nvinfo : EIATTR_SPARSE_MMA_MASK
	.align		4
.L_187:
        /*0038*/ 	.byte	0x03, 0x50
        /*003a*/ 	.short	0x0000


	//----- nvinfo : EIATTR_MAXREG_COUNT
	.align		4
        /*003c*/ 	.byte	0x03, 0x1b
        /*003e*/ 	.short	0x00ff


	//----- nvinfo : EIATTR_MERCURY_ISA_VERSION
	.align		4
        /*0040*/ 	.byte	0x03, 0x5f
        /*0042*/ 	.short	0x0101


	//----- nvinfo : EIATTR_VRC_CTA_INIT_COUNT
	.align		4
        /*0044*/ 	.byte	0x02, 0x4a
	.zero		1
	.zero		1


	//----- nvinfo : EIATTR_EXIT_INSTR_OFFSETS
	.align		4
        /*0048*/ 	.byte	0x04, 0x1c
        /*004a*/ 	.short	(.L_189 - .L_188)


	//   ....[0]....
.L_188:
        /*004c*/ 	.word	0x00000050


	//   ....[1]....
        /*0050*/ 	.word	0x00000250


	//----- nvinfo : EIATTR_CBANK_PARAM_SIZE
	.align		4
.L_189:
        /*0054*/ 	.byte	0x03, 0x19
        /*0056*/ 	.short	0x0018


	//----- nvinfo : EIATTR_PARAM_CBANK
	.align		4
        /*0058*/ 	.byte	0x04, 0x0a
        /*005a*/ 	.short	(.L_191 - .L_190)
	.align		4
.L_190:
        /*005c*/ 	.word	index@(.nv.constant0._Z14countnewmatrixPdS_m)
        /*0060*/ 	.short	0x0380
        /*0062*/ 	.short	0x0018


	//----- nvinfo : EIATTR_SW_WAR
	.align		4
.L_191:
        /*0064*/ 	.byte	0x04, 0x36
        /*0066*/ 	.short	(.L_193 - .L_192)
.L_192:
        /*0068*/ 	.word	0x00000008
.L_193:


//--------------------- .nv.callgraph             --------------------------
	.section	.nv.callgraph,"",@"SHT_CUDA_CALLGRAPH"
	.align	4
	.sectionentsize	8
	.align		4
        /*0000*/ 	.word	0x00000000
	.align		4
        /*0004*/ 	.word	0xffffffff
	.align		4
        /*0008*/ 	.word	0x00000000
	.align		4
        /*000c*/ 	.word	0xfffffffe
	.align		4
        /*0010*/ 	.word	0x00000000
	.align		4
        /*0014*/ 	.word	0xfffffffd
	.align		4
        /*0018*/ 	.word	0x00000000
	.align		4
        /*001c*/ 	.word	0xfffffffc


//--------------------- .nv.constant4             --------------------------
	.section	.nv.constant4,"a",@progbits
	.align	8
	.align		8
.nv.constant4:
        /*0000*/ 	.dword	_ZN34_INTERNAL_a6e3450b_4_k_cu_28c15a924cuda3std3__45__cpo5beginE
	.align		8
        /*0008*/ 	.dword	_ZN34_INTERNAL_a6e3450b_4_k_cu_28c15a924cuda3std3__45__cpo3endE
	.align		8
        /*0010*/ 	.dword	_ZN34_INTERNAL_a6e3450b_4_k_cu_28c15a924cuda3std3__45__cpo6cbeginE
	.align		8
        /*0018*/ 	.dword	_ZN34_INTERNAL_a6e3450b_4_k_cu_28c15a924cuda3std3__45__cpo4cendE
	.align		8
        /*0020*/ 	.dword	_ZN34_INTERNAL_a6e3450b_4_k_cu_28c15a924cuda3std3__45__cpo6rbeginE
	.align		8
        /*0028*/ 	.dword	_ZN34_INTERNAL_a6e3450b_4_k_cu_28c15a924cuda3std3__45__cpo4rendE
	.align		8
        /*0030*/ 	.dword	_ZN34_INTERNAL_a6e3450b_4_k_cu_28c15a924cuda3std3__45__cpo7crbeginE
	.align		8
        /*0038*/ 	.dword	_ZN34_INTERNAL_a6e3450b_4_k_cu_28c15a924cuda3std3__45__cpo5crendE
	.align		8
        /*0040*/ 	.dword	_ZN34_INTERNAL_a6e3450b_4_k_cu_28c15a924cuda3std3__436_GLOBAL__N__a6e3450b_4_k_cu_28c15a926ignoreE
	.align		8
        /*0048*/ 	.dword	_ZN34_INTERNAL_a6e3450b_4_k_cu_28c15a924cuda3std3__419piecewise_constructE
	.align		8
        /*0050*/ 	.dword	_ZN34_INTERNAL_a6e3450b_4_k_cu_28c15a924cuda3std3__48in_placeE
	.align		8
        /*0058*/ 	.dword	_ZN34_INTERNAL_a6e3450b_4_k_cu_28c15a924cuda3std3__420unreachable_sentinelE
	.align		8
        /*0060*/ 	.dword	_ZN34_INTERNAL_a6e3450b_4_k_cu_28c15a924cuda3std3__47nulloptE
	.align		8
        /*0068*/ 	.dword	_ZN34_INTERNAL_a6e3450b_4_k_cu_28c15a924cuda3std3__48unexpectE
	.align		8
        /*0070*/ 	.dword	_ZN34_INTERNAL_a6e3450b_4_k_cu_28c15a924cuda3std6ranges3__45__cpo4swapE
	.align		8
        /*0078*/ 	.dword	_ZN34_INTERNAL_a6e3450b_4_k_cu_28c15a924cuda3std6ranges3__45__cpo9iter_moveE
	.align		8
        /*0080*/ 	.dword	_ZN34_INTERNAL_a6e3450b_4_k_cu_28c15a924cuda3std6ranges3__45__cpo5beginE
	.align		8
        /*0088*/ 	.dword	_ZN34_INTERNAL_a6e3450b_4_k_cu_28c15a924cuda3std6ranges3__45__cpo3endE
	.align		8
        /*0090*/ 	.dword	_ZN34_INTERNAL_a6e3450b_4_k_cu_28c15a924cuda3std6ranges3__45__cpo6cbeginE
	.align		8
        /*0098*/ 	.dword	_ZN34_INTERNAL_a6e3450b_4_k_cu_28c15a924cuda3std6ranges3__45__cpo4cendE
	.align		8
        /*00a0*/ 	.dword	_ZN34_INTERNAL_a6e3450b_4_k_cu_28c15a924cuda3std6ranges3__45__cpo7advanceE
	.align		8
        /*00a8*/ 	.dword	_ZN34_INTERNAL_a6e3450b_4_k_cu_28c15a924cuda3std6ranges3__45__cpo9iter_swapE
	.align		8
        /*00b0*/ 	.dword	_ZN34_INTERNAL_a6e3450b_4_k_cu_28c15a924cuda3std6ranges3__45__cpo4nextE
	.align		8
        /*00b8*/ 	.dword	_ZN34_INTERNAL_a6e3450b_4_k_cu_28c15a924cuda3std6ranges3__45__cpo4prevE
	.align		8
        /*00c0*/ 	.dword	_ZN34_INTERNAL_a6e3450b_4_k_cu_28c15a924cuda3std6ranges3__45__cpo4dataE
	.align		8
        /*00c8*/ 	.dword	_ZN34_INTERNAL_a6e3450b_4_k_cu_28c15a924cuda3std6ranges3__45__cpo5cdataE
	.align		8
        /*00d0*/ 	.dword	_ZN34_INTERNAL_a6e3450b_4_k_cu_28c15a924cuda3std6ranges3__45__cpo4sizeE
	.align		8
        /*00d8*/ 	.dword	_ZN34_INTERNAL_a6e3450b_4_k_cu_28c15a924cuda3std6ranges3__45__cpo5ssizeE
	.align		8
        /*00e0*/ 	.dword	_ZN34_INTERNAL_a6e3450b_4_k_cu_28c15a924cuda3std6ranges3__45__cpo8distanceE
	.align		8
        /*00e8*/ 	.dword	_ZN34_INTERNAL_a6e3450b_4_k_cu_28c15a926thrust24THRUST_300001_SM_1000_NS6system6detail10sequential3seqE
	.align		8
        /*00f0*/ 	.dword	_ZN34_INTERNAL_a6e3450b_4_k_cu_28c15a926thrust24THRUST_300001_SM_1000_NS12placeholders2_1E
	.align		8
        /*00f8*/ 	.dword	_ZN34_INTERNAL_a6e3450b_4_k_cu_28c15a926thrust24THRUST_300001_SM_1000_NS12placeholders2_2E
	.align		8
        /*0100*/ 	.dword	_ZN34_INTERNAL_a6e3450b_4_k_cu_28c15a926thrust24THRUST_300001_SM_1000_NS12placeholders2_3E
	.align		8
        /*0108*/ 	.dword	_ZN34_INTERNAL_a6e3450b_4_k_cu_28c15a926thrust24THRUST_300001_SM_1000_NS12placeholders2_4E
	.align		8
        /*0110*/ 	.dword	_ZN34_INTERNAL_a6e3450b_4_k_cu_28c15a926thrust24THRUST_300001_SM_1000_NS12placeholders2_5E
	.align		8
        /*0118*/ 	.dword	_ZN34_INTERNAL_a6e3450b_4_k_cu_28c15a926thrust24THRUST_300001_SM_1000_NS12placeholders2_6E
	.align		8
        /*0120*/ 	.dword	_ZN34_INTERNAL_a6e3450b_4_k_cu_28c15a926thrust24THRUST_300001_SM_1000_NS12placeholders2_7E
	.align		8
        /*0128*/ 	.dword	_ZN34_INTERNAL_a6e3450b_4_k_cu_28c15a926thrust24THRUST_300001_SM_1000_NS12placeholders2_8E
	.align		8
        /*0130*/ 	.dword	_ZN34_INTERNAL_a6e3450b_4_k_cu_28c15a926thrust24THRUST_300001_SM_1000_NS12placeholders2_9E
	.align		8
        /*0138*/ 	.dword	_ZN34_INTERNAL_a6e3450b_4_k_cu_28c15a926thrust24THRUST_300001_SM_1000_NS12placeholders3_10E


//--------------------- .text._ZN3cub18CUB_300001_SM_10006detail6reduce28DeviceReduceSingleTileKernelINS2_10policy_hubIdjN4cuda3__47maximumIvEEE10Policy1000EPdSB_iS8_ddNS5_3std3__410__identityEEEvT0_T1_T2_T3_T4_T6_ --------------------------
	.section	.text._ZN3cub18CUB_300001_SM_10006detail6reduce28DeviceReduceSingleTileKernelINS2_10policy_hubIdjN4cuda3__47maximumIvEEE10Policy1000EPdSB_iS8_ddNS5_3std3__410__identityEEEvT0_T1_T2_T3_T4_T6_,"ax",@progbits
	.align	128
        .global         _ZN3cub18CUB_300001_SM_10006detail6reduce28DeviceReduceSingleTileKernelINS2_10policy_hubIdjN4cuda3__47maximumIvEEE10Policy1000EPdSB_iS8_ddNS5_3std3__410__identityEEEvT0_T1_T2_T3_T4_T6_
        .type           _ZN3cub18CUB_300001_SM_10006detail6reduce28DeviceReduceSingleTileKernelINS2_10policy_hubIdjN4cuda3__47maximumIvEEE10Policy1000EPdSB_iS8_ddNS5_3std3__410__identityEEEvT0_T1_T2_T3_T4_T6_,@function
        .size           _ZN3cub18CUB_300001_SM_10006detail6reduce28DeviceReduceSingleTileKernelINS2_10policy_hubIdjN4cuda3__47maximumIvEEE10Policy1000EPdSB_iS8_ddNS5_3std3__410__identityEEEvT0_T1_T2_T3_T4_T6_,(.L_x_149 - _ZN3cub18CUB_300001_SM_10006detail6reduce28DeviceReduceSingleTileKernelINS2_10policy_hubIdjN4cuda3__47maximumIvEEE10Policy1000EPdSB_iS8_ddNS5_3std3__410__identityEEEvT0_T1_T2_T3_T4_T6_)
        .other          _ZN3cub18CUB_300001_SM_10006detail6reduce28DeviceReduceSingleTileKernelINS2_10policy_hubIdjN4cuda3__47maximumIvEEE10Policy1000EPdSB_iS8_ddNS5_3std3__410__identityEEEvT0_T1_T2_T3_T4_T6_,@"STO_CUDA_ENTRY STV_DEFAULT"
_ZN3cub18CUB_300001_SM_10006detail6reduce28DeviceReduceSingleTileKernelINS2_10policy_hubIdjN4cuda3__47maximumIvEEE10Policy1000EPdSB_iS8_ddNS5_3std3__410__identityEEEvT0_T1_T2_T3_T4_T6_:
.text._ZN3cub18CUB_300001_SM_10006detail6reduce28DeviceReduceSingleTileKernelINS2_10policy_hubIdjN4cuda3__47maximumIvEEE10Policy1000EPdSB_iS8_ddNS5_3std3__410__identityEEEvT0_T1_T2_T3_T4_T6_:
[----:B------:R-:W-:Y:S01]  /*0000*/  LDC R1, c[0x0][0x37c] ;  /* 0x0000df00ff017b82 */ /* 0x000fe20000000800 */
[----:B------:R-:W0:Y:S01]  /*0010*/  LDCU UR4, c[0x0][0x390] ;  /* 0x00007200ff0477ac */ /* 0x000e220008000800 */
[----:B------:R-:W1:Y:S01]  /*0020*/  LDCU.64 UR6, c[0x0][0x358] ;  /* 0x00006b00ff0677ac */ /* 0x000e620008000a00 */
[----:B0-----:R-:W-:-:S05]  /*0030*/  IMAD.U32 R4, RZ, RZ, UR4 ;  /* 0x00000004ff047e24 */ /* 0x001fca000f8e00ff */
[----:B------:R-:W-:-:S13]  /*0040*/  ISETP.NE.AND P0, PT, R4, RZ, PT ;  /* 0x000000ff0400720c */ /* 0x000fda0003f05270 */
[----:B-1----:R-:W-:Y:S05]  /*0050*/  @P0 BRA `(.L_x_0) ;  /* 0x00000000001c0947 */ /* 0x002fea0003800000 */
[----:B------:R-:W0:Y:S02]  /*0060*/  S2R R0, SR_TID.X ;  /* 0x0000000000007919 */ /* 0x000e240000002100 */
[----:B0-----:R-:W-:-:S13]  /*0070*/  ISETP.NE.AND P0, PT, R0, RZ, PT ;  /* 0x000000ff0000720c */ /* 0x001fda0003f05270 */
[----:B------:R-:W-:Y:S05]  /*0080*/  @P0 EXIT ;  /* 0x000000000000094d */ /* 0x000fea0003800000 */
[----:B------:R-:W0:Y:S08]  /*0090*/  LDC.64 R2, c[0x0][0x388] ;  /* 0x0000e200ff027b82 */ /* 0x000e300000000a00 */
[----:B------:R-:W0:Y:S02]  /*00a0*/  LDC.64 R4, c[0x0][0x398] ;  /* 0x0000e600ff047b82 */ /* 0x000e240000000a00 */
[----:B0-----:R-:W-:Y:S01]  /*00b0*/  STG.E.64 desc[UR6][R2.64], R4 ;  /* 0x0000000402007986 */ /* 0x001fe2000c101b06 */
[----:B------:R-:W-:Y:S05]  /*00c0*/  EXIT ;  /* 0x000000000000794d */ /* 0x000fea0003800000 */
.L_x_0:
[----:B------:R-:W0:Y:S01]  /*00d0*/  LDCU UR4, c[0x0][0x380] ;  /* 0x00007000ff0477ac */ /* 0x000e220008000800 */
[----:B------:R-:W-:Y:S01]  /*00e0*/  BSSY.RECONVERGENT B0, `(.L_x_1) ;  /* 0x00005b3000007945 */ /* 0x000fe20003800200 */
[----:B0-----:R-:W-:-:S09]  /*00f0*/  ULOP3.LUT UP0, URZ, UR4, 0x1f, URZ, 0xc0, !UPT ;  /* 0x0000001f04ff7892 */ /* 0x001fd2000f80c0ff */
[----:B------:R-:W-:Y:S05]  /*0100*/  BRA.U UP0, `(.L_x_2) ;  /* 0x0000002d003c7547 */ /* 0x000fea000b800000 */
[----:B------:R-:W-:-:S13]  /*0110*/  ISETP.GT.AND P0, PT, R4, 0x7ff, PT ;  /* 0x000007ff0400780c */ /* 0x000fda0003f04270 */
[----:B------:R-:W-:Y:S05]  /*0120*/  @P0 BRA `(.L_x_3) ;  /* 0x0000001400e80947 */ /* 0x000fea0003800000 */
[----:B------:R-:W0:Y:S01]  /*0130*/  S2R R3, SR_TID.X ;  /* 0x0000000000037919 */ /* 0x000e220000002100 */
[----:B------:R-:W-:Y:S01]  /*0140*/  BSSY.RECONVERGENT B1, `(.L_x_4) ;  /* 0x0000009000017945 */ /* 0x000fe20003800200 */
[----:B------:R-:W-:Y:S02]  /*0150*/  CS2R R6, SRZ ;  /* 0x0000000000067805 */ /* 0x000fe4000001ff00 */
[----:B0-----:R-:W-:Y:S01]  /*0160*/  ISETP.GE.AND P0, PT, R3, R4, PT ;  /* 0x000000040300720c */ /* 0x001fe20003f06270 */
[----:B------:R-:W-:-:S12]  /*0170*/  IMAD.MOV.U32 R5, RZ, RZ, R3 ;  /* 0x000000ffff057224 */ /* 0x000fd800078e0003 */
[----:B------:R-:W-:Y:S05]  /*0180*/  @P0 BRA `(.L_x_5) ;  /* 0x0000000000100947 */ /* 0x000fea0003800000 */
[----:B------:R-:W0:Y:S02]  /*0190*/  LDC.64 R6, c[0x0][0x380] ;  /* 0x0000e000ff067b82 */ /* 0x000e240000000a00 */
[----:B0-----:R-:W-:-:S06]  /*01a0*/  IMAD.WIDE.U32 R6, R3, 0x8, R6 ;  /* 0x0000000803067825 */ /* 0x001fcc00078e0006 */
[----:B------:R-:W5:Y:S01]  /*01b0*/  LDG.E.64.CONSTANT R6, desc[UR6][R6.64] ;  /* 0x0000000606067981 */ /* 0x000f62000c1e9b00 */
[----:B------:R-:W-:-:S07]  /*01c0*/  VIADD R5, R3, 0x100 ;  /* 0x0000010003057836 */ /* 0x000fce0000000000 */
.L_x_5:
[----:B------:R-:W-:Y:S05]  /*01d0*/  BSYNC.RECONVERGENT B1 ;  /* 0x0000000000017941 */ /* 0x000fea0003800200 */
.L_x_4:
[----:B------:R-:W-:Y:S01]  /*01e0*/  ISETP.GE.AND P0, PT, R5, R4, PT ;  /* 0x000000040500720c */ /* 0x000fe20003f06270 */
[----:B------:R-:W-:-:S12]  /*01f0*/  BSSY.RECONVERGENT B1, `(.L_x_6) ;  /* 0x00000b0000017945 */ /* 0x000fd80003800200 */
[----:B------:R-:W-:Y:S05]  /*0200*/  @P0 BRA `(.L_x_7) ;  /* 0x0000000800b80947 */ /* 0x000fea0003800000 */
[----:B------:R-:W-:Y:S01]  /*0210*/  LOP3.LUT R9, RZ, R5, RZ, 0x33, !PT ;  /* 0x00000005ff097212 */ /* 0x000fe200078e33ff */
[----:B------:R-:W-:Y:S04]  /*0220*/  BSSY.RECONVERGENT B2, `(.L_x_8) ;  /* 0x0000019000027945 */ /* 0x000fe80003800200 */
[----:B------:R-:W-:-:S05]  /*0230*/  IMAD.IADD R0, R9, 0x1, R4 ;  /* 0x0000000109007824 */ /* 0x000fca00078e0204 */
[C---:B------:R-:W-:Y:S02]  /*0240*/  LOP3.LUT R2, R0.reuse, 0x300, RZ, 0xc0, !PT ;  /* 0x0000030000027812 */ /* 0x040fe400078ec0ff */
[----:B------:R-:W-:Y:S02]  /*0250*/  ISETP.GE.U32.AND P0, PT, R0, 0x300, PT ;  /* 0x000003000000780c */ /* 0x000fe40003f06070 */
[----:B------:R-:W-:-:S13]  /*0260*/  ISETP.NE.AND P1, PT, R2, 0x300, PT ;  /* 0x000003000200780c */ /* 0x000fda0003f25270 */
[----:B------:R-:W-:Y:S05]  /*0270*/  @!P1 BRA `(.L_x_9) ;  /* 0x00000000004c9947 */ /* 0x000fea0003800000 */
[----:B------:R-:W0:Y:S01]  /*0280*/  LDC.64 R8, c[0x0][0x380] ;  /* 0x0000e000ff087b82 */ /* 0x000e220000000a00 */
[----:B------:R-:W-:-:S04]  /*0290*/  LEA.HI R0, R0, 0x1, RZ, 0x18 ;  /* 0x0000000100007811 */ /* 0x000fc800078fc0ff */
[----:B------:R-:W-:-:S05]  /*02a0*/  LOP3.LUT R0, R0, 0x3, RZ, 0xc0, !PT ;  /* 0x0000000300007812 */ /* 0x000fca00078ec0ff */
[----:B------:R-:W-:Y:S02]  /*02b0*/  IMAD.MOV R0, RZ, RZ, -R0 ;  /* 0x000000ffff007224 */ /* 0x000fe400078e0a00 */
[----:B0-----:R-:W-:-:S04]  /*02c0*/  IMAD.WIDE.U32 R8, R5, 0x8, R8 ;  /* 0x0000000805087825 */ /* 0x001fc800078e0008 */
[----:B------:R-:W-:Y:S02]  /*02d0*/  IMAD.MOV.U32 R2, RZ, RZ, R8 ;  /* 0x000000ffff027224 */ /* 0x000fe400078e0008 */
[----:B------:R-:W-:-:S07]  /*02e0*/  IMAD.MOV.U32 R11, RZ, RZ, R9 ;  /* 0x000000ffff0b7224 */ /* 0x000fce00078e0009 */
.L_x_10:
[----:B------:R-:W-:Y:S02]  /*02f0*/  IMAD.MOV.U32 R8, RZ, RZ, R2 ;  /* 0x000000ffff087224 */ /* 0x000fe400078e0002 */
[----:B------:R-:W-:-:S06]  /*0300*/  IMAD.MOV.U32 R9, RZ, RZ, R11 ;  /* 0x000000ffff097224 */ /* 0x000fcc00078e000b */
[----:B------:R-:W2:Y:S01]  /*0310*/  LDG.E.64.CONSTANT R8, desc[UR6][R8.64] ;  /* 0x0000000608087981 */ /* 0x000ea2000c1e9b00 */
[----:B------:R-:W-:Y:S01]  /*0320*/  VIADD R0, R0, 0x1 ;  /* 0x0000000100007836 */ /* 0x000fe20000000000 */
[----:B------:R-:W-:Y:S01]  /*0330*/  IADD3 R2, P3, PT, R2, 0x800, RZ ;  /* 0x0000080002027810 */ /* 0x000fe20007f7e0ff */
[----:B------:R-:W-:-:S03]  /*0340*/  VIADD R5, R5, 0x100 ;  /* 0x0000010005057836 */ /* 0x000fc60000000000 */
[----:B------:R-:W-:Y:S01]  /*0350*/  ISETP.NE.AND P2, PT, R0, RZ, PT ;  /* 0x000000ff0000720c */ /* 0x000fe20003f45270 */
[----:B------:R-:W-:Y:S01]  /*0360*/  IMAD.X R11, RZ, RZ, R11, P3 ;  /* 0x000000ffff0b7224 */ /* 0x000fe200018e060b */
[----:B--2--5:R-:W-:-:S06]  /*0370*/  DSETP.GEU.AND P1, PT, R6, R8, PT ;  /* 0x000000080600722a */ /* 0x024fcc0003f2e000 */
[----:B------:R-:W-:Y:S02]  /*0380*/  FSEL R6, R8, R6, !P1 ;  /* 0x0000000608067208 */ /* 0x000fe40004800000 */
[----:B------:R-:W-:-:S03]  /*0390*/  FSEL R7, R9, R7, !P1 ;  /* 0x0000000709077208 */ /* 0x000fc60004800000 */
[----:B------:R-:W-:Y:S05]  /*03a0*/  @P2 BRA `(.L_x_10) ;  /* 0xfffffffc00d02947 */ /* 0x000fea000383ffff */
.L_x_9:
[----:B------:R-:W-:Y:S05]  /*03b0*/  BSYNC.RECONVERGENT B2 ;  /* 0x0000000000027941 */ /* 0x000fea0003800200 */
.L_x_8:
[----:B------:R-:W-:Y:S05]  /*03c0*/  @!P0 BRA `(.L_x_7) ;  /* 0x0000000800488947 */ /* 0x000fea0003800000 */
[----:B------:R-:W-:Y:S01]  /*03d0*/  IMAD.IADD R0, R4, 0x1, -R5 ;  /* 0x0000000104007824 */ /* 0x000fe200078e0a05 */
[----:B------:R-:W-:Y:S01]  /*03e0*/  BSSY.RECONVERGENT B2, `(.L_x_11) ;  /* 0x0000051000027945 */ /* 0x000fe20003800200 */
[----:B------:R-:W-:-:S03]  /*03f0*/  PLOP3.LUT P0, PT, PT, PT, PT, 0x80, 0x8 ;  /* 0x000000000008781c */ /* 0x000fc60003f0f070 */
[----:B------:R-:W-:-:S13]  /*0400*/  ISETP.GT.AND P1, PT, R0, 0xc00, PT ;  /* 0x00000c000000780c */ /* 0x000fda0003f24270 */
[----:B------:R-:W-:Y:S05]  /*0410*/  @!P1 BRA `(.L_x_12) ;  /* 0x0000000400349947 */ /* 0x000fea0003800000 */
[----:B------:R-:W0:Y:S01]  /*0420*/  LDC.64 R8, c[0x0][0x380] ;  /* 0x0000e000ff087b82 */ /* 0x000e220000000a00 */
[----:B------:R-:W-:Y:S01]  /*0430*/  PLOP3.LUT P0, PT, PT, PT, PT, 0x8, 0x80 ;  /* 0x000000000080781c */ /* 0x000fe20003f0e170 */
[----:B------:R-:W-:-:S12]  /*0440*/  VIADD R0, R4, 0xfffff400 ;  /* 0xfffff40004007836 */ /* 0x000fd80000000000 */
.L_x_13:
[----:B0-----:R-:W-:-:S05]  /*0450*/  IMAD.WIDE R30, R5, 0x8, R8 ;  /* 0x00000008051e7825 */ /* 0x001fca00078e0208 */
[----:B------:R-:W2:Y:S04]  /*0460*/  LDG.E.64.CONSTANT R10, desc[UR6][R30.64] ;  /* 0x000000061e0a7981 */ /* 0x000ea8000c1e9b00 */
[----:B------:R-:W3:Y:S04]  /*0470*/  LDG.E.64.CONSTANT R12, desc[UR6][R30.64+0x800] ;  /* 0x000800061e0c7981 */ /* 0x000ee8000c1e9b00 */
[----:B------:R-:W4:Y:S01]  /*0480*/  LDG.E.64.CONSTANT R14, desc[UR6][R30.64+0x1000] ;  /* 0x001000061e0e7981 */ /* 0x000f22000c1e9b00 */
[----:B------:R-:W-:-:S03]  /*0490*/  VIADD R39, R5, 0x400 ;  /* 0x0000040005277836 */ /* 0x000fc60000000000 */
[----:B------:R-:W4:Y:S01]  /*04a0*/  LDG.E.64.CONSTANT R16, desc[UR6][R30.64+0x1800] ;  /* 0x001800061e107981 */ /* 0x000f22000c1e9b00 */
[----:B------:R-:W-:-:S05]  /*04b0*/  IMAD.WIDE R38, R39, 0x8, R8 ;  /* 0x0000000827267825 */ /* 0x000fca00078e0208 */
[----:B------:R-:W4:Y:S04]  /*04c0*/  LDG.E.64.CONSTANT R18, desc[UR6][R38.64] ;  /* 0x0000000626127981 */ /* 0x000f28000c1e9b00 */
[----:B------:R-:W4:Y:S04]  /*04d0*/  LDG.E.64.CONSTANT R20, desc[UR6][R38.64+0x800] ;  /* 0x0008000626147981 */ /* 0x000f28000c1e9b00 */
        /* <DEDUP_REMOVED lines=12> */
[----:B------:R-:W4:Y:S04]  /*05a0*/  LDG.E.64.CONSTANT R38, desc[UR6][R44.64+0x1000] ;  /* 0x001000062c267981 */ /* 0x000f28000c1e9b00 */
[----:B------:R-:W4:Y:S01]  /*05b0*/  LDG.E.64.CONSTANT R40, desc[UR6][R44.64+0x1800] ;  /* 0x001800062c287981 */ /* 0x000f22000c1e9b00 */
[----:B------:R-:W-:-:S05]  /*05c0*/  VIADD R5, R5, 0x1000 ;  /* 0x0000100005057836 */ /* 0x000fca0000000000 */
[----:B------:R-:W-:Y:S01]  /*05d0*/  ISETP.GE.AND P2, PT, R5, R0, PT ;  /* 0x000000000500720c */ /* 0x000fe20003f46270 */
[----:B--2--5:R-:W-:-:S06]  /*05e0*/  DSETP.GEU.AND P1, PT, R6, R10, PT ;  /* 0x0000000a0600722a */ /* 0x024fcc0003f2e000 */
[----:B------:R-:W-:Y:S02]  /*05f0*/  FSEL R6, R10, R6, !P1 ;  /* 0x000000060a067208 */ /* 0x000fe40004800000 */
[----:B------:R-:W-:-:S06]  /*0600*/  FSEL R7, R11, R7, !P1 ;  /* 0x000000070b077208 */ /* 0x000fcc0004800000 */
[----:B---3--:R-:W-:-:S06]  /*0610*/  DSETP.GEU.AND P1, PT, R6, R12, PT ;  /* 0x0000000c0600722a */ /* 0x008fcc0003f2e000 */
[----:B------:R-:W-:Y:S02]  /*0620*/  FSEL R6, R12, R6, !P1 ;  /* 0x000000060c067208 */ /* 0x000fe40004800000 */
[----:B------:R-:W-:-:S06]  /*0630*/  FSEL R7, R13, R7, !P1 ;  /* 0x000000070d077208 */ /* 0x000fcc0004800000 */
[----:B----4-:R-:W-:-:S06]  /*0640*/  DSETP.GEU.AND P1, PT, R6, R14, PT ;  /* 0x0000000e0600722a */ /* 0x010fcc0003f2e000 */
[----:B------:R-:W-:Y:S02]  /*0650*/  FSEL R6, R14, R6, !P1 ;  /* 0x000000060e067208 */ /* 0x000fe40004800000 */
[----:B------:R-:W-:-:S06]  /*0660*/  FSEL R7, R15, R7, !P1 ;  /* 0x000000070f077208 */ /* 0x000fcc0004800000 */
[----:B------:R-:W-:-:S06]  /*0670*/  DSETP.GEU.AND P1, PT, R6, R16, PT ;  /* 0x000000100600722a */ /* 0x000fcc0003f2e000 */
        /* <DEDUP_REMOVED lines=37> */
[----:B------:R-:W-:Y:S01]  /*08d0*/  FSEL R7, R41, R7, !P1 ;  /* 0x0000000729077208 */ /* 0x000fe20004800000 */
[----:B------:R-:W-:Y:S06]  /*08e0*/  @!P2 BRA `(.L_x_13) ;  /* 0xfffffff800d8a947 */ /* 0x000fec000383ffff */
.L_x_12:
[----:B------:R-:W-:Y:S05]  /*08f0*/  BSYNC.RECONVERGENT B2 ;  /* 0x0000000000027941 */ /* 0x000fea0003800200 */
.L_x_11:
[----:B------:R-:W-:Y:S01]  /*0900*/  IMAD.IADD R0, R4, 0x1, -R5 ;  /* 0x0000000104007824 */ /* 0x000fe200078e0a05 */
[----:B------:R-:W-:Y:S04]  /*0910*/  BSSY.RECONVERGENT B2, `(.L_x_14) ;  /* 0x0000029000027945 */ /* 0x000fe80003800200 */
[----:B------:R-:W-:-:S13]  /*0920*/  ISETP.GT.AND P1, PT, R0, 0x400, PT ;  /* 0x000004000000780c */ /* 0x000fda0003f24270 */
[----:B------:R-:W-:Y:S05]  /*0930*/  @!P1 BRA `(.L_x_15) ;  /* 0x0000000000989947 */ /* 0x000fea0003800000 */
[----:B------:R-:W0:Y:S02]  /*0940*/  LDC.64 R18, c[0x0][0x380] ;  /* 0x0000e000ff127b82 */ /* 0x000e240000000a00 */
        /* <DEDUP_REMOVED lines=11> */
[----:B------:R-:W-:Y:S01]  /*0a00*/  VIADD R5, R5, 0x800 ;  /* 0x0000080005057836 */ /* 0x000fe20000000000 */
        /* <DEDUP_REMOVED lines=20> */
[----:B------:R-:W-:Y:S02]  /*0b50*/  FSEL R7, R25, R7, !P0 ;  /* 0x0000000719077208 */ /* 0x000fe40004000000 */
[----:B------:R-:W-:-:S04]  /*0b60*/  PLOP3.LUT P0, PT, PT, PT, PT, 0x8, 0x80 ;  /* 0x000000000080781c */ /* 0x000fc80003f0e170 */
[----:B------:R-:W-:-:S06]  /*0b70*/  DSETP.GEU.AND P1, PT, R6, R26, PT ;  /* 0x0000001a0600722a */ /* 0x000fcc0003f2e000 */
[----:B------:R-:W-:Y:S02]  /*0b80*/  FSEL R6, R26, R6, !P1 ;  /* 0x000000061a067208 */ /* 0x000fe40004800000 */
[----:B------:R-:W-:-:S07]  /*0b90*/  FSEL R7, R27, R7, !P1 ;  /* 0x000000071b077208 */ /* 0x000fce0004800000 */
.L_x_15:
[----:B------:R-:W-:Y:S05]  /*0ba0*/  BSYNC.RECONVERGENT B2 ;  /* 0x0000000000027941 */ /* 0x000fea0003800200 */
.L_x_14:
[----:B------:R-:W-:-:S13]  /*0bb0*/  ISETP.LT.OR P0, PT, R5, R4, P0 ;  /* 0x000000040500720c */ /* 0x000fda0000701670 */
[----:B------:R-:W-:Y:S05]  /*0bc0*/  @!P0 BRA `(.L_x_7) ;  /* 0x0000000000488947 */ /* 0x000fea0003800000 */
[----:B------:R-:W0:Y:S02]  /*0bd0*/  LDC.64 R8, c[0x0][0x380] ;  /* 0x0000e000ff087b82 */ /* 0x000e240000000a00 */
[----:B0-----:R-:W-:-:S05]  /*0be0*/  IMAD.WIDE R8, R5, 0x8, R8 ;  /* 0x0000000805087825 */ /* 0x001fca00078e0208 */
[----:B------:R-:W2:Y:S04]  /*0bf0*/  LDG.E.64.CONSTANT R10, desc[UR6][R8.64] ;  /* 0x00000006080a7981 */ /* 0x000ea8000c1e9b00 */
[----:B------:R-:W3:Y:S04]  /*0c00*/  LDG.E.64.CONSTANT R12, desc[UR6][R8.64+0x800] ;  /* 0x00080006080c7981 */ /* 0x000ee8000c1e9b00 */
[----:B------:R-:W4:Y:S04]  /*0c10*/  LDG.E.64.CONSTANT R14, desc[UR6][R8.64+0x1000] ;  /* 0x00100006080e7981 */ /* 0x000f28000c1e9b00 */
[----:B------:R-:W4:Y:S01]  /*0c20*/  LDG.E.64.CONSTANT R16, desc[UR6][R8.64+0x1800] ;  /* 0x0018000608107981 */ /* 0x000f22000c1e9b00 */
        /* <DEDUP_REMOVED lines=11> */
[----:B------:R-:W-:-:S07]  /*0ce0*/  FSEL R7, R17, R7, !P0 ;  /* 0x0000000711077208 */ /* 0x000fce0004000000 */
.L_x_7:
[----:B------:R-:W-:Y:S05]  /*0cf0*/  BSYNC.RECONVERGENT B1 ;  /* 0x0000000000017941 */ /* 0x000fea0003800200 */
.L_x_6:
[----:B------:R-:W-:-:S13]  /*0d00*/  ISETP.GE.AND P0, PT, R4, 0x100, PT ;  /* 0x000001000400780c */ /* 0x000fda0003f06270 */
[----:B------:R-:W-:Y:S05]  /*0d10*/  @!P0 BRA `(.L_x_16) ;  /* 0x00000004003c8947 */ /* 0x000fea0003800000 */
[----:B------:R-:W0:Y:S01]  /*0d20*/  S2R R8, SR_LANEID ;  /* 0x0000000000087919 */ /* 0x000e220000000000 */
[----:B-----5:R-:W-:Y:S04]  /*0d30*/  SHFL.DOWN PT, R4, R6, 0x1, 0x1f ;  /* 0x08201f0006047f89 */ /* 0x020fe800000e0000 */
[----:B------:R-:W1:Y:S02]  /*0d40*/  SHFL.DOWN PT, R5, R7, 0x1, 0x1f ;  /* 0x08201f0007057f89 */ /* 0x000e6400000e0000 */
[----:B-1----:R-:W-:Y:S01]  /*0d50*/  DSETP.GEU.AND P1, PT, R6, R4, PT ;  /* 0x000000040600722a */ /* 0x002fe20003f2e000 */
[C---:B0-----:R-:W-:Y:S02]  /*0d60*/  ISETP.GT.AND P0, PT, R8.reuse, 0x1e, PT ;  /* 0x0000001e0800780c */ /* 0x041fe40003f04270 */
[----:B------:R-:W-:-:S03]  /*0d70*/  ISETP.NE.AND P2, PT, R8, RZ, PT ;  /* 0x000000ff0800720c */ /* 0x000fc60003f45270 */
[----:B------:R-:W-:Y:S02]  /*0d80*/  FSEL R9, R4, R6, !P1 ;  /* 0x0000000604097208 */ /* 0x000fe40004800000 */
[----:B------:R-:W-:Y:S02]  /*0d90*/  FSEL R5, R5, R7, !P1 ;  /* 0x0000000705057208 */ /* 0x000fe40004800000 */
[----:B------:R-:W-:Y:S02]  /*0da0*/  FSEL R6, R6, R9, P0 ;  /* 0x0000000906067208 */ /* 0x000fe40000000000 */
[----:B------:R-:W-:Y:S02]  /*0db0*/  FSEL R11, R7, R5, P0 ;  /* 0x00000005070b7208 */ /* 0x000fe40000000000 */
[----:B------:R-:W-:Y:S01]  /*0dc0*/  ISETP.GT.AND P0, PT, R8, 0x1d, PT ;  /* 0x0000001d0800780c */ /* 0x000fe20003f04270 */
[----:B------:R-:W-:Y:S01]  /*0dd0*/  SHFL.DOWN PT, R4, R6, 0x2, 0x1f ;  /* 0x08401f0006047f89 */ /* 0x000fe200000e0000 */
[----:B------:R-:W-:Y:S01]  /*0de0*/  @!P2 MOV R2, 0x400 ;  /* 0x000004000002a802 */ /* 0x000fe20000000f00 */
[----:B------:R-:W-:Y:S01]  /*0df0*/  IMAD.MOV.U32 R7, RZ, RZ, R11 ;  /* 0x000000ffff077224 */ /* 0x000fe200078e000b */
[----:B------:R-:W-:Y:S01]  /*0e00*/  @!P2 SHF.R.U32.HI R0, RZ, 0x2, R3 ;  /* 0x00000002ff00a819 */ /* 0x000fe20000011603 */
[----:B------:R-:W0:Y:S03]  /*0e10*/  SHFL.DOWN PT, R5, R11, 0x2, 0x1f ;  /* 0x08401f000b057f89 */ /* 0x000e2600000e0000 */
[----:B------:R-:W-:Y:S01]  /*0e20*/  @!P2 LOP3.LUT R0, R0, 0xf8, RZ, 0xc0, !PT ;  /* 0x000000f80000a812 */ /* 0x000fe200078ec0ff */
[----:B------:R-:W1:Y:S01]  /*0e30*/  @!P2 S2R R9, SR_CgaCtaId ;  /* 0x000000000009a919 */ /* 0x000e620000008800 */
[----:B0-----:R-:W-:-:S06]  /*0e40*/  DSETP.GEU.AND P1, PT, R6, R4, PT ;  /* 0x000000040600722a */ /* 0x001fcc0003f2e000 */
[----:B------:R-:W-:Y:S02]  /*0e50*/  @!P0 FSEL R6, R4, R6, !P1 ;  /* 0x0000000604068208 */ /* 0x000fe40004800000 */
[----:B------:R-:W-:Y:S02]  /*0e60*/  @!P0 FSEL R11, R5, R11, !P1 ;  /* 0x0000000b050b8208 */ /* 0x000fe40004800000 */
[----:B------:R-:W-:Y:S01]  /*0e70*/  ISETP.GT.AND P0, PT, R8, 0x1b, PT ;  /* 0x0000001b0800780c */ /* 0x000fe20003f04270 */
[----:B------:R-:W-:Y:S02]  /*0e80*/  SHFL.DOWN PT, R4, R6, 0x4, 0x1f ;  /* 0x08801f0006047f89 */ /* 0x000fe400000e0000 */
[----:B------:R-:W-:Y:S02]  /*0e90*/  IMAD.MOV.U32 R7, RZ, RZ, R11 ;  /* 0x000000ffff077224 */ /* 0x000fe400078e000b */
[----:B------:R-:W0:Y:S04]  /*0ea0*/  SHFL.DOWN PT, R5, R11, 0x4, 0x1f ;  /* 0x08801f000b057f89 */ /* 0x000e2800000e0000 */
        /* <DEDUP_REMOVED lines=14> */
[----:B0-----:R-:W-:Y:S01]  /*0f90*/  DSETP.GEU.AND P0, PT, R6, R4, PT ;  /* 0x000000040600722a */ /* 0x001fe20003f0e000 */
[----:B-1----:R-:W-:-:S05]  /*0fa0*/  @!P2 LEA R7, R9, R2, 0x18 ;  /* 0x000000020907a211 */ /* 0x002fca00078ec0ff */
[----:B------:R-:W-:Y:S01]  /*0fb0*/  FSEL R4, R4, R6, !P0 ;  /* 0x0000000604047208 */ /* 0x000fe20004000000 */
[----:B------:R-:W-:Y:S01]  /*0fc0*/  @!P2 IMAD.IADD R9, R0, 0x1, R7 ;  /* 0x000000010009a824 */ /* 0x000fe200078e0207 */
[----:B------:R-:W-:Y:S02]  /*0fd0*/  FSEL R5, R5, R11, !P0 ;  /* 0x0000000b05057208 */ /* 0x000fe40004000000 */
[----:B------:R-:W-:Y:S02]  /*0fe0*/  ISETP.NE.AND P0, PT, R3, RZ, PT ;  /* 0x000000ff0300720c */ /* 0x000fe40003f05270 */
[----:B------:R-:W-:Y:S01]  /*0ff0*/  FSEL R6, R6, R4, P1 ;  /* 0x0000000406067208 */ /* 0x000fe20000800000 */
[----:B------:R3:W-:Y:S01]  /*1000*/  @!P2 STS.64 [R9+0x8], R4 ;  /* 0x000008040900a388 */ /* 0x0007e20000000a00 */
[----:B------:R-:W-:Y:S01]  /*1010*/  FSEL R7, R11, R5, P1 ;  /* 0x000000050b077208 */ /* 0x000fe20000800000 */
[----:B------:R-:W-:Y:S08]  /*1020*/  BAR.SYNC.DEFER_BLOCKING 0x0 ;  /* 0x0000000000007b1d */ /* 0x000ff00000010000 */
[----:B------:R-:W-:Y:S05]  /*1030*/  @P0 BRA `(.L_x_17) ;  /* 0x0000004800f40947 */ /* 0x000fea0003800000 */
[----:B------:R-:W0:Y:S01]  /*1040*/  S2UR UR5, SR_CgaCtaId ;  /* 0x00000000000579c3 */ /* 0x000e220000008800 */
[----:B------:R-:W-:Y:S02]  /*1050*/  UMOV UR4, 0x400 ;  /* 0x0000040000047882 */ /* 0x000fe40000000000 */
[----:B0-----:R-:W-:-:S09]  /*1060*/  ULEA UR4, UR5, UR4, 0x18 ;  /* 0x0000000405047291 */ /* 0x001fd2000f8ec0ff */
[----:B---3--:R-:W0:Y:S04]  /*1070*/  LDS.128 R8, [UR4+0x10] ;  /* 0x00001004ff087984 */ /* 0x008e280008000c00 */
[----:B------:R-:W1:Y:S01]  /*1080*/  LDS.128 R12, [UR4+0x20] ;  /* 0x00002004ff0c7984 */ /* 0x000e620008000c00 */
[----:B0-----:R-:W-:-:S06]  /*1090*/  DSETP.GEU.AND P1, PT, R6, R8, PT ;  /* 0x000000080600722a */ /* 0x001fcc0003f2e000 */
[----:B------:R-:W-:Y:S02]  /*10a0*/  FSEL R2, R8, R6, !P1 ;  /* 0x0000000608027208 */ /* 0x000fe40004800000 */
[----:B------:R-:W-:Y:S02]  /*10b0*/  FSEL R3, R9, R7, !P1 ;  /* 0x0000000709037208 */ /* 0x000fe40004800000 */
[----:B------:R-:W0:Y:S04]  /*10c0*/  LDS.128 R4, [UR4+0x30] ;  /* 0x00003004ff047984 */ /* 0x000e280008000c00 */
[----:B------:R-:W-:-:S06]  /*10d0*/  DSETP.GEU.AND P1, PT, R2, R10, PT ;  /* 0x0000000a0200722a */ /* 0x000fcc0003f2e000 */
[----:B------:R-:W-:Y:S02]  /*10e0*/  FSEL R2, R10, R2, !P1 ;  /* 0x000000020a027208 */ /* 0x000fe40004800000 */
[----:B------:R-:W-:-:S06]  /*10f0*/  FSEL R3, R11, R3, !P1 ;  /* 0x000000030b037208 */ /* 0x000fcc0004800000 */
[----:B-1----:R-:W-:-:S06]  /*1100*/  DSETP.GEU.AND P1, PT, R2, R12, PT ;  /* 0x0000000c0200722a */ /* 0x002fcc0003f2e000 */
[----:B------:R-:W-:Y:S02]  /*1110*/  FSEL R8, R12, R2, !P1 ;  /* 0x000000020c087208 */ /* 0x000fe40004800000 */
[----:B------:R-:W-:Y:S02]  /*1120*/  FSEL R9, R13, R3, !P1 ;  /* 0x000000030d097208 */ /* 0x000fe40004800000 */
[----:B------:R-:W1:Y:S04]  /*1130*/  LDS.64 R2, [UR4+0x40] ;  /* 0x00004004ff027984 */ /* 0x000e680008000a00 */
[----:B------:R-:W-:-:S06]  /*1140*/  DSETP.GEU.AND P1, PT, R8, R14, PT ;  /* 0x0000000e0800722a */ /* 0x000fcc0003f2e000 */
[----:B------:R-:W-:Y:S02]  /*1150*/  FSEL R8, R14, R8, !P1 ;  /* 0x000000080e087208 */ /* 0x000fe40004800000 */
[----:B------:R-:W-:-:S06]  /*1160*/  FSEL R9, R15, R9, !P1 ;  /* 0x000000090f097208 */ /* 0x000fcc0004800000 */
[----:B0-----:R-:W-:-:S06]  /*1170*/  DSETP.GEU.AND P1, PT, R8, R4, PT ;  /* 0x000000040800722a */ /* 0x001fcc0003f2e000 */
[----:B------:R-:W-:Y:S02]  /*1180*/  FSEL R4, R4, R8, !P1 ;  /* 0x0000000804047208 */ /* 0x000fe40004800000 */
[----:B------:R-:W-:-:S06]  /*1190*/  FSEL R5, R5, R9, !P1 ;  /* 0x0000000905057208 */ /* 0x000fcc0004800000 */
[----:B------:R-:W-:-:S06]  /*11a0*/  DSETP.GEU.AND P1, PT, R4, R6, PT ;  /* 0x000000060400722a */ /* 0x000fcc0003f2e000 */
[----:B------:R-:W-:Y:S02]  /*11b0*/  FSEL R4, R6, R4, !P1 ;  /* 0x0000000406047208 */ /* 0x000fe40004800000 */
[----:B------:R-:W-:-:S06]  /*11c0*/  FSEL R5, R7, R5, !P1 ;  /* 0x0000000507057208 */ /* 0x000fcc0004800000 */
[----:B-1----:R-:W-:-:S06]  /*11d0*/  DSETP.GEU.AND P1, PT, R4, R2, PT ;  /* 0x000000020400722a */ /* 0x002fcc0003f2e000 */
[----:B------:R-:W-:Y:S02]  /*11e0*/  FSEL R6, R2, R4, !P1 ;  /* 0x0000000402067208 */ /* 0x000fe40004800000 */
[----:B------:R-:W-:Y:S01]  /*11f0*/  FSEL R7, R3, R5, !P1 ;  /* 0x0000000503077208 */ /* 0x000fe20004800000 */
[----:B------:R-:W-:Y:S06]  /*1200*/  BRA `(.L_x_17) ;  /* 0x0000004800807947 */ /* 0x000fec0003800000 */
.L_x_16:
[----:B------:R-:W-:Y:S01]  /*1210*/  LOP3.LUT R0, R3, 0x3e0, RZ, 0xc0, !PT ;  /* 0x000003e003007812 */ /* 0x000fe200078ec0ff */
[----:B------:R-:W0:Y:S03]  /*1220*/  S2R R10, SR_LANEID ;  /* 0x00000000000a7919 */ /* 0x000e260000000000 */
[----:B------:R-:W-:Y:S01]  /*1230*/  LOP3.LUT R9, RZ, R0, RZ, 0x33, !PT ;  /* 0x00000000ff097212 */ /* 0x000fe200078e33ff */
[----:B------:R-:W-:-:S04]  /*1240*/  VIADD R5, R0, 0x20 ;  /* 0x0000002000057836 */ /* 0x000fc80000000000 */
[----:B------:R-:W-:Y:S01]  /*1250*/  IMAD.IADD R9, R9, 0x1, R4 ;  /* 0x0000000109097824 */ /* 0x000fe200078e0204 */
[----:B------:R-:W-:-:S04]  /*1260*/  ISETP.GT.AND P0, PT, R5, R4, PT ;  /* 0x000000040500720c */ /* 0x000fc80003f04270 */
[----:B------:R-:W-:-:S05]  /*1270*/  SEL R5, R9, 0x1f, P0 ;  /* 0x0000001f09057807 */ /* 0x000fca0000000000 */
[----:B-----5:R-:W-:Y:S04]  /*1280*/  SHFL.DOWN PT, R8, R6, 0x1, R5 ;  /* 0x0820000006087989 */ /* 0x020fe800000e0005 */
[----:B------:R-:W1:Y:S01]  /*1290*/  SHFL.DOWN PT, R9, R7, 0x1, R5 ;  /* 0x0820000007097989 */ /* 0x000e6200000e0005 */
[C---:B0-----:R-:W-:Y:S01]  /*12a0*/  ISETP.GE.AND P0, PT, R10.reuse, R5, PT ;  /* 0x000000050a00720c */ /* 0x041fe20003f06270 */
[----:B------:R-:W-:Y:S01]  /*12b0*/  VIADD R0, R10, 0x2 ;  /* 0x000000020a007836 */ /* 0x000fe20000000000 */
[----:B-1----:R-:W-:-:S06]  /*12c0*/  DSETP.GEU.AND P1, PT, R6, R8, PT ;  /* 0x000000080600722a */ /* 0x002fcc0003f2e000 */
[-C--:B------:R-:W-:Y:S02]  /*12d0*/  FSEL R11, R8, R6.reuse, !P1 ;  /* 0x00000006080b7208 */ /* 0x080fe40004800000 */
[-C--:B------:R-:W-:Y:S02]  /*12e0*/  FSEL R9, R9, R7.reuse, !P1 ;  /* 0x0000000709097208 */ /* 0x080fe40004800000 */
[----:B------:R-:W-:Y:S02]  /*12f0*/  FSEL R2, R11, R6, !P0 ;  /* 0x000000060b027208 */ /* 0x000fe40004000000 */
[----:B------:R-:W-:Y:S02]  /*1300*/  FSEL R11, R9, R7, !P0 ;  /* 0x00000007090b7208 */ /* 0x000fe40004000000 */
[----:B------:R-:W-:Y:S01]  /*1310*/  ISETP.GT.AND P0, PT, R0, R5, PT ;  /* 0x000000050000720c */ /* 0x000fe20003f04270 */
[----:B------:R-:W-:Y:S01]  /*1320*/  SHFL.DOWN PT, R8, R2, 0x2, R5 ;  /* 0x0840000002087989 */ /* 0x000fe200000e0005 */
[----:B------:R-:W-:-:S02]  /*1330*/  IMAD.MOV.U32 R6, RZ, RZ, R2 ;  /* 0x000000ffff067224 */ /* 0x000fc400078e0002 */
[----:B------:R-:W-:Y:S01]  /*1340*/  IMAD.MOV.U32 R7, RZ, RZ, R11 ;  /* 0x000000ffff077224 */ /* 0x000fe200078e000b */
[----:B------:R-:W0:Y:S01]  /*1350*/  SHFL.DOWN PT, R9, R11, 0x2, R5 ;  /* 0x084000000b097989 */ /* 0x000e2200000e0005 */
[----:B------:R-:W-:-:S04]  /*1360*/  VIADD R0, R10, 0x4 ;  /* 0x000000040a007836 */ /* 0x000fc80000000000 */
[----:B0-----:R-:W-:-:S06]  /*1370*/  DSETP.GEU.AND P1, PT, R6, R8, PT ;  /* 0x000000080600722a */ /* 0x001fcc0003f2e000 */
[----:B------:R-:W-:Y:S02]  /*1380*/  @!P0 FSEL R2, R8, R2, !P1 ;  /* 0x0000000208028208 */ /* 0x000fe40004800000 */
[----:B------:R-:W-:Y:S02]  /*1390*/  @!P0 FSEL R11, R9, R11, !P1 ;  /* 0x0000000b090b8208 */ /* 0x000fe40004800000 */
[----:B------:R-:W-:Y:S01]  /*13a0*/  ISETP.GT.AND P0, PT, R0, R5, PT ;  /* 0x000000050000720c */ /* 0x000fe20003f04270 */
[----:B------:R-:W-:Y:S01]  /*13b0*/  SHFL.DOWN PT, R6, R2, 0x4, R5 ;  /* 0x0880000002067989 */ /* 0x000fe200000e0005 */
[----:B------:R-:W-:Y:S02]  /*13c0*/  IMAD.MOV.U32 R8, RZ, RZ, R2 ;  /* 0x000000ffff087224 */ /* 0x000fe400078e0002 */
        /* <DEDUP_REMOVED lines=8> */
[----:B------:R-:W-:Y:S01]  /*1450*/  IMAD.MOV.U32 R8, RZ, RZ, R2 ;  /* 0x000000ffff087224 */ /* 0x000fe200078e0002 */
[C---:B------:R-:W-:Y:S01]  /*1460*/  ISETP.NE.AND P0, PT, R10.reuse, RZ, PT ;  /* 0x000000ff0a00720c */ /* 0x040fe20003f05270 */
[----:B------:R-:W-:Y:S01]  /*1470*/  IMAD.MOV.U32 R9, RZ, RZ, R11 ;  /* 0x000000ffff097224 */ /* 0x000fe200078e000b */
[----:B------:R-:W0:Y:S01]  /*1480*/  SHFL.DOWN PT, R7, R11, 0x8, R5 ;  /* 0x090000000b077989 */ /* 0x000e2200000e0005 */
[----:B------:R-:W-:-:S10]  /*1490*/  VIADD R0, R10, 0x10 ;  /* 0x000000100a007836 */ /* 0x000fd40000000000 */
[----:B------:R-:W1:Y:S01]  /*14a0*/  @!P0 S2R R13, SR_CgaCtaId ;  /* 0x00000000000d8919 */ /* 0x000e620000008800 */
[----:B0-----:R-:W-:-:S06]  /*14b0*/  DSETP.GEU.AND P2, PT, R8, R6, PT ;  /* 0x000000060800722a */ /* 0x001fcc0003f4e000 */
[----:B------:R-:W-:Y:S02]  /*14c0*/  @!P1 FSEL R2, R6, R2, !P2 ;  /* 0x0000000206029208 */ /* 0x000fe40005000000 */
[----:B------:R-:W-:Y:S02]  /*14d0*/  @!P1 FSEL R11, R7, R11, !P2 ;  /* 0x0000000b070b9208 */ /* 0x000fe40005000000 */
[----:B------:R-:W-:Y:S01]  /*14e0*/  ISETP.GT.AND P1, PT, R0, R5, PT ;  /* 0x000000050000720c */ /* 0x000fe20003f24270 */
[----:B------:R-:W-:Y:S01]  /*14f0*/  SHFL.DOWN PT, R6, R2, 0x10, R5 ;  /* 0x0a00000002067989 */ /* 0x000fe200000e0005 */
[----:B------:R-:W-:Y:S01]  /*1500*/  IMAD.MOV.U32 R8, RZ, RZ, R2 ;  /* 0x000000ffff087224 */ /* 0x000fe200078e0002 */
[----:B------:R-:W-:Y:S01]  /*1510*/  @!P0 SHF.R.U32.HI R0, RZ, 0x2, R3 ;  /* 0x00000002ff008819 */ /* 0x000fe20000011603 */
[----:B------:R-:W-:Y:S01]  /*1520*/  IMAD.MOV.U32 R9, RZ, RZ, R11 ;  /* 0x000000ffff097224 */ /* 0x000fe200078e000b */
[----:B------:R-:W0:Y:S02]  /*1530*/  SHFL.DOWN PT, R7, R11, 0x10, R5 ;  /* 0x0a0000000b077989 */ /* 0x000e2400000e0005 */
[----:B------:R-:W-:-:S03]  /*1540*/  @!P0 LOP3.LUT R0, R0, 0xf8, RZ, 0xc0, !PT ;  /* 0x000000f800008812 */ /* 0x000fc600078ec0ff */
[----:B0-----:R-:W-:Y:S01]  /*1550*/  DSETP.GEU.AND P2, PT, R8, R6, PT ;  /* 0x000000060800722a */ /* 0x001fe20003f4e000 */
[----:B------:R-:W-:-:S04]  /*1560*/  @!P0 MOV R8, 0x400 ;  /* 0x0000040000088802 */ /* 0x000fc80000000f00 */
[----:B-1----:R-:W-:Y:S02]  /*1570*/  @!P0 LEA R13, R13, R8, 0x18 ;  /* 0x000000080d0d8211 */ /* 0x002fe400078ec0ff */
[----:B------:R-:W-:Y:S02]  /*1580*/  @!P1 FSEL R2, R6, R2, !P2 ;  /* 0x0000000206029208 */ /* 0x000fe40005000000 */
[----:B------:R-:W-:Y:S01]  /*1590*/  @!P1 FSEL R11, R7, R11, !P2 ;  /* 0x0000000b070b9208 */ /* 0x000fe20005000000 */
[----:B------:R-:W-:Y:S02]  /*15a0*/  @!P0 IMAD.IADD R13, R0, 0x1, R13 ;  /* 0x00000001000d8824 */ /* 0x000fe400078e020d */
[----:B------:R-:W-:Y:S02]  /*15b0*/  IMAD.MOV.U32 R6, RZ, RZ, R2 ;  /* 0x000000ffff067224 */ /* 0x000fe400078e0002 */
[----:B------:R-:W-:-:S05]  /*15c0*/  IMAD.MOV.U32 R7, RZ, RZ, R11 ;  /* 0x000000ffff077224 */ /* 0x000fca00078e000b */
[----:B------:R3:W-:Y:S01]  /*15d0*/  @!P0 STS.64 [R13+0x8], R6 ;  /* 0x000008060d008388 */ /* 0x0007e20000000a00 */
[----:B------:R-:W-:Y:S01]  /*15e0*/  BAR.SYNC.DEFER_BLOCKING 0x0 ;  /* 0x0000000000007b1d */ /* 0x000fe20000010000 */
[----:B------:R-:W-:-:S13]  /*15f0*/  ISETP.NE.AND P0, PT, R3, RZ, PT ;  /* 0x000000ff0300720c */ /* 0x000fda0003f05270 */
[----:B---3--:R-:W-:Y:S05]  /*1600*/  @P0 BRA `(.L_x_17) ;  /* 0x0000004400800947 */ /* 0x008fea0003800000 */
[----:B------:R-:W0:Y:S01]  /*1610*/  S2UR UR5, SR_CgaCtaId ;  /* 0x00000000000579c3 */ /* 0x000e220000008800 */
[----:B------:R-:W-:Y:S01]  /*1620*/  UMOV UR4, 0x400 ;  /* 0x0000040000047882 */ /* 0x000fe20000000000 */
[----:B------:R-:W-:Y:S01]  /*1630*/  ISETP.GT.AND P2, PT, R4, 0x20, PT ;  /* 0x000000200400780c */ /* 0x000fe20003f44270 */
[----:B0-----:R-:W-:-:S09]  /*1640*/  ULEA UR4, UR5, UR4, 0x18 ;  /* 0x0000000405047291 */ /* 0x001fd2000f8ec0ff */
[----:B------:R-:W0:Y:S04]  /*1650*/  LDS.128 R16, [UR4+0x10] ;  /* 0x00001004ff107984 */ /* 0x000e280008000c00 */
[----:B------:R-:W1:Y:S04]  /*1660*/  LDS.128 R12, [UR4+0x20] ;  /* 0x00002004ff0c7984 */ /* 0x000e680008000c00 */
[----:B------:R-:W2:Y:S01]  /*1670*/  LDS.128 R8, [UR4+0x30] ;  /* 0x00003004ff087984 */ /* 0x000ea20008000c00 */
[----:B0-----:R-:W-:-:S06]  /*1680*/  DSETP.GEU.AND P1, PT, R6, R16, PT ;  /* 0x000000100600722a */ /* 0x001fcc0003f2e000 */
[-C--:B------:R-:W-:Y:S02]  /*1690*/  FSEL R3, R16, R6.reuse, !P1 ;  /* 0x0000000610037208 */ /* 0x080fe40004800000 */
[-C--:B------:R-:W-:Y:S02]  /*16a0*/  FSEL R17, R17, R7.reuse, !P1 ;  /* 0x0000000711117208 */ /* 0x080fe40004800000 */
[----:B------:R-:W-:Y:S02]  /*16b0*/  FSEL R6, R3, R6, P2 ;  /* 0x0000000603067208 */ /* 0x000fe40001000000 */
[----:B------:R-:W-:Y:S02]  /*16c0*/  FSEL R7, R17, R7, P2 ;  /* 0x0000000711077208 */ /* 0x000fe40001000000 */
[C---:B------:R-:W-:Y:S01]  /*16d0*/  ISETP.GT.AND P1, PT, R4.reuse, 0x40, PT ;  /* 0x000000400400780c */ /* 0x040fe20003f24270 */
[----:B------:R-:W-:Y:S01]  /*16e0*/  IMAD.MOV.U32 R2, RZ, RZ, R6 ;  /* 0x000000ffff027224 */ /* 0x000fe200078e0006 */
[----:B------:R-:W-:Y:S01]  /*16f0*/  ISETP.GT.AND P2, PT, R4, 0x60, PT ;  /* 0x000000600400780c */ /* 0x000fe20003f44270 */
[----:B------:R-:W-:-:S06]  /*1700*/  IMAD.MOV.U32 R3, RZ, RZ, R7 ;  /* 0x000000ffff037224 */ /* 0x000fcc00078e0007 */
[----:B------:R-:W-:-:S06]  /*1710*/  DSETP.GEU.AND P3, PT, R2, R18, PT ;  /* 0x000000120200722a */ /* 0x000fcc0003f6e000 */
[----:B------:R-:W-:Y:S02]  /*1720*/  @P1 FSEL R6, R18, R6, !P3 ;  /* 0x0000000612061208 */ /* 0x000fe40005800000 */
[----:B------:R-:W-:Y:S02]  /*1730*/  @P1 FSEL R7, R19, R7, !P3 ;  /* 0x0000000713071208 */ /* 0x000fe40005800000 */
[----:B------:R-:W-:Y:S01]  /*1740*/  ISETP.GT.AND P1, PT, R4, 0x80, PT ;  /* 0x000000800400780c */ /* 0x000fe20003f24270 */
[----:B------:R-:W-:Y:S02]  /*1750*/  IMAD.MOV.U32 R2, RZ, RZ, R6 ;  /* 0x000000ffff027224 */ /* 0x000fe400078e0006 */
[----:B------:R-:W-:-:S06]  /*1760*/  IMAD.MOV.U32 R3, RZ, RZ, R7 ;  /* 0x000000ffff037224 */ /* 0x000fcc00078e0007 */
[----:B-1----:R-:W-:Y:S01]  /*1770*/  DSETP.GEU.AND P3, PT, R2, R12, PT ;  /* 0x0000000c0200722a */ /* 0x002fe20003f6e000 */
[----:B------:R-:W0:Y:S05]  /*1780*/  LDS.64 R2, [UR4+0x40] ;  /* 0x00004004ff027984 */ /* 0x000e2a0008000a00 */
[----:B------:R-:W-:Y:S02]  /*1790*/  @P2 FSEL R6, R12, R6, !P3 ;  /* 0x000000060c062208 */ /* 0x000fe40005800000 */
[----:B------:R-:W-:Y:S02]  /*17a0*/  @P2 FSEL R7, R13, R7, !P3 ;  /* 0x000000070d072208 */ /* 0x000fe40005800000 */
[----:B------:R-:W-:-:S04]  /*17b0*/  ISETP.GT.AND P2, PT, R4, 0xa0, PT ;  /* 0x000000a00400780c */ /* 0x000fc80003f44270 */
[----:B------:R-:W-:-:S06]  /*17c0*/  DSETP.GEU.AND P3, PT, R6, R14, PT ;  /* 0x0000000e0600722a */ /* 0x000fcc0003f6e000 */
[----:B------:R-:W-:Y:S02]  /*17d0*/  @P1 FSEL R6, R14, R6, !P3 ;  /* 0x000000060e061208 */ /* 0x000fe40005800000 */
[----:B------:R-:W-:Y:S02]  /*17e0*/  @P1 FSEL R7, R15, R7, !P3 ;  /* 0x000000070f071208 */ /* 0x000fe40005800000 */
[----:B------:R-:W-:-:S04]  /*17f0*/  ISETP.GT.AND P1, PT, R4, 0xc0, PT ;  /* 0x000000c00400780c */ /* 0x000fc80003f24270 */
[----:B--2---:R-:W-:-:S06]  /*1800*/  DSETP.GEU.AND P3, PT, R6, R8, PT ;  /* 0x000000080600722a */ /* 0x004fcc0003f6e000 */
[----:B------:R-:W-:Y:S02]  /*1810*/  @P2 FSEL R6, R8, R6, !P3 ;  /* 0x0000000608062208 */ /* 0x000fe40005800000 */
[----:B------:R-:W-:Y:S02]  /*1820*/  @P2 FSEL R7, R9, R7, !P3 ;  /* 0x0000000709072208 */ /* 0x000fe40005800000 */
[----:B------:R-:W-:-:S04]  /*1830*/  ISETP.GT.AND P2, PT, R4, 0xe0, PT ;  /* 0x000000e00400780c */ /* 0x000fc80003f44270 */
[----:B------:R-:W-:-:S06]  /*1840*/  DSETP.GEU.AND P3, PT, R6, R10, PT ;  /* 0x0000000a0600722a */ /* 0x000fcc0003f6e000 */
[----:B------:R-:W-:Y:S02]  /*1850*/  @P1 FSEL R6, R10, R6, !P3 ;  /* 0x000000060a061208 */ /* 0x000fe40005800000 */
[----:B------:R-:W-:-:S03]  /*1860*/  @P1 FSEL R7, R11, R7, !P3 ;  /* 0x000000070b071208 */ /* 0x000fc60005800000 */
[----:B------:R-:W-:Y:S02]  /*1870*/  IMAD.MOV.U32 R4, RZ, RZ, R6 ;  /* 0x000000ffff047224 */ /* 0x000fe400078e0006 */
[----:B------:R-:W-:-:S06]  /*1880*/  IMAD.MOV.U32 R5, RZ, RZ, R7 ;  /* 0x000000ffff057224 */ /* 0x000fcc00078e0007 */
[----:B0-----:R-:W-:-:S06]  /*1890*/  DSETP.GEU.AND P1, PT, R4, R2, PT ;  /* 0x000000020400722a */ /* 0x001fcc0003f2e000 */
[----:B------:R-:W-:Y:S02]  /*18a0*/  @P2 FSEL R6, R2, R6, !P1 ;  /* 0x0000000602062208 */ /* 0x000fe40004800000 */
[----:B------:R-:W-:Y:S01]  /*18b0*/  @P2 FSEL R7, R3, R7, !P1 ;  /* 0x0000000703072208 */ /* 0x000fe20004800000 */
[----:B------:R-:W-:Y:S06]  /*18c0*/  BRA `(.L_x_17) ;  /* 0x0000004000d07947 */ /* 0x000fec0003800000 */
.L_x_3:
[----:B------:R-:W0:Y:S01]  /*18d0*/  S2R R0, SR_TID.X ;  /* 0x0000000000007919 */ /* 0x000e220000002100 */
[----:B------:R-:W1:Y:S02]  /*18e0*/  LDCU.64 UR4, c[0x0][0x380] ;  /* 0x00007000ff0477ac */ /* 0x000e640008000a00 */
[----:B-1----:R-:W-:Y:S02]  /*18f0*/  IMAD.U32 R2, RZ, RZ, UR4 ;  /* 0x00000004ff027e24 */ /* 0x002fe4000f8e00ff */
[----:B------:R-:W-:Y:S02]  /*1900*/  IMAD.U32 R3, RZ, RZ, UR5 ;  /* 0x00000005ff037e24 */ /* 0x000fe4000f8e00ff */
[----:B0-----:R-:W-:-:S04]  /*1910*/  IMAD.SHL.U32 R5, R0, 0x4, RZ ;  /* 0x0000000400057824 */ /* 0x001fc800078e00ff */
[----:B------:R-:W-:-:S05]  /*1920*/  IMAD.WIDE.U32 R6, R5, 0x8, R2 ;  /* 0x0000000805067825 */ /* 0x000fca00078e0002 */
[----:B------:R-:W2:Y:S04]  /*1930*/  LDG.E.128.CONSTANT R20, desc[UR6][R6.64] ;  /* 0x0000000606147981 */ /* 0x000ea8000c1e9d00 */
[----:B------:R-:W3:Y:S04]  /*1940*/  LDG.E.128.CONSTANT R12, desc[UR6][R6.64+0x10] ;  /* 0x00001006060c7981 */ /* 0x000ee8000c1e9d00 */
[----:B------:R-:W4:Y:S04]  /*1950*/  LDG.E.128.CONSTANT R8, desc[UR6][R6.64+0x2000] ;  /* 0x0020000606087981 */ /* 0x000f28000c1e9d00 */
[----:B------:R0:W5:Y:S01]  /*1960*/  LDG.E.128.CONSTANT R16, desc[UR6][R6.64+0x2010] ;  /* 0x0020100606107981 */ /* 0x000162000c1e9d00 */
[----:B------:R-:W-:Y:S01]  /*1970*/  ISETP.GE.U32.AND P1, PT, R4, 0x1000, PT ;  /* 0x000010000400780c */ /* 0x000fe20003f26070 */
[----:B------:R-:W-:Y:S01]  /*1980*/  UMOV UR4, 0x800 ;  /* 0x0000080000047882 */ /* 0x000fe20000000000 */
[----:B--2---:R-:W-:-:S06]  /*1990*/  DSETP.GEU.AND P0, PT, R20, R22, PT ;  /* 0x000000161400722a */ /* 0x004fcc0003f0e000 */
[----:B------:R-:W-:Y:S02]  /*19a0*/  FSEL R20, R22, R20, !P0 ;  /* 0x0000001416147208 */ /* 0x000fe40004000000 */
[----:B------:R-:W-:-:S06]  /*19b0*/  FSEL R21, R23, R21, !P0 ;  /* 0x0000001517157208 */ /* 0x000fcc0004000000 */
[----:B---3--:R-:W-:-:S06]  /*19c0*/  DSETP.GEU.AND P0, PT, R20, R12, PT ;  /* 0x0000000c1400722a */ /* 0x008fcc0003f0e000 */
[----:B------:R-:W-:Y:S02]  /*19d0*/  FSEL R12, R12, R20, !P0 ;  /* 0x000000140c0c7208 */ /* 0x000fe40004000000 */
[----:B------:R-:W-:-:S06]  /*19e0*/  FSEL R13, R13, R21, !P0 ;  /* 0x000000150d0d7208 */ /* 0x000fcc0004000000 */
[----:B------:R-:W-:-:S06]  /*19f0*/  DSETP.GEU.AND P0, PT, R12, R14, PT ;  /* 0x0000000e0c00722a */ /* 0x000fcc0003f0e000 */
[----:B------:R-:W-:Y:S02]  /*1a00*/  FSEL R12, R14, R12, !P0 ;  /* 0x0000000c0e0c7208 */ /* 0x000fe40004000000 */
[----:B------:R-:W-:-:S06]  /*1a10*/  FSEL R13, R15, R13, !P0 ;  /* 0x0000000d0f0d7208 */ /* 0x000fcc0004000000 */
[----:B----4-:R-:W-:-:S06]  /*1a20*/  DSETP.GEU.AND P0, PT, R12, R8, PT ;  /* 0x000000080c00722a */ /* 0x010fcc0003f0e000 */
[----:B0-----:R-:W-:Y:S02]  /*1a30*/  FSEL R6, R8, R12, !P0 ;  /* 0x0000000c08067208 */ /* 0x001fe40004000000 */
[----:B------:R-:W-:-:S06]  /*1a40*/  FSEL R7, R9, R13, !P0 ;  /* 0x0000000d09077208 */ /* 0x000fcc0004000000 */
[----:B------:R-:W-:-:S06]  /*1a50*/  DSETP.GEU.AND P0, PT, R6, R10, PT ;  /* 0x0000000a0600722a */ /* 0x000fcc0003f0e000 */
[----:B------:R-:W-:Y:S02]  /*1a60*/  FSEL R6, R10, R6, !P0 ;  /* 0x000000060a067208 */ /* 0x000fe40004000000 */
[----:B------:R-:W-:-:S06]  /*1a70*/  FSEL R7, R11, R7, !P0 ;  /* 0x000000070b077208 */ /* 0x000fcc0004000000 */
[----:B-----5:R-:W-:-:S06]  /*1a80*/  DSETP.GEU.AND P0, PT, R6, R16, PT ;  /* 0x000000100600722a */ /* 0x020fcc0003f0e000 */
[----:B------:R-:W-:Y:S02]  /*1a90*/  FSEL R6, R16, R6, !P0 ;  /* 0x0000000610067208 */ /* 0x000fe40004000000 */
[----:B------:R-:W-:-:S06]  /*1aa0*/  FSEL R7, R17, R7, !P0 ;  /* 0x0000000711077208 */ /* 0x000fcc0004000000 */
[----:B------:R-:W-:-:S06]  /*1ab0*/  DSETP.GEU.AND P0, PT, R6, R18, PT ;  /* 0x000000120600722a */ /* 0x000fcc0003f0e000 */
[----:B------:R-:W-:Y:S02]  /*1ac0*/  FSEL R6, R18, R6, !P0 ;  /* 0x0000000612067208 */ /* 0x000fe40004000000 */
[----:B------:R-:W-:Y:S01]  /*1ad0*/  FSEL R7, R19, R7, !P0 ;  /* 0x0000000713077208 */ /* 0x000fe20004000000 */
[----:B------:R-:W-:Y:S06]  /*1ae0*/  @!P1 BRA `(.L_x_18) ;  /* 0x0000000000a49947 */ /* 0x000fec0003800000 */
[----:B------:R-:W0:Y:S01]  /*1af0*/  LDC R24, c[0x0][0x390] ;  /* 0x0000e400ff187b82 */ /* 0x000e220000000800 */
[----:B------:R-:W-:Y:S01]  /*1b00*/  VIADD R25, R4, 0xfffff800 ;  /* 0xfffff80004197836 */ /* 0x000fe20000000000 */
[----:B------:R-:W-:-:S06]  /*1b10*/  UMOV UR4, 0x800 ;  /* 0x0000080000047882 */ /* 0x000fcc0000000000 */
[----:B------:R-:W1:Y:S02]  /*1b20*/  LDC.64 R2, c[0x0][0x380] ;  /* 0x0000e000ff027b82 */ /* 0x000e640000000a00 */
.L_x_20:
[----:B------:R-:W-:-:S04]  /*1b30*/  VIADD R27, R5, UR4 ;  /* 0x00000004051b7c36 */ /* 0x000fc80008000000 */
[----:B-1----:R-:W-:-:S05]  /*1b40*/  IMAD.WIDE.U32 R26, R27, 0x8, R2 ;  /* 0x000000081b1a7825 */ /* 0x002fca00078e0002 */
[----:B------:R-:W2:Y:S04]  /*1b50*/  LDG.E.128.CONSTANT R12, desc[UR6][R26.64] ;  /* 0x000000061a0c7981 */ /* 0x000ea8000c1e9d00 */
[----:B------:R-:W3:Y:S04]  /*1b60*/  LDG.E.128.CONSTANT R16, desc[UR6][R26.64+0x10] ;  /* 0x000010061a107981 */ /* 0x000ee8000c1e9d00 */
[----:B------:R-:W4:Y:S04]  /*1b70*/  LDG.E.128.CONSTANT R20, desc[UR6][R26.64+0x2000] ;  /* 0x002000061a147981 */ /* 0x000f28000c1e9d00 */
[----:B------:R-:W5:Y:S01]  /*1b80*/  LDG.E.128.CONSTANT R8, desc[UR6][R26.64+0x2010] ;  /* 0x002010061a087981 */ /* 0x000f62000c1e9d00 */
[----:B0-----:R-:W-:Y:S01]  /*1b90*/  IMAD.MOV.U32 R4, RZ, RZ, R24 ;  /* 0x000000ffff047224 */ /* 0x001fe200078e0018 */
[----:B--2---:R-:W-:-:S06]  /*1ba0*/  DSETP.GEU.AND P0, PT, R6, R12, PT ;  /* 0x0000000c0600722a */ /* 0x004fcc0003f0e000 */
[----:B------:R-:W-:Y:S02]  /*1bb0*/  FSEL R6, R12, R6, !P0 ;  /* 0x000000060c067208 */ /* 0x000fe40004000000 */
[----:B------:R-:W-:-:S06]  /*1bc0*/  FSEL R7, R13, R7, !P0 ;  /* 0x000000070d077208 */ /* 0x000fcc0004000000 */
[----:B------:R-:W-:-:S06]  /*1bd0*/  DSETP.GEU.AND P0, PT, R6, R14, PT ;  /* 0x0000000e0600722a */ /* 0x000fcc0003f0e000 */
        /* <DEDUP_REMOVED lines=14> */
[----:B-----5:R-:W-:-:S06]  /*1cc0*/  DSETP.GEU.AND P0, PT, R6, R8, PT ;  /* 0x000000080600722a */ /* 0x020fcc0003f0e000 */
[----:B------:R-:W-:Y:S01]  /*1cd0*/  FSEL R6, R8, R6, !P0 ;  /* 0x0000000608067208 */ /* 0x000fe20004000000 */
[----:B------:R-:W-:Y:S01]  /*1ce0*/  VIADD R8, R4, -UR4 ;  /* 0x8000000404087c36 */ /* 0x000fe20008000000 */
[----:B------:R-:W-:-:S04]  /*1cf0*/  FSEL R7, R9, R7, !P0 ;  /* 0x0000000709077208 */ /* 0x000fc80004000000 */
[----:B------:R-:W-:Y:S02]  /*1d00*/  ISETP.GE.AND P1, PT, R8, 0x800, PT ;  /* 0x000008000800780c */ /* 0x000fe40003f26270 */
[----:B------:R-:W-:-:S06]  /*1d10*/  DSETP.GEU.AND P0, PT, R6, R10, PT ;  /* 0x0000000a0600722a */ /* 0x000fcc0003f0e000 */
[----:B------:R-:W-:Y:S02]  /*1d20*/  FSEL R6, R10, R6, !P0 ;  /* 0x000000060a067208 */ /* 0x000fe40004000000 */
[----:B------:R-:W-:-:S03]  /*1d30*/  FSEL R7, R11, R7, !P0 ;  /* 0x000000070b077208 */ /* 0x000fc60004000000 */
[----:B------:R-:W-:Y:S05]  /*1d40*/  @!P1 BRA `(.L_x_19) ;  /* 0x0000000c00009947 */ /* 0x000fea0003800000 */
[----:B------:R-:W-:-:S06]  /*1d50*/  UIADD3 UR4, UPT, UPT, UR4, 0x800, URZ ;  /* 0x0000080004047890 */ /* 0x000fcc000fffe0ff */
[----:B------:R-:W-:-:S13]  /*1d60*/  ISETP.LT.AND P0, PT, R25, UR4, PT ;  /* 0x0000000419007c0c */ /* 0x000fda000bf01270 */
[----:B------:R-:W-:Y:S05]  /*1d70*/  @!P0 BRA `(.L_x_20) ;  /* 0xfffffffc006c8947 */ /* 0x000fea000383ffff */
.L_x_18:
[----:B------:R-:W-:-:S13]  /*1d80*/  ISETP.LE.AND P0, PT, R4, UR4, PT ;  /* 0x0000000404007c0c */ /* 0x000fda000bf03270 */
[----:B------:R-:W-:Y:S05]  /*1d90*/  @P0 BRA `(.L_x_19) ;  /* 0x0000000800ec0947 */ /* 0x000fea0003800000 */
[----:B------:R-:W-:Y:S01]  /*1da0*/  VIADD R41, R4, -UR4 ;  /* 0x8000000404297c36 */ /* 0x000fe20008000000 */
[----:B------:R-:W-:Y:S04]  /*1db0*/  BSSY.RECONVERGENT B1, `(.L_x_19) ;  /* 0x00000b9000017945 */ /* 0x000fe80003800200 */
[----:B------:R-:W-:-:S13]  /*1dc0*/  ISETP.GE.AND P0, PT, R0, R41, PT ;  /* 0x000000290000720c */ /* 0x000fda0003f06270 */
[----:B------:R-:W-:Y:S05]  /*1dd0*/  @P0 BRA `(.L_x_21) ;  /* 0x0000000800d80947 */ /* 0x000fea0003800000 */
[----:B------:R-:W-:Y:S01]  /*1de0*/  LOP3.LUT R5, RZ, R0, RZ, 0x33, !PT ;  /* 0x00000000ff057212 */ /* 0x000fe200078e33ff */
[----:B------:R-:W-:Y:S01]  /*1df0*/  BSSY.RECONVERGENT B2, `(.L_x_22) ;  /* 0x0000016000027945 */ /* 0x000fe20003800200 */
[----:B------:R-:W-:Y:S02]  /*1e00*/  IMAD.MOV.U32 R40, RZ, RZ, R0 ;  /* 0x000000ffff287224 */ /* 0x000fe400078e0000 */
[----:B------:R-:W-:-:S04]  /*1e10*/  IADD3 R4, PT, PT, R4, -UR4, R5 ;  /* 0x8000000404047c10 */ /* 0x000fc8000fffe005 */
[C---:B------:R-:W-:Y:S02]  /*1e20*/  LOP3.LUT R5, R4.reuse, 0x300, RZ, 0xc0, !PT ;  /* 0x0000030004057812 */ /* 0x040fe400078ec0ff */
[----:B------:R-:W-:Y:S02]  /*1e30*/  ISETP.GE.U32.AND P2, PT, R4, 0x300, PT ;  /* 0x000003000400780c */ /* 0x000fe40003f46070 */
[----:B------:R-:W-:-:S13]  /*1e40*/  ISETP.NE.AND P0, PT, R5, 0x300, PT ;  /* 0x000003000500780c */ /* 0x000fda0003f05270 */
[----:B------:R-:W-:Y:S05]  /*1e50*/  @!P0 BRA `(.L_x_23) ;  /* 0x00000000003c8947 */ /* 0x000fea0003800000 */
[----:B------:R-:W-:Y:S01]  /*1e60*/  LEA.HI R4, R4, 0x1, RZ, 0x18 ;  /* 0x0000000104047811 */ /* 0x000fe200078fc0ff */
[----:B------:R-:W-:Y:S02]  /*1e70*/  VIADD R9, R0, UR4 ;  /* 0x0000000400097c36 */ /* 0x000fe40008000000 */
[----:B------:R-:W-:Y:S01]  /*1e80*/  IMAD.MOV.U32 R40, RZ, RZ, R0 ;  /* 0x000000ffff287224 */ /* 0x000fe200078e0000 */
[----:B------:R-:W-:-:S05]  /*1e90*/  LOP3.LUT R4, R4, 0x3, RZ, 0xc0, !PT ;  /* 0x0000000304047812 */ /* 0x000fca00078ec0ff */
[----:B------:R-:W-:-:S07]  /*1ea0*/  IMAD.MOV R8, RZ, RZ, -R4 ;  /* 0x000000ffff087224 */ /* 0x000fce00078e0a04 */
.L_x_24:
[----:B------:R-:W-:-:S06]  /*1eb0*/  IMAD.WIDE.U32 R4, R9, 0x8, R2 ;  /* 0x0000000809047825 */ /* 0x000fcc00078e0002 */
[----:B------:R-:W2:Y:S01]  /*1ec0*/  LDG.E.64.CONSTANT R4, desc[UR6][R4.64] ;  /* 0x0000000604047981 */ /* 0x000ea2000c1e9b00 */
[----:B------:R-:W-:Y:S02]  /*1ed0*/  VIADD R8, R8, 0x1 ;  /* 0x0000000108087836 */ /* 0x000fe40000000000 */
[----:B------:R-:W-:Y:S02]  /*1ee0*/  VIADD R40, R40, 0x100 ;  /* 0x0000010028287836 */ /* 0x000fe40000000000 */
[----:B------:R-:W-:Y:S01]  /*1ef0*/  VIADD R9, R9, 0x100 ;  /* 0x0000010009097836 */ /* 0x000fe20000000000 */
[----:B------:R-:W-:Y:S01]  /*1f00*/  ISETP.NE.AND P1, PT, R8, RZ, PT ;  /* 0x000000ff0800720c */ /* 0x000fe20003f25270 */
[----:B--2---:R-:W-:-:S06]  /*1f10*/  DSETP.GEU.AND P0, PT, R6, R4, PT ;  /* 0x000000040600722a */ /* 0x004fcc0003f0e000 */
[----:B------:R-:W-:Y:S02]  /*1f20*/  FSEL R6, R4, R6, !P0 ;  /* 0x0000000604067208 */ /* 0x000fe40004000000 */
[----:B------:R-:W-:-:S04]  /*1f30*/  FSEL R7, R5, R7, !P0 ;  /* 0x0000000705077208 */ /* 0x000fc80004000000 */
[----:B------:R-:W-:Y:S05]  /*1f40*/  @P1 BRA `(.L_x_24) ;  /* 0xfffffffc00d81947 */ /* 0x000fea000383ffff */
.L_x_23:
[----:B------:R-:W-:Y:S05]  /*1f50*/  BSYNC.RECONVERGENT B2 ;  /* 0x0000000000027941 */ /* 0x000fea0003800200 */
.L_x_22:
[----:B------:R-:W-:Y:S05]  /*1f60*/  @!P2 BRA `(.L_x_21) ;  /* 0x000000080074a947 */ /* 0x000fea0003800000 */
[----:B------:R-:W0:Y:S01]  /*1f70*/  LDCU.64 UR8, c[0x0][0x380] ;  /* 0x00007000ff0877ac */ /* 0x000e220008000a00 */
[----:B------:R-:W-:Y:S01]  /*1f80*/  IMAD.IADD R9, R41, 0x1, -R40 ;  /* 0x0000000129097824 */ /* 0x000fe200078e0a28 */
[C---:B------:R-:W-:Y:S01]  /*1f90*/  IADD3 R5, P0, PT, R40.reuse, UR4, RZ ;  /* 0x0000000428057c10 */ /* 0x040fe2000ff1e0ff */
[----:B------:R-:W-:Y:S01]  /*1fa0*/  BSSY.RECONVERGENT B2, `(.L_x_25) ;  /* 0x0000059000027945 */ /* 0x000fe20003800200 */
[----:B------:R-:W-:Y:S02]  /*1fb0*/  VIADD R43, R40, UR4 ;  /* 0x00000004282b7c36 */ /* 0x000fe40008000000 */
[----:B------:R-:W-:Y:S01]  /*1fc0*/  ISETP.GT.AND P1, PT, R9, 0xc00, PT ;  /* 0x00000c000900780c */ /* 0x000fe20003f24270 */
[----:B------:R-:W-:Y:S01]  /*1fd0*/  IMAD.X R8, RZ, RZ, RZ, P0 ;  /* 0x000000ffff087224 */ /* 0x000fe200000e06ff */
[----:B0-----:R-:W-:-:S04]  /*1fe0*/  LEA R4, P0, R5, UR8, 0x3 ;  /* 0x0000000805047c11 */ /* 0x001fc8000f8018ff */
[----:B------:R-:W-:Y:S02]  /*1ff0*/  LEA.HI.X R5, R5, UR9, R8, 0x3, P0 ;  /* 0x0000000905057c11 */ /* 0x000fe400080f1c08 */
[----:B------:R-:W-:-:S05]  /*2000*/  IADD3 R4, P0, PT, R4, 0x1000, RZ ;  /* 0x0000100004047810 */ /* 0x000fca0007f1e0ff */
[----:B------:R-:W-:Y:S01]  /*2010*/  IMAD.X R5, RZ, RZ, R5, P0 ;  /* 0x000000ffff057224 */ /* 0x000fe200000e0605 */
[----:B------:R-:W-:Y:S01]  /*2020*/  PLOP3.LUT P0, PT, PT, PT, PT, 0x80, 0x8 ;  /* 0x000000000008781c */ /* 0x000fe20003f0f070 */
[----:B------:R-:W-:-:S12]  /*2030*/  @!P1 BRA `(.L_x_26) ;  /* 0x00000004003c9947 */ /* 0x000fd80003800000 */
[----:B------:R-:W-:Y:S01]  /*2040*/  PLOP3.LUT P0, PT, PT, PT, PT, 0x8, 0x80 ;  /* 0x000000000080781c */ /* 0x000fe20003f0e170 */
[----:B------:R-:W-:-:S12]  /*2050*/  VIADD R45, R41, 0xfffff400 ;  /* 0xfffff400292d7836 */ /* 0x000fd80000000000 */
.L_x_27:
[C---:B------:R-:W-:Y:S01]  /*2060*/  IMAD.WIDE.U32 R38, R43.reuse, 0x8, R2 ;  /* 0x000000082b267825 */ /* 0x040fe200078e0002 */
[----:B------:R-:W2:Y:S04]  /*2070*/  LDG.E.64.CONSTANT R8, desc[UR6][R4.64+-0x800] ;  /* 0xfff8000604087981 */ /* 0x000ea8000c1e9b00 */
[----:B------:R-:W3:Y:S04]  /*2080*/  LDG.E.64.CONSTANT R10, desc[UR6][R4.64] ;  /* 0x00000006040a7981 */ /* 0x000ee8000c1e9b00 */
[----:B------:R-:W4:Y:S01]  /*2090*/  LDG.E.64.CONSTANT R38, desc[UR6][R38.64] ;  /* 0x0000000626267981 */ /* 0x000f22000c1e9b00 */
[----:B------:R-:W-:-:S03]  /*20a0*/  VIADD R15, R43, 0x400 ;  /* 0x000004002b0f7836 */ /* 0x000fc60000000000 */
[----:B------:R-:W5:Y:S01]  /*20b0*/  LDG.E.64.CONSTANT R12, desc[UR6][R4.64+0x800] ;  /* 0x00080006040c7981 */ /* 0x000f62000c1e9b00 */
[----:B------:R-:W-:-:S03]  /*20c0*/  IMAD.WIDE.U32 R14, R15, 0x8, R2 ;  /* 0x000000080f0e7825 */ /* 0x000fc600078e0002 */
[----:B------:R-:W5:Y:S04]  /*20d0*/  LDG.E.64.CONSTANT R16, desc[UR6][R4.64+0x1800] ;  /* 0x0018000604107981 */ /* 0x000f68000c1e9b00 */
[----:B------:R-:W5:Y:S04]  /*20e0*/  LDG.E.64.CONSTANT R14, desc[UR6][R14.64] ;  /* 0x000000060e0e7981 */ /* 0x000f68000c1e9b00 */
[----:B------:R-:W5:Y:S01]  /*20f0*/  LDG.E.64.CONSTANT R18, desc[UR6][R4.64+0x2000] ;  /* 0x0020000604127981 */ /* 0x000f62000c1e9b00 */
        /* <DEDUP_REMOVED lines=11> */
[----:B------:R-:W5:Y:S04]  /*21b0*/  LDG.E.64.CONSTANT R34, desc[UR6][R4.64+0x6000] ;  /* 0x0060000604227981 */ /* 0x000f68000c1e9b00 */
[----:B------:R0:W5:Y:S01]  /*21c0*/  LDG.E.64.CONSTANT R36, desc[UR6][R4.64+0x6800] ;  /* 0x0068000604247981 */ /* 0x000162000c1e9b00 */
[----:B------:R-:W-:-:S05]  /*21d0*/  VIADD R40, R40, 0x1000 ;  /* 0x0000100028287836 */ /* 0x000fca0000000000 */
[----:B------:R-:W-:Y:S02]  /*21e0*/  ISETP.GE.AND P2, PT, R40, R45, PT ;  /* 0x0000002d2800720c */ /* 0x000fe40003f46270 */
[----:B0-----:R-:W-:Y:S01]  /*21f0*/  IADD3 R4, P3, PT, R4, 0x8000, RZ ;  /* 0x0000800004047810 */ /* 0x001fe20007f7e0ff */
[----:B------:R-:W-:-:S04]  /*2200*/  VIADD R43, R43, 0x1000 ;  /* 0x000010002b2b7836 */ /* 0x000fc80000000000 */
[----:B------:R-:W-:Y:S01]  /*2210*/  IMAD.X R5, RZ, RZ, R5, P3 ;  /* 0x000000ffff057224 */ /* 0x000fe200018e0605 */
[----:B----4-:R-:W-:-:S06]  /*2220*/  DSETP.GEU.AND P1, PT, R6, R38, PT ;  /* 0x000000260600722a */ /* 0x010fcc0003f2e000 */
[----:B------:R-:W-:Y:S02]  /*2230*/  FSEL R6, R38, R6, !P1 ;  /* 0x0000000626067208 */ /* 0x000fe40004800000 */
[----:B------:R-:W-:-:S06]  /*2240*/  FSEL R7, R39, R7, !P1 ;  /* 0x0000000727077208 */ /* 0x000fcc0004800000 */
[----:B--2---:R-:W-:-:S06]  /*2250*/  DSETP.GEU.AND P1, PT, R6, R8, PT ;  /* 0x000000080600722a */ /* 0x004fcc0003f2e000 */
[----:B------:R-:W-:Y:S02]  /*2260*/  FSEL R6, R8, R6, !P1 ;  /* 0x0000000608067208 */ /* 0x000fe40004800000 */
[----:B------:R-:W-:-:S06]  /*2270*/  FSEL R7, R9, R7, !P1 ;  /* 0x0000000709077208 */ /* 0x000fcc0004800000 */
[----:B---3--:R-:W-:-:S06]  /*2280*/  DSETP.GEU.AND P1, PT, R6, R10, PT ;  /* 0x0000000a0600722a */ /* 0x008fcc0003f2e000 */
[----:B------:R-:W-:Y:S02]  /*2290*/  FSEL R6, R10, R6, !P1 ;  /* 0x000000060a067208 */ /* 0x000fe40004800000 */
[----:B------:R-:W-:-:S06]  /*22a0*/  FSEL R7, R11, R7, !P1 ;  /* 0x000000070b077208 */ /* 0x000fcc0004800000 */
[----:B-----5:R-:W-:-:S06]  /*22b0*/  DSETP.GEU.AND P1, PT, R6, R12, PT ;  /* 0x0000000c0600722a */ /* 0x020fcc0003f2e000 */
        /* <DEDUP_REMOVED lines=39> */
.L_x_26:
[----:B------:R-:W-:Y:S05]  /*2530*/  BSYNC.RECONVERGENT B2 ;  /* 0x0000000000027941 */ /* 0x000fea0003800200 */
.L_x_25:
[----:B------:R-:W-:Y:S01]  /*2540*/  IMAD.IADD R8, R41, 0x1, -R40 ;  /* 0x0000000129087824 */ /* 0x000fe200078e0a28 */
[----:B------:R-:W-:Y:S04]  /*2550*/  BSSY.RECONVERGENT B2, `(.L_x_28) ;  /* 0x000002b000027945 */ /* 0x000fe80003800200 */
[----:B------:R-:W-:-:S13]  /*2560*/  ISETP.GT.AND P1, PT, R8, 0x400, PT ;  /* 0x000004000800780c */ /* 0x000fda0003f24270 */
[----:B------:R-:W-:Y:S05]  /*2570*/  @!P1 BRA `(.L_x_29) ;  /* 0x0000000000a09947 */ /* 0x000fea0003800000 */
        /* <DEDUP_REMOVED lines=9> */
[----:B------:R-:W5:Y:S04]  /*2610*/  LDG.E.64.CONSTANT R22, desc[UR6][R4.64+0x2000] ;  /* 0x0020000604167981 */ /* 0x000f68000c1e9b00 */
[----:B------:R0:W5:Y:S01]  /*2620*/  LDG.E.64.CONSTANT R8, desc[UR6][R4.64+0x2800] ;  /* 0x0028000604087981 */ /* 0x000162000c1e9b00 */
[----:B------:R-:W-:-:S02]  /*2630*/  VIADD R40, R40, 0x800 ;  /* 0x0000080028287836 */ /* 0x000fc40000000000 */
[----:B------:R-:W-:Y:S01]  /*2640*/  VIADD R43, R43, 0x800 ;  /* 0x000008002b2b7836 */ /* 0x000fe20000000000 */
[----:B0-----:R-:W-:-:S05]  /*2650*/  IADD3 R4, P2, PT, R4, 0x4000, RZ ;  /* 0x0000400004047810 */ /* 0x001fca0007f5e0ff */
        /* <DEDUP_REMOVED lines=22> */
[----:B------:R-:W-:Y:S01]  /*27c0*/  DSETP.GEU.AND P1, PT, R6, R8, PT ;  /* 0x000000080600722a */ /* 0x000fe20003f2e000 */
[----:B------:R-:W-:-:S05]  /*27d0*/  PLOP3.LUT P0, PT, PT, PT, PT, 0x8, 0x80 ;  /* 0x000000000080781c */ /* 0x000fca0003f0e170 */
[----:B------:R-:W-:Y:S02]  /*27e0*/  FSEL R6, R8, R6, !P1 ;  /* 0x0000000608067208 */ /* 0x000fe40004800000 */
[----:B------:R-:W-:-:S07]  /*27f0*/  FSEL R7, R9, R7, !P1 ;  /* 0x0000000709077208 */ /* 0x000fce0004800000 */
.L_x_29:
[----:B------:R-:W-:Y:S05]  /*2800*/  BSYNC.RECONVERGENT B2 ;  /* 0x0000000000027941 */ /* 0x000fea0003800200 */
.L_x_28:
[----:B------:R-:W-:-:S13]  /*2810*/  ISETP.LT.OR P0, PT, R40, R41, P0 ;  /* 0x000000292800720c */ /* 0x000fda0000701670 */
[----:B------:R-:W-:Y:S05]  /*2820*/  @!P0 BRA `(.L_x_21) ;  /* 0x0000000000448947 */ /* 0x000fea0003800000 */
[----:B------:R-:W-:Y:S01]  /*2830*/  IMAD.WIDE.U32 R2, R43, 0x8, R2 ;  /* 0x000000082b027825 */ /* 0x000fe200078e0002 */
[----:B------:R-:W2:Y:S04]  /*2840*/  LDG.E.64.CONSTANT R8, desc[UR6][R4.64+-0x800] ;  /* 0xfff8000604087981 */ /* 0x000ea8000c1e9b00 */
[----:B------:R-:W3:Y:S04]  /*2850*/  LDG.E.64.CONSTANT R10, desc[UR6][R4.64] ;  /* 0x00000006040a7981 */ /* 0x000ee8000c1e9b00 */
[----:B------:R-:W4:Y:S04]  /*2860*/  LDG.E.64.CONSTANT R2, desc[UR6][R2.64] ;  /* 0x0000000602027981 */ /* 0x000f28000c1e9b00 */
[----:B------:R-:W5:Y:S01]  /*2870*/  LDG.E.64.CONSTANT R12, desc[UR6][R4.64+0x800] ;  /* 0x00080006040c7981 */ /* 0x000f62000c1e9b00 */
        /* <DEDUP_REMOVED lines=11> */
[----:B------:R-:W-:-:S07]  /*2930*/  FSEL R7, R13, R3, !P0 ;  /* 0x000000030d077208 */ /* 0x000fce0004000000 */
.L_x_21:
[----:B------:R-:W-:Y:S05]  /*2940*/  BSYNC.RECONVERGENT B1 ;  /* 0x0000000000017941 */ /* 0x000fea0003800200 */
.L_x_19:
[----:B------:R-:W0:Y:S01]  /*2950*/  S2R R10, SR_LANEID ;  /* 0x00000000000a7919 */ /* 0x000e220000000000 */
[----:B------:R-:W-:Y:S04]  /*2960*/  SHFL.DOWN PT, R2, R6, 0x1, 0x1f ;  /* 0x08201f0006027f89 */ /* 0x000fe800000e0000 */
        /* <DEDUP_REMOVED lines=10> */
[----:B------:R-:W-:-:S02]  /*2a10*/  @!P2 MOV R7, 0x400 ;  /* 0x000004000007a802 */ /* 0x000fc40000000f00 */
        /* <DEDUP_REMOVED lines=8> */
[----:B------:R-:W-:Y:S01]  /*2aa0*/  SHFL.DOWN PT, R2, R4, 0x4, 0x1f ;  /* 0x08801f0004027f89 */ /* 0x000fe200000e0000 */
[----:B-1----:R-:W-:-:S03]  /*2ab0*/  @!P2 LEA R7, R8, R7, 0x18 ;  /* 0x000000070807a211 */ /* 0x002fc600078ec0ff */
[----:B------:R-:W0:Y:S02]  /*2ac0*/  SHFL.DOWN PT, R3, R5, 0x4, 0x1f ;  /* 0x08801f0005037f89 */ /* 0x000e2400000e0000 */
[----:B------:R-:W-:Y:S01]  /*2ad0*/  @!P2 IMAD.IADD R9, R6, 0x1, R7 ;  /* 0x000000010609a824 */ /* 0x000fe200078e0207 */
[----:B0-----:R-:W-:-:S06]  /*2ae0*/  DSETP.GEU.AND P0, PT, R4, R2, PT ;  /* 0x000000020400722a */ /* 0x001fcc0003f0e000 */
[----:B------:R-:W-:Y:S02]  /*2af0*/  @!P1 FSEL R4, R2, R4, !P0 ;  /* 0x0000000402049208 */ /* 0x000fe40004000000 */
[----:B------:R-:W-:Y:S02]  /*2b00*/  @!P1 FSEL R5, R3, R5, !P0 ;  /* 0x0000000503059208 */ /* 0x000fe40004000000 */
[----:B------:R-:W-:Y:S01]  /*2b10*/  ISETP.GT.AND P1, PT, R10, 0x17, PT ;  /* 0x000000170a00780c */ /* 0x000fe20003f24270 */
[----:B------:R-:W-:Y:S04]  /*2b20*/  SHFL.DOWN PT, R2, R4, 0x8, 0x1f ;  /* 0x09001f0004027f89 */ /* 0x000fe800000e0000 */
[----:B------:R-:W0:Y:S02]  /*2b30*/  SHFL.DOWN PT, R3, R5, 0x8, 0x1f ;  /* 0x09001f0005037f89 */ /* 0x000e2400000e0000 */
[----:B0-----:R-:W-:-:S06]  /*2b40*/  DSETP.GEU.AND P0, PT, R4, R2, PT ;  /* 0x000000020400722a */ /* 0x001fcc0003f0e000 */
[----:B------:R-:W-:Y:S02]  /*2b50*/  @!P1 FSEL R4, R2, R4, !P0 ;  /* 0x0000000402049208 */ /* 0x000fe40004000000 */
[----:B------:R-:W-:Y:S02]  /*2b60*/  @!P1 FSEL R5, R3, R5, !P0 ;  /* 0x0000000503059208 */ /* 0x000fe40004000000 */
[----:B------:R-:W-:Y:S01]  /*2b70*/  ISETP.GT.AND P1, PT, R10, 0xf, PT ;  /* 0x0000000f0a00780c */ /* 0x000fe20003f24270 */
[----:B------:R-:W-:Y:S04]  /*2b80*/  SHFL.DOWN PT, R2, R4, 0x10, 0x1f ;  /* 0x0a001f0004027f89 */ /* 0x000fe800000e0000 */
[----:B------:R-:W0:Y:S02]  /*2b90*/  SHFL.DOWN PT, R3, R5, 0x10, 0x1f ;  /* 0x0a001f0005037f89 */ /* 0x000e2400000e0000 */
[----:B0-----:R-:W-:-:S06]  /*2ba0*/  DSETP.GEU.AND P0, PT, R4, R2, PT ;  /* 0x000000020400722a */ /* 0x001fcc0003f0e000 */
[----:B------:R-:W-:Y:S02]  /*2bb0*/  FSEL R2, R2, R4, !P0 ;  /* 0x0000000402027208 */ /* 0x000fe40004000000 */
        /* <DEDUP_REMOVED lines=10> */
[----:B--2---:R-:W0:Y:S04]  /*2c60*/  LDS.128 R8, [UR4+0x10] ;  /* 0x00001004ff087984 */ /* 0x004e280008000c00 */
        /* <DEDUP_REMOVED lines=25> */
.L_x_2:
        /* <DEDUP_REMOVED lines=12> */
.L_x_32:
[----:B------:R-:W-:Y:S05]  /*2ec0*/  BSYNC.RECONVERGENT B1 ;  /* 0x0000000000017941 */ /* 0x000fea0003800200 */
.L_x_31:
        /* <DEDUP_REMOVED lines=17> */
.L_x_37:
        /* <DEDUP_REMOVED lines=12> */
.L_x_36:
[----:B------:R-:W-:Y:S05]  /*30a0*/  BSYNC.RECONVERGENT B2 ;  /* 0x0000000000027941 */ /* 0x000fea0003800200 */
.L_x_35:
        /* <DEDUP_REMOVED lines=9> */
.L_x_40:
        /* <DEDUP_REMOVED lines=74> */
.L_x_39:
[----:B------:R-:W-:Y:S05]  /*35e0*/  BSYNC.RECONVERGENT B2 ;  /* 0x0000000000027941 */ /* 0x000fea0003800200 */
.L_x_38:
        /* <DEDUP_REMOVED lines=42> */
.L_x_42:
[----:B------:R-:W-:Y:S05]  /*3890*/  BSYNC.RECONVERGENT B2 ;  /* 0x0000000000027941 */ /* 0x000fea0003800200 */
.L_x_41:
        /* <DEDUP_REMOVED lines=20> */
.L_x_34:
[----:B------:R-:W-:Y:S05]  /*39e0*/  BSYNC.RECONVERGENT B1 ;  /* 0x0000000000017941 */ /* 0x000fea0003800200 */
.L_x_33:
        /* <DEDUP_REMOVED lines=14> */
[----:B------:R-:W-:Y:S01]  /*3ad0*/  IMAD.MOV.U32 R2, RZ, RZ, R9 ;  /* 0x000000ffff027224 */ /* 0x000fe200078e0009 */
[----:B------:R-:W-:Y:S01]  /*3ae0*/  @!P2 MOV R4, 0x400 ;  /* 0x000004000004a802 */ /* 0x000fe20000000f00 */
[----:B------:R-:W-:Y:S01]  /*3af0*/  IMAD.MOV.U32 R3, RZ, RZ, R11 ;  /* 0x000000ffff037224 */ /* 0x000fe200078e000b */
[----:B------:R-:W0:Y:S01]  /*3b00*/  SHFL.DOWN PT, R7, R11, 0x2, 0x1f ;  /* 0x08401f000b077f89 */ /* 0x000e2200000e0000 */
[----:B------:R-:W-:Y:S01]  /*3b10*/  @!P2 SHF.R.U32.HI R0, RZ, 0x2, R5 ;  /* 0x00000002ff00a819 */ /* 0x000fe20000011605 */
[----:B------:R-:W1:Y:S03]  /*3b20*/  @!P2 S2R R13, SR_CgaCtaId ;  /* 0x00000000000da919 */ /* 0x000e660000008800 */
[----:B------:R-:W-:Y:S01]  /*3b30*/  @!P2 LOP3.LUT R0, R0, 0xf8, RZ, 0xc0, !PT ;  /* 0x000000f80000a812 */ /* 0x000fe200078ec0ff */
[----:B0-----:R-:W-:-:S06]  /*3b40*/  DSETP.GEU.AND P0, PT, R2, R6, PT ;  /* 0x000000060200722a */ /* 0x001fcc0003f0e000 */
[----:B------:R-:W-:Y:S02]  /*3b50*/  @!P1 FSEL R9, R6, R9, !P0 ;  /* 0x0000000906099208 */ /* 0x000fe40004000000 */
[----:B------:R-:W-:Y:S02]  /*3b60*/  @!P1 FSEL R11, R7, R11, !P0 ;  /* 0x0000000b070b9208 */ /* 0x000fe40004000000 */
[----:B------:R-:W-:Y:S01]  /*3b70*/  ISETP.GT.AND P1, PT, R8, 0x1b, PT ;  /* 0x0000001b0800780c */ /* 0x000fe20003f24270 */
[----:B------:R-:W-:Y:S01]  /*3b80*/  SHFL.DOWN PT, R2, R9, 0x4, 0x1f ;  /* 0x08801f0009027f89 */ /* 0x000fe200000e0000 */
[----:B------:R-:W-:Y:S01]  /*3b90*/  IMAD.MOV.U32 R6, RZ, RZ, R9 ;  /* 0x000000ffff067224 */ /* 0x000fe200078e0009 */
[----:B-1----:R-:W-:Y:S01]  /*3ba0*/  @!P2 LEA R13, R13, R4, 0x18 ;  /* 0x000000040d0da211 */ /* 0x002fe200078ec0ff */
[----:B------:R-:W-:Y:S01]  /*3bb0*/  IMAD.MOV.U32 R7, RZ, RZ, R11 ;  /* 0x000000ffff077224 */ /* 0x000fe200078e000b */
[----:B------:R-:W0:Y:S03]  /*3bc0*/  SHFL.DOWN PT, R3, R11, 0x4, 0x1f ;  /* 0x08801f000b037f89 */ /* 0x000e2600000e0000 */
[----:B------:R-:W-:-:S02]  /*3bd0*/  @!P2 IMAD.IADD R13, R0, 0x1, R13 ;  /* 0x00000001000da824 */ /* 0x000fc400078e020d */
[----:B0-----:R-:W-:-:S06]  /*3be0*/  DSETP.GEU.AND P0, PT, R6, R2, PT ;  /* 0x000000020600722a */ /* 0x001fcc0003f0e000 */
[----:B------:R-:W-:Y:S02]  /*3bf0*/  @!P1 FSEL R9, R2, R9, !P0 ;  /* 0x0000000902099208 */ /* 0x000fe40004000000 */
[----:B------:R-:W-:Y:S02]  /*3c00*/  @!P1 FSEL R11, R3, R11, !P0 ;  /* 0x0000000b030b9208 */ /* 0x000fe40004000000 */
[----:B------:R-:W-:Y:S01]  /*3c10*/  ISETP.GT.AND P1, PT, R8, 0x17, PT ;  /* 0x000000170800780c */ /* 0x000fe20003f24270 */
[----:B------:R-:W-:Y:S01]  /*3c20*/  SHFL.DOWN PT, R2, R9, 0x8, 0x1f ;  /* 0x09001f0009027f89 */ /* 0x000fe200000e0000 */
[----:B------:R-:W-:Y:S02]  /*3c30*/  IMAD.MOV.U32 R6, RZ, RZ, R9 ;  /* 0x000000ffff067224 */ /* 0x000fe400078e0009 */
[----:B------:R-:W-:Y:S01]  /*3c40*/  IMAD.MOV.U32 R7, RZ, RZ, R11 ;  /* 0x000000ffff077224 */ /* 0x000fe200078e000b */
[----:B------:R-:W0:Y:S05]  /*3c50*/  SHFL.DOWN PT, R3, R11, 0x8, 0x1f ;  /* 0x09001f000b037f89 */ /* 0x000e2a00000e0000 */
        /* <DEDUP_REMOVED lines=20> */
[----:B------:R-:W0:Y:S04]  /*3da0*/  LDS.128 R8, [UR4+0x10] ;  /* 0x00001004ff087984 */ /* 0x000e280008000c00 */
[----:B-1----:R-:W1:Y:S01]  /*3db0*/  LDS.128 R12, [UR4+0x20] ;  /* 0x00002004ff0c7984 */ /* 0x002e620008000c00 */
        /* <DEDUP_REMOVED lines=24> */
.L_x_43:
        /* <DEDUP_REMOVED lines=20> */
[----:B------:R-:W0:Y:S05]  /*4080*/  SHFL.DOWN PT, R7, R0, 0x2, R11 ;  /* 0x0840000000077989 */ /* 0x000e2a00000e000b */
[----:B0-----:R-:W-:-:S06]  /*4090*/  DSETP.GEU.AND P0, PT, R2, R6, PT ;  /* 0x000000060200722a */ /* 0x001fcc0003f0e000 */
[----:B------:R-:W-:Y:S01]  /*40a0*/  @!P1 FSEL R9, R6, R9, !P0 ;  /* 0x0000000906099208 */ /* 0x000fe20004000000 */
[----:B------:R-:W-:Y:S01]  /*40b0*/  VIADD R6, R8, 0x4 ;  /* 0x0000000408067836 */ /* 0x000fe20000000000 */
[----:B------:R-:W-:-:S03]  /*40c0*/  @!P1 FSEL R0, R7, R0, !P0 ;  /* 0x0000000007009208 */ /* 0x000fc60004000000 */
[----:B------:R-:W-:Y:S01]  /*40d0*/  SHFL.DOWN PT, R2, R9, 0x4, R11 ;  /* 0x0880000009027989 */ /* 0x000fe200000e000b */
[----:B------:R-:W-:Y:S01]  /*40e0*/  ISETP.GT.AND P1, PT, R6, R11, PT ;  /* 0x0000000b0600720c */ /* 0x000fe20003f24270 */
[----:B------:R-:W-:Y:S02]  /*40f0*/  IMAD.MOV.U32 R6, RZ, RZ, R9 ;  /* 0x000000ffff067224 */ /* 0x000fe400078e0009 */
[----:B------:R-:W0:Y:S01]  /*4100*/  SHFL.DOWN PT, R3, R0, 0x4, R11 ;  /* 0x0880000000037989 */ /* 0x000e2200000e000b */
[----:B------:R-:W-:-:S06]  /*4110*/  IMAD.MOV.U32 R7, RZ, RZ, R0 ;  /* 0x000000ffff077224 */ /* 0x000fcc00078e0000 */
[----:B0-----:R-:W-:Y:S01]  /*4120*/  DSETP.GEU.AND P0, PT, R6, R2, PT ;  /* 0x000000020600722a */ /* 0x001fe20003f0e000 */
[----:B------:R-:W-:-:S05]  /*4130*/  VIADD R6, R8, 0x8 ;  /* 0x0000000808067836 */ /* 0x000fca0000000000 */
        /* <DEDUP_REMOVED lines=15> */
[----:B------:R-:W-:Y:S02]  /*4230*/  IMAD.MOV.U32 R6, RZ, RZ, R9 ;  /* 0x000000ffff067224 */ /* 0x000fe400078e0009 */
[----:B------:R-:W-:Y:S01]  /*4240*/  IMAD.MOV.U32 R7, RZ, RZ, R0 ;  /* 0x000000ffff077224 */ /* 0x000fe200078e0000 */
[----:B------:R-:W0:Y:S05]  /*4250*/  SHFL.DOWN PT, R3, R0, 0x10, R11 ;  /* 0x0a00000000037989 */ /* 0x000e2a00000e000b */
[----:B0-----:R-:W-:Y:S01]  /*4260*/  DSETP.GEU.AND P1, PT, R6, R2, PT ;  /* 0x000000020600722a */ /* 0x001fe20003f2e000 */
[----:B------:R-:W-:-:S02]  /*4270*/  @!P0 MOV R7, 0x400 ;  /* 0x0000040000078802 */ /* 0x000fc40000000f00 */
[----:B------:R-:W-:Y:S02]  /*4280*/  @!P0 SHF.R.U32.HI R6, RZ, 0x2, R5 ;  /* 0x00000002ff068819 */ /* 0x000fe40000011605 */
[----:B-1----:R-:W-:Y:S02]  /*4290*/  @!P0 LEA R7, R10, R7, 0x18 ;  /* 0x000000070a078211 */ /* 0x002fe400078ec0ff */
[----:B------:R-:W-:Y:S02]  /*42a0*/  @!P0 LOP3.LUT R6, R6, 0xf8, RZ, 0xc0, !PT ;  /* 0x000000f806068812 */ /* 0x000fe400078ec0ff */
[----:B------:R-:W-:Y:S02]  /*42b0*/  @!P2 FSEL R9, R2, R9, !P1 ;  /* 0x000000090209a208 */ /* 0x000fe40004800000 */
[----:B------:R-:W-:Y:S01]  /*42c0*/  @!P2 FSEL R0, R3, R0, !P1 ;  /* 0x000000000300a208 */ /* 0x000fe20004800000 */
[----:B------:R-:W-:Y:S02]  /*42d0*/  @!P0 IMAD.IADD R3, R6, 0x1, R7 ;  /* 0x0000000106038824 */ /* 0x000fe400078e0207 */
[----:B------:R-:W-:-:S02]  /*42e0*/  IMAD.MOV.U32 R6, RZ, RZ, R9 ;  /* 0x000000ffff067224 */ /* 0x000fc400078e0009 */
[----:B------:R-:W-:-:S05]  /*42f0*/  IMAD.MOV.U32 R7, RZ, RZ, R0 ;  /* 0x000000ffff077224 */ /* 0x000fca00078e0000 */
[----:B------:R1:W-:Y:S01]  /*4300*/  @!P0 STS.64 [R3+0x8], R6 ;  /* 0x0000080603008388 */ /* 0x0003e20000000a00 */
[----:B------:R-:W-:Y:S01]  /*4310*/  BAR.SYNC.DEFER_BLOCKING 0x0 ;  /* 0x0000000000007b1d */ /* 0x000fe20000010000 */
[----:B------:R-:W-:-:S13]  /*4320*/  ISETP.NE.AND P0, PT, R5, RZ, PT ;  /* 0x000000ff0500720c */ /* 0x000fda0003f05270 */
[----:B-1----:R-:W-:Y:S05]  /*4330*/  @P0 BRA `(.L_x_17) ;  /* 0x0000001800340947 */ /* 0x002fea0003800000 */
[----:B------:R-:W0:Y:S01]  /*4340*/  S2UR UR5, SR_CgaCtaId ;  /* 0x00000000000579c3 */ /* 0x000e220000008800 */
[----:B------:R-:W-:Y:S01]  /*4350*/  UMOV UR4, 0x400 ;  /* 0x0000040000047882 */ /* 0x000fe20000000000 */
[C---:B------:R-:W-:Y:S02]  /*4360*/  ISETP.GT.AND P3, PT, R4.reuse, 0x20, PT ;  /* 0x000000200400780c */ /* 0x040fe40003f64270 */
        /* <DEDUP_REMOVED lines=10> */
[----:B------:R-:W-:Y:S01]  /*4410*/  ISETP.GT.AND P1, PT, R4, 0x60, PT ;  /* 0x000000600400780c */ /* 0x000fe20003f24270 */
[----:B------:R-:W-:Y:S02]  /*4420*/  IMAD.MOV.U32 R2, RZ, RZ, R6 ;  /* 0x000000ffff027224 */ /* 0x000fe400078e0006 */
        /* <DEDUP_REMOVED lines=29> */
.L_x_30:
[----:B------:R-:W0:Y:S01]  /*4600*/  S2R R41, SR_TID.X ;  /* 0x0000000000297919 */ /* 0x000e220000002100 */
[----:B------:R-:W0:Y:S02]  /*4610*/  LDC.64 R6, c[0x0][0x380] ;  /* 0x0000e000ff067b82 */ /* 0x000e240000000a00 */
[----:B0-----:R-:W-:-:S05]  /*4620*/  IMAD.WIDE.U32 R6, R41, 0x8, R6 ;  /* 0x0000000829067825 */ /* 0x001fca00078e0006 */
[----:B------:R-:W2:Y:S04]  /*4630*/  LDG.E.64.CONSTANT R20, desc[UR6][R6.64] ;  /* 0x0000000606147981 */ /* 0x000ea8000c1e9b00 */
[----:B------:R-:W2:Y:S04]  /*4640*/  LDG.E.64.CONSTANT R2, desc[UR6][R6.64+0x800] ;  /* 0x0008000606027981 */ /* 0x000ea8000c1e9b00 */
[----:B------:R-:W3:Y:S04]  /*4650*/  LDG.E.64.CONSTANT R8, desc[UR6][R6.64+0x1000] ;  /* 0x0010000606087981 */ /* 0x000ee8000c1e9b00 */
[----:B------:R-:W4:Y:S04]  /*4660*/  LDG.E.64.CONSTANT R10, desc[UR6][R6.64+0x1800] ;  /* 0x00180006060a7981 */ /* 0x000f28000c1e9b00 */
[----:B------:R-:W5:Y:S04]  /*4670*/  LDG.E.64.CONSTANT R12, desc[UR6][R6.64+0x2000] ;  /* 0x00200006060c7981 */ /* 0x000f68000c1e9b00 */
[----:B------:R-:W5:Y:S04]  /*4680*/  LDG.E.64.CONSTANT R14, desc[UR6][R6.64+0x2800] ;  /* 0x00280006060e7981 */ /* 0x000f68000c1e9b00 */
[----:B------:R-:W5:Y:S04]  /*4690*/  LDG.E.64.CONSTANT R16, desc[UR6][R6.64+0x3000] ;  /* 0x0030000606107981 */ /* 0x000f68000c1e9b00 */
[----:B------:R-:W5:Y:S01]  /*46a0*/  LDG.E.64.CONSTANT R18, desc[UR6][R6.64+0x3800] ;  /* 0x0038000606127981 */ /* 0x000f62000c1e9b00 */
[----:B------:R-:W-:Y:S01]  /*46b0*/  ISETP.GE.U32.AND P1, PT, R4, 0x1000, PT ;  /* 0x000010000400780c */ /* 0x000fe20003f26070 */
[----:B------:R-:W-:Y:S01]  /*46c0*/  IMAD.MOV.U32 R45, RZ, RZ, 0x800 ;  /* 0x00000800ff2d7424 */ /* 0x000fe200078e00ff */
[----:B--2---:R-:W-:-:S06]  /*46d0*/  DSETP.GEU.AND P0, PT, R20, R2, PT ;  /* 0x000000021400722a */ /* 0x004fcc0003f0e000 */
        /* <DEDUP_REMOVED lines=21> */
[----:B------:R-:W0:Y:S01]  /*4830*/  LDC R24, c[0x0][0x390] ;  /* 0x0000e400ff187b82 */ /* 0x000e220000000800 */
[----:B------:R-:W-:Y:S02]  /*4840*/  VIADD R0, R4, 0xfffff800 ;  /* 0xfffff80004007836 */ /* 0x000fe40000000000 */
[----:B------:R-:W-:-:S07]  /*4850*/  IMAD.MOV.U32 R45, RZ, RZ, 0x800 ;  /* 0x00000800ff2d7424 */ /* 0x000fce00078e00ff */
.L_x_46:
[----:B------:R-:W-:-:S05]  /*4860*/  IMAD.WIDE R4, R45, 0x8, R6 ;  /* 0x000000082d047825 */ /* 0x000fca00078e0206 */
[----:B------:R-:W2:Y:S04]  /*4870*/  LDG.E.64.CONSTANT R10, desc[UR6][R4.64] ;  /* 0x00000006040a7981 */ /* 0x000ea8000c1e9b00 */
[----:B------:R-:W3:Y:S04]  /*4880*/  LDG.E.64.CONSTANT R12, desc[UR6][R4.64+0x800] ;  /* 0x00080006040c7981 */ /* 0x000ee8000c1e9b00 */
[----:B------:R-:W4:Y:S04]  /*4890*/  LDG.E.64.CONSTANT R14, desc[UR6][R4.64+0x1000] ;  /* 0x00100006040e7981 */ /* 0x000f28000c1e9b00 */
[----:B------:R-:W5:Y:S04]  /*48a0*/  LDG.E.64.CONSTANT R16, desc[UR6][R4.64+0x1800] ;  /* 0x0018000604107981 */ /* 0x000f68000c1e9b00 */
[----:B------:R-:W5:Y:S04]  /*48b0*/  LDG.E.64.CONSTANT R18, desc[UR6][R4.64+0x2000] ;  /* 0x0020000604127981 */ /* 0x000f68000c1e9b00 */
[----:B------:R-:W5:Y:S04]  /*48c0*/  LDG.E.64.CONSTANT R20, desc[UR6][R4.64+0x2800] ;  /* 0x0028000604147981 */ /* 0x000f68000c1e9b00 */
[----:B------:R-:W5:Y:S04]  /*48d0*/  LDG.E.64.CONSTANT R22, desc[UR6][R4.64+0x3000] ;  /* 0x0030000604167981 */ /* 0x000f68000c1e9b00 */
[----:B------:R0:W5:Y:S02]  /*48e0*/  LDG.E.64.CONSTANT R8, desc[UR6][R4.64+0x3800] ;  /* 0x0038000604087981 */ /* 0x000164000c1e9b00 */
[----:B0-----:R-:W-:-:S04]  /*48f0*/  IMAD.MOV.U32 R4, RZ, RZ, R24 ;  /* 0x000000ffff047224 */ /* 0x001fc800078e0018 */
[----:B------:R-:W-:-:S05]  /*4900*/  IMAD.IADD R5, R4, 0x1, -R45 ;  /* 0x0000000104057824 */ /* 0x000fca00078e0a2d */
[----:B------:R-:W-:Y:S01]  /*4910*/  ISETP.GE.AND P1, PT, R5, 0x800, PT ;  /* 0x000008000500780c */ /* 0x000fe20003f26270 */
        /* <DEDUP_REMOVED lines=25> */
[----:B------:R-:W-:-:S05]  /*4ab0*/  VIADD R45, R45, 0x800 ;  /* 0x000008002d2d7836 */ /* 0x000fca0000000000 */
[----:B------:R-:W-:-:S13]  /*4ac0*/  ISETP.GT.AND P0, PT, R45, R0, PT ;  /* 0x000000002d00720c */ /* 0x000fda0003f04270 */
[----:B------:R-:W-:Y:S05]  /*4ad0*/  @!P0 BRA `(.L_x_46) ;  /* 0xfffffffc00608947 */ /* 0x000fea000383ffff */
.L_x_44:
[----:B------:R-:W-:-:S13]  /*4ae0*/  ISETP.GE.AND P0, PT, R45, R4, PT ;  /* 0x000000042d00720c */ /* 0x000fda0003f06270 */
[----:B------:R-:W-:Y:S05]  /*4af0*/  @P0 BRA `(.L_x_45) ;  /* 0x0000000800fc0947 */ /* 0x000fea0003800000 */
[----:B------:R-:W-:Y:S01]  /*4b00*/  IMAD.IADD R0, R4, 0x1, -R45 ;  /* 0x0000000104007824 */ /* 0x000fe200078e0a2d */
[----:B------:R-:W-:Y:S04]  /*4b10*/  BSSY.RECONVERGENT B1, `(.L_x_45) ;  /* 0x00000bd000017945 */ /* 0x000fe80003800200 */
[----:B------:R-:W-:-:S13]  /*4b20*/  ISETP.GE.AND P0, PT, R41, R0, PT ;  /* 0x000000002900720c */ /* 0x000fda0003f06270 */
[----:B------:R-:W-:Y:S05]  /*4b30*/  @P0 BRA `(.L_x_47) ;  /* 0x0000000800e80947 */ /* 0x000fea0003800000 */
[----:B------:R-:W-:Y:S01]  /*4b40*/  LOP3.LUT R5, RZ, R41, RZ, 0x33, !PT ;  /* 0x00000029ff057212 */ /* 0x000fe200078e33ff */
[----:B------:R-:W-:Y:S01]  /*4b50*/  BSSY.RECONVERGENT B2, `(.L_x_48) ;  /* 0x0000017000027945 */ /* 0x000fe20003800200 */
[----:B------:R-:W-:Y:S02]  /*4b60*/  IMAD.MOV.U32 R43, RZ, RZ, R41 ;  /* 0x000000ffff2b7224 */ /* 0x000fe400078e0029 */
[----:B------:R-:W-:-:S04]  /*4b70*/  IADD3 R4, PT, PT, -R45, R4, R5 ;  /* 0x000000042d047210 */ /* 0x000fc80007ffe105 */
[C---:B------:R-:W-:Y:S02]  /*4b80*/  LOP3.LUT R5, R4.reuse, 0x300, RZ, 0xc0, !PT ;  /* 0x0000030004057812 */ /* 0x040fe400078ec0ff */
[----:B------:R-:W-:Y:S02]  /*4b90*/  ISETP.GE.U32.AND P2, PT, R4, 0x300, PT ;  /* 0x000003000400780c */ /* 0x000fe40003f46070 */
[----:B------:R-:W-:-:S13]  /*4ba0*/  ISETP.NE.AND P0, PT, R5, 0x300, PT ;  /* 0x000003000500780c */ /* 0x000fda0003f05270 */
[----:B------:R-:W-:Y:S05]  /*4bb0*/  @!P0 BRA `(.L_x_49) ;  /* 0x0000000000408947 */ /* 0x000fea0003800000 */
[----:B------:R-:W0:Y:S01]  /*4bc0*/  LDC.64 R6, c[0x0][0x380] ;  /* 0x0000e000ff067b82 */ /* 0x000e220000000a00 */
[----:B------:R-:W-:Y:S01]  /*4bd0*/  LEA.HI R4, R4, 0x1, RZ, 0x18 ;  /* 0x0000000104047811 */ /* 0x000fe200078fc0ff */
[----:B------:R-:W-:Y:S02]  /*4be0*/  IMAD.IADD R9, R41, 0x1, R45 ;  /* 0x0000000129097824 */ /* 0x000fe400078e022d */
[----:B------:R-:W-:Y:S01]  /*4bf0*/  IMAD.MOV.U32 R43, RZ, RZ, R41 ;  /* 0x000000ffff2b7224 */ /* 0x000fe200078e0029 */
[----:B------:R-:W-:-:S05]  /*4c00*/  LOP3.LUT R4, R4, 0x3, RZ, 0xc0, !PT ;  /* 0x0000000304047812 */ /* 0x000fca00078ec0ff */
[----:B------:R-:W-:-:S07]  /*4c10*/  IMAD.MOV R8, RZ, RZ, -R4 ;  /* 0x000000ffff087224 */ /* 0x000fce00078e0a04 */
.L_x_50:
[----:B0-----:R-:W-:-:S06]  /*4c20*/  IMAD.WIDE.U32 R4, R9, 0x8, R6 ;  /* 0x0000000809047825 */ /* 0x001fcc00078e0006 */
        /* <DEDUP_REMOVED lines=9> */
.L_x_49:
[----:B------:R-:W-:Y:S05]  /*4cc0*/  BSYNC.RECONVERGENT B2 ;  /* 0x0000000000027941 */ /* 0x000fea0003800200 */
.L_x_48:
[----:B------:R-:W-:Y:S05]  /*4cd0*/  @!P2 BRA `(.L_x_47) ;  /* 0x000000080080a947 */ /* 0x000fea0003800000 */
[----:B------:R-:W0:Y:S01]  /*4ce0*/  LDCU.64 UR4, c[0x0][0x380] ;  /* 0x00007000ff0477ac */ /* 0x000e220008000a00 */
[----:B------:R-:W-:Y:S01]  /*4cf0*/  IMAD.IADD R7, R0, 0x1, -R43 ;  /* 0x0000000100077824 */ /* 0x000fe200078e0a2b */
[C---:B------:R-:W-:Y:S01]  /*4d00*/  IADD3 R5, P0, PT, R43.reuse, R45, RZ ;  /* 0x0000002d2b057210 */ /* 0x040fe20007f1e0ff */
[----:B------:R-:W-:Y:S01]  /*4d10*/  BSSY.RECONVERGENT B2, `(.L_x_51) ;  /* 0x000005a000027945 */ /* 0x000fe20003800200 */
[----:B------:R-:W-:Y:S02]  /*4d20*/  IMAD.IADD R45, R43, 0x1, R45 ;  /* 0x000000012b2d7824 */ /* 0x000fe400078e022d */
        /* <DEDUP_REMOVED lines=8> */
[----:B------:R-:W0:Y:S01]  /*4db0*/  LDC.64 R6, c[0x0][0x380] ;  /* 0x0000e000ff067b82 */ /* 0x000e220000000a00 */
[----:B------:R-:W-:Y:S01]  /*4dc0*/  PLOP3.LUT P0, PT, PT, PT, PT, 0x8, 0x80 ;  /* 0x000000000080781c */ /* 0x000fe20003f0e170 */
[----:B------:R-:W-:-:S12]  /*4dd0*/  VIADD R40, R0, 0xfffff400 ;  /* 0xfffff40000287836 */ /* 0x000fd80000000000 */
.L_x_53:
[C---:B0-----:R-:W-:Y:S01]  /*4de0*/  IMAD.WIDE.U32 R38, R45.reuse, 0x8, R6 ;  /* 0x000000082d267825 */ /* 0x041fe200078e0006 */
        /* <DEDUP_REMOVED lines=76> */
.L_x_52:
[----:B------:R-:W-:Y:S05]  /*52b0*/  BSYNC.RECONVERGENT B2 ;  /* 0x0000000000027941 */ /* 0x000fea0003800200 */
.L_x_51:
[----:B------:R-:W-:Y:S01]  /*52c0*/  IMAD.IADD R6, R0, 0x1, -R43 ;  /* 0x0000000100067824 */ /* 0x000fe200078e0a2b */
[----:B------:R-:W-:Y:S04]  /*52d0*/  BSSY.RECONVERGENT B2, `(.L_x_54) ;  /* 0x000002c000027945 */ /* 0x000fe80003800200 */
[----:B------:R-:W-:-:S13]  /*52e0*/  ISETP.GT.AND P1, PT, R6, 0x400, PT ;  /* 0x000004000600780c */ /* 0x000fda0003f24270 */
[----:B------:R-:W-:Y:S05]  /*52f0*/  @!P1 BRA `(.L_x_55) ;  /* 0x0000000000a49947 */ /* 0x000fea0003800000 */
[----:B------:R-:W0:Y:S01]  /*5300*/  LDC.64 R16, c[0x0][0x380] ;  /* 0x0000e000ff107b82 */ /* 0x000e220000000a00 */
[----:B------:R-:W2:Y:S04]  /*5310*/  LDG.E.64.CONSTANT R10, desc[UR6][R4.64+-0x800] ;  /* 0xfff80006040a7981 */ /* 0x000ea8000c1e9b00 */
[----:B------:R-:W3:Y:S01]  /*5320*/  LDG.E.64.CONSTANT R12, desc[UR6][R4.64] ;  /* 0x00000006040c7981 */ /* 0x000ee2000c1e9b00 */
[----:B------:R-:W-:-:S03]  /*5330*/  VIADD R7, R45, 0x400 ;  /* 0x000004002d077836 */ /* 0x000fc60000000000 */
[----:B------:R-:W4:Y:S04]  /*5340*/  LDG.E.64.CONSTANT R14, desc[UR6][R4.64+0x800] ;  /* 0x00080006040e7981 */ /* 0x000f28000c1e9b00 */
[----:B------:R-:W5:Y:S04]  /*5350*/  LDG.E.64.CONSTANT R18, desc[UR6][R4.64+0x1800] ;  /* 0x0018000604127981 */ /* 0x000f68000c1e9b00 */
[----:B------:R-:W5:Y:S01]  /*5360*/  LDG.E.64.CONSTANT R20, desc[UR6][R4.64+0x2000] ;  /* 0x0020000604147981 */ /* 0x000f62000c1e9b00 */
[----:B0-----:R-:W-:-:S06]  /*5370*/  IMAD.WIDE.U32 R8, R45, 0x8, R16 ;  /* 0x000000082d087825 */ /* 0x001fcc00078e0010 */
[----:B------:R-:W2:Y:S01]  /*5380*/  LDG.E.64.CONSTANT R8, desc[UR6][R8.64] ;  /* 0x0000000608087981 */ /* 0x000ea2000c1e9b00 */
[----:B------:R-:W-:-:S03]  /*5390*/  IMAD.WIDE.U32 R16, R7, 0x8, R16 ;  /* 0x0000000807107825 */ /* 0x000fc600078e0010 */
[----:B------:R0:W5:Y:S04]  /*53a0*/  LDG.E.64.CONSTANT R6, desc[UR6][R4.64+0x2800] ;  /* 0x0028000604067981 */ /* 0x000168000c1e9b00 */
[----:B------:R-:W5:Y:S01]  /*53b0*/  LDG.E.64.CONSTANT R16, desc[UR6][R16.64] ;  /* 0x0000000610107981 */ /* 0x000f62000c1e9b00 */
[----:B------:R-:W-:Y:S01]  /*53c0*/  VIADD R43, R43, 0x800 ;  /* 0x000008002b2b7836 */ /* 0x000fe20000000000 */
[----:B0-----:R-:W-:Y:S01]  /*53d0*/  IADD3 R4, P2, PT, R4, 0x4000, RZ ;  /* 0x0000400004047810 */ /* 0x001fe20007f5e0ff */
[----:B------:R-:W-:-:S04]  /*53e0*/  VIADD R45, R45, 0x800 ;  /* 0x000008002d2d7836 */ /* 0x000fc80000000000 */
[----:B------:R-:W-:Y:S01]  /*53f0*/  IMAD.X R5, RZ, RZ, R5, P2 ;  /* 0x000000ffff057224 */ /* 0x000fe200010e0605 */
        /* <DEDUP_REMOVED lines=25> */
.L_x_55:
[----:B------:R-:W-:Y:S05]  /*5590*/  BSYNC.RECONVERGENT B2 ;  /* 0x0000000000027941 */ /* 0x000fea0003800200 */
.L_x_54:
[----:B------:R-:W-:-:S13]  /*55a0*/  ISETP.LT.OR P0, PT, R43, R0, P0 ;  /* 0x000000002b00720c */ /* 0x000fda0000701670 */
[----:B------:R-:W-:Y:S05]  /*55b0*/  @!P0 BRA `(.L_x_47) ;  /* 0x0000000000488947 */ /* 0x000fea0003800000 */
[----:B------:R-:W0:Y:S01]  /*55c0*/  LDC.64 R6, c[0x0][0x380] ;  /* 0x0000e000ff067b82 */ /* 0x000e220000000a00 */
[----:B------:R-:W2:Y:S04]  /*55d0*/  LDG.E.64.CONSTANT R8, desc[UR6][R4.64+-0x800] ;  /* 0xfff8000604087981 */ /* 0x000ea8000c1e9b00 */
[----:B------:R-:W3:Y:S04]  /*55e0*/  LDG.E.64.CONSTANT R10, desc[UR6][R4.64] ;  /* 0x00000006040a7981 */ /* 0x000ee8000c1e9b00 */
[----:B------:R-:W4:Y:S01]  /*55f0*/  LDG.E.64.CONSTANT R12, desc[UR6][R4.64+0x800] ;  /* 0x00080006040c7981 */ /* 0x000f22000c1e9b00 */
[----:B0-----:R-:W-:-:S06]  /*5600*/  IMAD.WIDE.U32 R6, R45, 0x8, R6 ;  /* 0x000000082d067825 */ /* 0x001fcc00078e0006 */
[----:B------:R-:W5:Y:S02]  /*5610*/  LDG.E.64.CONSTANT R6, desc[UR6][R6.64] ;  /* 0x0000000606067981 */ /* 0x000f64000c1e9b00 */
[----:B-----5:R-:W-:-:S06]  /*5620*/  DSETP.GEU.AND P0, PT, R2, R6, PT ;  /* 0x000000060200722a */ /* 0x020fcc0003f0e000 */
        /* <DEDUP_REMOVED lines=10> */
[----:B------:R-:W-:-:S07]  /*56d0*/  FSEL R3, R13, R3, !P0 ;  /* 0x000000030d037208 */ /* 0x000fce0004000000 */
.L_x_47:
[----:B------:R-:W-:Y:S05]  /*56e0*/  BSYNC.RECONVERGENT B1 ;  /* 0x0000000000017941 */ /* 0x000fea0003800200 */
.L_x_45:
        /* <DEDUP_REMOVED lines=54> */
[----:B------:R-:W1:Y:S01]  /*5a50*/  S2UR UR5, SR_CgaCtaId ;  /* 0x00000000000579c3 */ /* 0x000e620000008800 */
[----:B------:R-:W-:Y:S02]  /*5a60*/  UMOV UR4, 0x400 ;  /* 0x0000040000047882 */ /* 0x000fe40000000000 */
[----:B-1----:R-:W-:-:S09]  /*5a70*/  ULEA UR4, UR5, UR4, 0x18 ;  /* 0x0000000405047291 */ /* 0x002fd2000f8ec0ff */
[----:B0-----:R-:W0:Y:S04]  /*5a80*/  LDS.128 R8, [UR4+0x10] ;  /* 0x00001004ff087984 */ /* 0x001e280008000c00 */
        /* <DEDUP_REMOVED lines=23> */
[----:B------:R-:W-:-:S07]  /*5c00*/  FSEL R7, R3, R5, !P1 ;  /* 0x0000000503077208 */ /* 0x000fce0004800000 */
.L_x_17:
[----:B------:R-:W-:Y:S05]  /*5c10*/  BSYNC.RECONVERGENT B0 ;  /* 0x0000000000007941 */ /* 0x000fea0003800200 */
.L_x_1:
[----:B------:R-:W-:Y:S05]  /*5c20*/  @P0 EXIT ;  /* 0x000000000000094d */ /* 0x000fea0003800000 */
[----:B------:R-:W4:Y:S01]  /*5c30*/  LDCU.64 UR8, c[0x0][0x398] ;  /* 0x00007300ff0877ac */ /* 0x000f220008000a00 */
[----:B---3--:R-:W3:Y:S01]  /*5c40*/  LDC.64 R4, c[0x0][0x388] ;  /* 0x0000e200ff047b82 */ /* 0x008ee20000000a00 */
[----:B------:R-:W0:Y:S01]  /*5c50*/  LDCU.64 UR4, c[0x0][0x398] ;  /* 0x00007300ff0477ac */ /* 0x000e220008000a00 */
[----:B----4-:R-:W-:-:S06]  /*5c60*/  DSETP.GT.AND P0, PT, R6, UR8, PT ;  /* 0x0000000806007e2a */ /* 0x010fcc000bf04000 */
[----:B012---:R-:W-:Y:S02]  /*5c70*/  FSEL R2, R6, UR4, P0 ;  /* 0x0000000406027c08 */ /* 0x007fe40008000000 */
[----:B------:R-:W-:-:S05]  /*5c80*/  FSEL R3, R7, UR5, P0 ;  /* 0x0000000507037c08 */ /* 0x000fca0008000000 */
[----:B---3--:R-:W-:Y:S01]  /*5c90*/  STG.E.64 desc[UR6][R4.64], R2 ;  /* 0x0000000204007986 */ /* 0x008fe2000c101b06 */
[----:B------:R-:W-:Y:S05]  /*5ca0*/  EXIT ;  /* 0x000000000000794d */ /* 0x000fea0003800000 */
.L_x_56:
[----:B------:R-:W-:-:S00]  /*5cb0*/  BRA `(.L_x_56) ;  /* 0xfffffffc00fc7947 */ /* 0x000fc0000383ffff */
[----:B------:R-:W-:-:S00]  /*5cc0*/  NOP ;  /* 0x0000000000007918 */ /* 0x000fc00000000000 */
        /* <DEDUP_REMOVED lines=11> */
.L_x_149:


//--------------------- .text._ZN3cub18CUB_300001_SM_10006detail6reduce18DeviceReduceKernelINS2_10policy_hubIdjN4cuda3__47maximumIvEEE10Policy1000EPdjS8_dNS5_3std3__410__identityEEEvT0_PT3_T1_NS0_13GridEvenShareISI_EET2_T4_ --------------------------
	.section	.text._ZN3cub18CUB_300001_SM_10006detail6reduce18DeviceReduceKernelINS2_10policy_hubIdjN4cuda3__47maximumIvEEE10Policy1000EPdjS8_dNS5_3std3__410__identityEEEvT0_PT3_T1_NS0_13GridEvenShareISI_EET2_T4_,"ax",@progbits
	.align	128
        .global         _ZN3cub18CUB_300001_SM_10006detail6reduce18DeviceReduceKernelINS2_10policy_hubIdjN4cuda3__47maximumIvEEE10Policy1000EPdjS8_dNS5_3std3__410__identityEEEvT0_PT3_T1_NS0_13GridEvenShareISI_EET2_T4_
        .type           _ZN3cub18CUB_300001_SM_10006detail6reduce18DeviceReduceKernelINS2_10policy_hubIdjN4cuda3__47maximumIvEEE10Policy1000EPdjS8_dNS5_3std3__410__identityEEEvT0_PT3_T1_NS0_13GridEvenShareISI_EET2_T4_,@function
        .size           _ZN3cub18CUB_300001_SM_10006detail6reduce18DeviceReduceKernelINS2_10policy_hubIdjN4cuda3__47maximumIvEEE10Policy1000EPdjS8_dNS5_3std3__410__identityEEEvT0_PT3_T1_NS0_13GridEvenShareISI_EET2_T4_,(.L_x_150 - _ZN3cub18CUB_300001_SM_10006detail6reduce18DeviceReduceKernelINS2_10policy_hubIdjN4cuda3__47maximumIvEEE10Policy1000EPdjS8_dNS5_3std3__410__identityEEEvT0_PT3_T1_NS0_13GridEvenShareISI_EET2_T4_)
        .other          _ZN3cub18CUB_300001_SM_10006detail6reduce18DeviceReduceKernelINS2_10policy_hubIdjN4cuda3__47maximumIvEEE10Policy1000EPdjS8_dNS5_3std3__410__identityEEEvT0_PT3_T1_NS0_13GridEvenShareISI_EET2_T4_,@"STO_CUDA_ENTRY STV_DEFAULT"
_ZN3cub18CUB_300001_SM_10006detail6reduce18DeviceReduceKernelINS2_10policy_hubIdjN4cuda3__47maximumIvEEE10Policy1000EPdjS8_dNS5_3std3__410__identityEEEvT0_PT3_T1_NS0_13GridEvenShareISI_EET2_T4_:
.text._ZN3cub18CUB_300001_SM_10006detail6reduce18DeviceReduceKernelINS2_10policy_hubIdjN4cuda3__47maximumIvEEE10Policy1000EPdjS8_dNS5_3std3__410__identityEEEvT0_PT3_T1_NS0_13GridEvenShareISI_EET2_T4_:
[----:B------:R-:W-:Y:S01]  /*0000*/  LDC R1, c[0x0][0x37c] ;  /* 0x0000df00ff017b82 */ /* 0x000fe20000000800 */
[----:B------:R-:W0:Y:S07]  /*0010*/  LDCU UR4, c[0x0][0x380] ;  /* 0x00007000ff0477ac */ /* 0x000e2e0008000800 */
[----:B------:R-:W1:Y:S01]  /*0020*/  S2UR UR16, SR_CTAID.X ;  /* 0x00000000001079c3 */ /* 0x000e620000002500 */
[----:B------:R-:W-:Y:S01]  /*0030*/  BSSY.RECONVERGENT B0, `(.L_x_57) ;  /* 0x00003fa000007945 */ /* 0x000fe20003800200 */
[----:B------:R-:W2:Y:S01]  /*0040*/  LDCU UR5, c[0x0][0x3ac] ;  /* 0x00007580ff0577ac */ /* 0x000ea20008000800 */
[----:B------:R-:W3:Y:S01]  /*0050*/  LDCU.64 UR10, c[0x0][0x358] ;  /* 0x00006b00ff0a77ac */ /* 0x000ee20008000a00 */
[----:B0-----:R-:W-:-:S02]  /*0060*/  ULOP3.LUT UP0, URZ, UR4, 0x1f, URZ, 0xc0, !UPT ;  /* 0x0000001f04ff7892 */ /* 0x001fc4000f80c0ff */
[----:B--2---:R-:W-:-:S07]  /*0070*/  USHF.L.U32 UR5, UR5, 0xb, URZ ;  /* 0x0000000b05057899 */ /* 0x004fce00080006ff */
[----:B---3--:R-:W-:Y:S05]  /*0080*/  BRA.U UP0, `(.L_x_58) ;  /* 0x0000001d00dc7547 */ /* 0x008fea000b800000 */
[----:B------:R-:W1:Y:S02]  /*0090*/  LDCU UR8, c[0x0][0x3a8] ;  /* 0x00007500ff0877ac */ /* 0x000e640008000800 */
[----:B-1----:R-:W-:-:S04]  /*00a0*/  UIMAD UR12, UR16, -0x800, UR8 ;  /* 0xfffff800100c78a4 */ /* 0x002fc8000f8e0208 */
[----:B------:R-:W-:-:S09]  /*00b0*/  UISETP.GT.U32.AND UP0, UPT, UR12, 0x7ff, UPT ;  /* 0x000007ff0c00788c */ /* 0x000fd2000bf04070 */
[----:B------:R-:W-:Y:S05]  /*00c0*/  BRA.U UP0, `(.L_x_59) ;  /* 0x0000001100407547 */ /* 0x000fea000b800000 */
[----:B------:R-:W0:Y:S01]  /*00d0*/  S2R R0, SR_TID.X ;  /* 0x0000000000007919 */ /* 0x000e220000002100 */
[----:B------:R-:W-:Y:S01]  /*00e0*/  BSSY.RECONVERGENT B1, `(.L_x_60) ;  /* 0x000000b000017945 */ /* 0x000fe20003800200 */
[----:B------:R-:W-:Y:S02]  /*00f0*/  CS2R R2, SRZ ;  /* 0x0000000000027805 */ /* 0x000fe4000001ff00 */
[----:B0-----:R-:W-:Y:S01]  /*0100*/  ISETP.GE.U32.AND P0, PT, R0, UR12, PT ;  /* 0x0000000c00007c0c */ /* 0x001fe2000bf06070 */
[----:B------:R-:W-:-:S12]  /*0110*/  IMAD.MOV.U32 R8, RZ, RZ, R0 ;  /* 0x000000ffff087224 */ /* 0x000fd800078e0000 */
[----:B------:R-:W-:Y:S05]  /*0120*/  @P0 BRA `(.L_x_61) ;  /* 0x0000000000180947 */ /* 0x000fea0003800000 */
[----:B------:R-:W0:Y:S01]  /*0130*/  LDC.64 R2, c[0x0][0x380] ;  /* 0x0000e000ff027b82 */ /* 0x000e220000000a00 */
[----:B------:R-:W-:-:S04]  /*0140*/  IMAD.U32 R5, RZ, RZ, UR16 ;  /* 0x00000010ff057e24 */ /* 0x000fc8000f8e00ff */
[----:B------:R-:W-:-:S04]  /*0150*/  IMAD R5, R5, 0x800, R0 ;  /* 0x0000080005057824 */ /* 0x000fc800078e0200 */
[----:B0-----:R-:W-:-:S06]  /*0160*/  IMAD.WIDE.U32 R2, R5, 0x8, R2 ;  /* 0x0000000805027825 */ /* 0x001fcc00078e0002 */
[----:B------:R-:W5:Y:S01]  /*0170*/  LDG.E.64.CONSTANT R2, desc[UR10][R2.64] ;  /* 0x0000000a02027981 */ /* 0x000f62000c1e9b00 */
[----:B------:R-:W-:-:S07]  /*0180*/  VIADD R8, R0, 0x100 ;  /* 0x0000010000087836 */ /* 0x000fce0000000000 */
.L_x_61:
[----:B------:R-:W-:Y:S05]  /*0190*/  BSYNC.RECONVERGENT B1 ;  /* 0x0000000000017941 */ /* 0x000fea0003800200 */
.L_x_60:
[----:B------:R-:W-:Y:S01]  /*01a0*/  ISETP.GE.U32.AND P0, PT, R8, UR12, PT ;  /* 0x0000000c08007c0c */ /* 0x000fe2000bf06070 */
[----:B------:R-:W-:-:S12]  /*01b0*/  BSSY.RECONVERGENT B1, `(.L_x_62) ;  /* 0x000003d000017945 */ /* 0x000fd80003800200 */
[----:B------:R-:W-:Y:S05]  /*01c0*/  @P0 BRA `(.L_x_63) ;  /* 0x0000000000ec0947 */ /* 0x000fea0003800000 */
[----:B------:R-:W-:Y:S01]  /*01d0*/  LOP3.LUT R4, RZ, R8, RZ, 0x33, !PT ;  /* 0x00000008ff047212 */ /* 0x000fe200078e33ff */
[----:B------:R-:W-:Y:S01]  /*01e0*/  IMAD.U32 R6, RZ, RZ, UR16 ;  /* 0x00000010ff067e24 */ /* 0x000fe2000f8e00ff */
[----:B------:R-:W-:Y:S03]  /*01f0*/  BSSY.RECONVERGENT B2, `(.L_x_64) ;  /* 0x0000017000027945 */ /* 0x000fe60003800200 */
[----:B------:R-:W-:-:S04]  /*0200*/  VIADD R5, R4, UR8 ;  /* 0x0000000804057c36 */ /* 0x000fc80008000000 */
[----:B------:R-:W-:Y:S01]  /*0210*/  IMAD R4, R6, -0x800, R5 ;  /* 0xfffff80006047824 */ /* 0x000fe200078e0205 */
[----:B------:R-:W-:-:S04]  /*0220*/  LOP3.LUT R6, R5, 0x300, RZ, 0xc0, !PT ;  /* 0x0000030005067812 */ /* 0x000fc800078ec0ff */
[----:B------:R-:W-:Y:S02]  /*0230*/  ISETP.NE.AND P0, PT, R6, 0x300, PT ;  /* 0x000003000600780c */ /* 0x000fe40003f05270 */
[----:B------:R-:W-:-:S11]  /*0240*/  ISETP.GE.U32.AND P2, PT, R4, 0x300, PT ;  /* 0x000003000400780c */ /* 0x000fd60003f46070 */
[----:B------:R-:W-:Y:S05]  /*0250*/  @!P0 BRA `(.L_x_65) ;  /* 0x0000000000408947 */ /* 0x000fea0003800000 */
[----:B------:R-:W0:Y:S01]  /*0260*/  LDC.64 R6, c[0x0][0x380] ;  /* 0x0000e000ff067b82 */ /* 0x000e220000000a00 */
[----:B------:R-:W-:Y:S01]  /*0270*/  LEA.HI R4, R5, 0x1, RZ, 0x18 ;  /* 0x0000000105047811 */ /* 0x000fe200078fc0ff */
[----:B------:R-:W-:-:S03]  /*0280*/  IMAD.U32 R9, RZ, RZ, UR16 ;  /* 0x00000010ff097e24 */ /* 0x000fc6000f8e00ff */
[----:B------:R-:W-:Y:S01]  /*0290*/  LOP3.LUT R4, R4, 0x3, RZ, 0xc0, !PT ;  /* 0x0000000304047812 */ /* 0x000fe200078ec0ff */
[----:B------:R-:W-:-:S04]  /*02a0*/  IMAD R9, R9, 0x800, R8 ;  /* 0x0000080009097824 */ /* 0x000fc800078e0208 */
[----:B------:R-:W-:-:S07]  /*02b0*/  IMAD.MOV R10, RZ, RZ, -R4 ;  /* 0x000000ffff0a7224 */ /* 0x000fce00078e0a04 */
.L_x_66:
[----:B0-----:R-:W-:-:S06]  /*02c0*/  IMAD.WIDE.U32 R4, R9, 0x8, R6 ;  /* 0x0000000809047825 */ /* 0x001fcc00078e0006 */
[----:B------:R-:W2:Y:S01]  /*02d0*/  LDG.E.64.CONSTANT R4, desc[UR10][R4.64] ;  /* 0x0000000a04047981 */ /* 0x000ea2000c1e9b00 */
[----:B------:R-:W-:Y:S02]  /*02e0*/  VIADD R10, R10, 0x1 ;  /* 0x000000010a0a7836 */ /* 0x000fe40000000000 */
[----:B------:R-:W-:Y:S02]  /*02f0*/  VIADD R8, R8, 0x100 ;  /* 0x0000010008087836 */ /* 0x000fe40000000000 */
[----:B------:R-:W-:Y:S01]  /*0300*/  VIADD R9, R9, 0x100 ;  /* 0x0000010009097836 */ /* 0x000fe20000000000 */
[----:B------:R-:W-:Y:S01]  /*0310*/  ISETP.NE.AND P1, PT, R10, RZ, PT ;  /* 0x000000ff0a00720c */ /* 0x000fe20003f25270 */
[----:B--2--5:R-:W-:-:S06]  /*0320*/  DSETP.GEU.AND P0, PT, R2, R4, PT ;  /* 0x000000040200722a */ /* 0x024fcc0003f0e000 */
[----:B------:R-:W-:Y:S02]  /*0330*/  FSEL R2, R4, R2, !P0 ;  /* 0x0000000204027208 */ /* 0x000fe40004000000 */
[----:B------:R-:W-:-:S04]  /*0340*/  FSEL R3, R5, R3, !P0 ;  /* 0x0000000305037208 */ /* 0x000fc80004000000 */
[----:B------:R-:W-:Y:S05]  /*0350*/  @P1 BRA `(.L_x_66) ;  /* 0xfffffffc00d81947 */ /* 0x000fea000383ffff */
.L_x_65:
[----:B------:R-:W-:Y:S05]  /*0360*/  BSYNC.RECONVERGENT B2 ;  /* 0x0000000000027941 */ /* 0x000fea0003800200 */
.L_x_64:
[----:B------:R-:W-:Y:S05]  /*0370*/  @!P2 BRA `(.L_x_63) ;  /* 0x000000000080a947 */ /* 0x000fea0003800000 */
[----:B------:R-:W0:Y:S01]  /*0380*/  LDC.64 R4, c[0x0][0x380] ;  /* 0x0000e000ff047b82 */ /* 0x000e220000000a00 */
[----:B------:R-:W-:Y:S02]  /*0390*/  IMAD.U32 R7, RZ, RZ, UR16 ;  /* 0x00000010ff077e24 */ /* 0x000fe4000f8e00ff */
[----:B------:R-:W-:Y:S02]  /*03a0*/  VIADD R6, R8, 0x200 ;  /* 0x0000020008067836 */ /* 0x000fe40000000000 */
[----:B------:R-:W-:-:S07]  /*03b0*/  IMAD R7, R7, 0x800, R8 ;  /* 0x0000080007077824 */ /* 0x000fce00078e0208 */
.L_x_67:
[----:B0-----:R-:W-:-:S04]  /*03c0*/  IMAD.WIDE.U32 R8, R7, 0x8, R4 ;  /* 0x0000000807087825 */ /* 0x001fc800078e0004 */
[----:B------:R-:W-:Y:S02]  /*03d0*/  VIADD R11, R7, 0x100 ;  /* 0x00000100070b7836 */ /* 0x000fe40000000000 */
[----:B------:R-:W2:Y:S02]  /*03e0*/  LDG.E.64.CONSTANT R8, desc[UR10][R8.64] ;  /* 0x0000000a08087981 */ /* 0x000ea4000c1e9b00 */
[----:B------:R-:W-:-:S04]  /*03f0*/  IMAD.WIDE.U32 R10, R11, 0x8, R4 ;  /* 0x000000080b0a7825 */ /* 0x000fc800078e0004 */
[----:B------:R-:W-:Y:S02]  /*0400*/  VIADD R13, R7, 0x200 ;  /* 0x00000200070d7836 */ /* 0x000fe40000000000 */
[----:B------:R-:W3:Y:S02]  /*0410*/  LDG.E.64.CONSTANT R10, desc[UR10][R10.64] ;  /* 0x0000000a0a0a7981 */ /* 0x000ee4000c1e9b00 */
[----:B------:R-:W-:-:S04]  /*0420*/  IMAD.WIDE.U32 R12, R13, 0x8, R4 ;  /* 0x000000080d0c7825 */ /* 0x000fc800078e0004 */
[----:B------:R-:W-:Y:S02]  /*0430*/  VIADD R15, R7, 0x300 ;  /* 0x00000300070f7836 */ /* 0x000fe40000000000 */
[----:B------:R-:W4:Y:S02]  /*0440*/  LDG.E.64.CONSTANT R12, desc[UR10][R12.64] ;  /* 0x0000000a0c0c7981 */ /* 0x000f24000c1e9b00 */
[----:B------:R-:W-:-:S06]  /*0450*/  IMAD.WIDE.U32 R14, R15, 0x8, R4 ;  /* 0x000000080f0e7825 */ /* 0x000fcc00078e0004 */
[----:B------:R-:W4:Y:S01]  /*0460*/  LDG.E.64.CONSTANT R14, desc[UR10][R14.64] ;  /* 0x0000000a0e0e7981 */ /* 0x000f22000c1e9b00 */
[----:B------:R-:W-:Y:S01]  /*0470*/  VIADD R7, R7, 0x400 ;  /* 0x0000040007077836 */ /* 0x000fe20000000000 */
[----:B--2--5:R-:W-:-:S06]  /*0480*/  DSETP.GEU.AND P0, PT, R2, R8, PT ;  /* 0x000000080200722a */ /* 0x024fcc0003f0e000 */
[----:B------:R-:W-:Y:S01]  /*0490*/  FSEL R2, R8, R2, !P0 ;  /* 0x0000000208027208 */ /* 0x000fe20004000000 */
[C---:B------:R-:W-:Y:S01]  /*04a0*/  VIADD R8, R6.reuse, 0x200 ;  /* 0x0000020006087836 */ /* 0x040fe20000000000 */
[----:B------:R-:W-:Y:S01]  /*04b0*/  FSEL R3, R9, R3, !P0 ;  /* 0x0000000309037208 */ /* 0x000fe20004000000 */
[----:B------:R-:W-:-:S03]  /*04c0*/  VIADD R6, R6, 0x400 ;  /* 0x0000040006067836 */ /* 0x000fc60000000000 */
[----:B------:R-:W-:Y:S02]  /*04d0*/  ISETP.GE.AND P1, PT, R8, UR12, PT ;  /* 0x0000000c08007c0c */ /* 0x000fe4000bf26270 */
        /* <DEDUP_REMOVED lines=8> */
[----:B------:R-:W-:Y:S01]  /*0560*/  FSEL R3, R15, R3, !P0 ;  /* 0x000000030f037208 */ /* 0x000fe20004000000 */
[----:B------:R-:W-:Y:S06]  /*0570*/  @!P1 BRA `(.L_x_67) ;  /* 0xfffffffc00909947 */ /* 0x000fec000383ffff */
.L_x_63:
[----:B------:R-:W-:Y:S05]  /*0580*/  BSYNC.RECONVERGENT B1 ;  /* 0x0000000000017941 */ /* 0x000fea0003800200 */
.L_x_62:
[----:B------:R-:W-:-:S09]  /*0590*/  UISETP.GE.U32.AND UP0, UPT, UR12, 0x100, UPT ;  /* 0x000001000c00788c */ /* 0x000fd2000bf06070 */
[----:B------:R-:W-:Y:S05]  /*05a0*/  BRA.U !UP0, `(.L_x_68) ;  /* 0x00000005082c7547 */ /* 0x000fea000b800000 */
        /* <DEDUP_REMOVED lines=11> */
[----:B------:R-:W-:Y:S04]  /*0660*/  SHFL.DOWN PT, R6, R4, 0x2, 0x1f ;  /* 0x08401f0004067f89 */ /* 0x000fe800000e0000 */
[----:B------:R-:W0:Y:S01]  /*0670*/  SHFL.DOWN PT, R7, R5, 0x2, 0x1f ;  /* 0x08401f0005077f89 */ /* 0x000e2200000e0000 */
[----:B------:R-:W1:Y:S01]  /*0680*/  @!P2 S2R R8, SR_CgaCtaId ;  /* 0x000000000008a919 */ /* 0x000e620000008800 */
[----:B0-----:R-:W-:-:S06]  /*0690*/  DSETP.GEU.AND P1, PT, R4, R6, PT ;  /* 0x000000060400722a */ /* 0x001fcc0003f2e000 */
[----:B------:R-:W-:Y:S02]  /*06a0*/  @!P0 FSEL R4, R6, R4, !P1 ;  /* 0x0000000406048208 */ /* 0x000fe40004800000 */
[----:B------:R-:W-:Y:S02]  /*06b0*/  @!P0 FSEL R5, R7, R5, !P1 ;  /* 0x0000000507058208 */ /* 0x000fe40004800000 */
[----:B------:R-:W-:Y:S01]  /*06c0*/  ISETP.GT.AND P0, PT, R9, 0x1b, PT ;  /* 0x0000001b0900780c */ /* 0x000fe20003f04270 */
[----:B------:R-:W-:Y:S01]  /*06d0*/  SHFL.DOWN PT, R2, R4, 0x4, 0x1f ;  /* 0x08801f0004027f89 */ /* 0x000fe200000e0000 */
[----:B------:R-:W-:Y:S02]  /*06e0*/  @!P2 MOV R7, 0x400 ;  /* 0x000004000007a802 */ /* 0x000fe40000000f00 */
[----:B------:R-:W-:Y:S01]  /*06f0*/  @!P2 SHF.R.U32.HI R6, RZ, 0x2, R0 ;  /* 0x00000002ff06a819 */ /* 0x000fe20000011600 */
[----:B------:R-:W0:Y:S01]  /*0700*/  SHFL.DOWN PT, R3, R5, 0x4, 0x1f ;  /* 0x08801f0005037f89 */ /* 0x000e2200000e0000 */
[----:B-1----:R-:W-:-:S02]  /*0710*/  @!P2 LEA R11, R8, R7, 0x18 ;  /* 0x00000007080ba211 */ /* 0x002fc400078ec0ff */
[----:B------:R-:W-:-:S05]  /*0720*/  @!P2 LOP3.LUT R8, R6, 0xf8, RZ, 0xc0, !PT ;  /* 0x000000f80608a812 */ /* 0x000fca00078ec0ff */
        /* <DEDUP_REMOVED lines=26> */
[----:B-1----:R-:W1:Y:S04]  /*08d0*/  LDS.128 R4, [UR4+0x20] ;  /* 0x00002004ff047984 */ /* 0x002e680008000c00 */
[----:B------:R-:W2:Y:S01]  /*08e0*/  LDS.128 R8, [UR4+0x30] ;  /* 0x00003004ff087984 */ /* 0x000ea20008000c00 */
        /* <DEDUP_REMOVED lines=8> */
[----:B------:R-:W-:Y:S02]  /*0970*/  FSEL R5, R5, R3, !P1 ;  /* 0x0000000305057208 */ /* 0x000fe40004800000 */
[----:B------:R-:W0:Y:S04]  /*0980*/  LDS.64 R2, [UR4+0x40] ;  /* 0x00004004ff027984 */ /* 0x000e280008000a00 */
[----:B------:R-:W-:-:S06]  /*0990*/  DSETP.GEU.AND P1, PT, R4, R6, PT ;  /* 0x000000060400722a */ /* 0x000fcc0003f2e000 */
[----:B------:R-:W-:Y:S02]  /*09a0*/  FSEL R4, R6, R4, !P1 ;  /* 0x0000000406047208 */ /* 0x000fe40004800000 */
[----:B------:R-:W-:-:S06]  /*09b0*/  FSEL R5, R7, R5, !P1 ;  /* 0x0000000507057208 */ /* 0x000fcc0004800000 */
[----:B--2---:R-:W-:-:S06]  /*09c0*/  DSETP.GEU.AND P1, PT, R4, R8, PT ;  /* 0x000000080400722a */ /* 0x004fcc0003f2e000 */
[----:B------:R-:W-:Y:S02]  /*09d0*/  FSEL R4, R8, R4, !P1 ;  /* 0x0000000408047208 */ /* 0x000fe40004800000 */
[----:B------:R-:W-:-:S06]  /*09e0*/  FSEL R5, R9, R5, !P1 ;  /* 0x0000000509057208 */ /* 0x000fcc0004800000 */
[----:B------:R-:W-:-:S06]  /*09f0*/  DSETP.GEU.AND P1, PT, R4, R10, PT ;  /* 0x0000000a0400722a */ /* 0x000fcc0003f2e000 */
[----:B------:R-:W-:Y:S02]  /*0a00*/  FSEL R4, R10, R4, !P1 ;  /* 0x000000040a047208 */ /* 0x000fe40004800000 */
[----:B------:R-:W-:-:S06]  /*0a10*/  FSEL R5, R11, R5, !P1 ;  /* 0x000000050b057208 */ /* 0x000fcc0004800000 */
[----:B0-----:R-:W-:-:S06]  /*0a20*/  DSETP.GEU.AND P1, PT, R4, R2, PT ;  /* 0x000000020400722a */ /* 0x001fcc0003f2e000 */
[----:B------:R-:W-:Y:S02]  /*0a30*/  FSEL R2, R2, R4, !P1 ;  /* 0x0000000402027208 */ /* 0x000fe40004800000 */
[----:B------:R-:W-:Y:S01]  /*0a40*/  FSEL R3, R3, R5, !P1 ;  /* 0x0000000503037208 */ /* 0x000fe20004800000 */
[----:B------:R-:W-:Y:S06]  /*0a50*/  BRA `(.L_x_69) ;  /* 0x00000034005c7947 */ /* 0x000fec0003800000 */
.L_x_68:
[----:B------:R-:W-:Y:S01]  /*0a60*/  LOP3.LUT R4, R0, 0x3e0, RZ, 0xc0, !PT ;  /* 0x000003e000047812 */ /* 0x000fe200078ec0ff */
[----:B------:R-:W0:Y:S04]  /*0a70*/  S2R R10, SR_LANEID ;  /* 0x00000000000a7919 */ /* 0x000e280000000000 */
[----:B------:R-:W-:Y:S01]  /*0a80*/  VIADD R5, R4, 0x20 ;  /* 0x0000002004057836 */ /* 0x000fe20000000000 */
[----:B------:R-:W-:-:S04]  /*0a90*/  LOP3.LUT R4, RZ, R4, RZ, 0x33, !PT ;  /* 0x00000004ff047212 */ /* 0x000fc800078e33ff */
[----:B------:R-:W-:Y:S01]  /*0aa0*/  ISETP.GT.U32.AND P0, PT, R5, UR12, PT ;  /* 0x0000000c05007c0c */ /* 0x000fe2000bf04070 */
[----:B------:R-:W-:-:S05]  /*0ab0*/  VIADD R4, R4, UR12 ;  /* 0x0000000c04047c36 */ /* 0x000fca0008000000 */
[----:B------:R-:W-:-:S05]  /*0ac0*/  SEL R5, R4, 0x1f, P0 ;  /* 0x0000001f04057807 */ /* 0x000fca0000000000 */
[----:B-----5:R-:W-:Y:S04]  /*0ad0*/  SHFL.DOWN PT, R6, R2, 0x1, R5 ;  /* 0x0820000002067989 */ /* 0x020fe800000e0005 */
[----:B------:R-:W1:Y:S01]  /*0ae0*/  SHFL.DOWN PT, R7, R3, 0x1, R5 ;  /* 0x0820000003077989 */ /* 0x000e6200000e0005 */
[----:B0-----:R-:W-:Y:S01]  /*0af0*/  ISETP.GE.AND P0, PT, R10, R5, PT ;  /* 0x000000050a00720c */ /* 0x001fe20003f06270 */
[----:B-1----:R-:W-:-:S06]  /*0b00*/  DSETP.GEU.AND P1, PT, R2, R6, PT ;  /* 0x000000060200722a */ /* 0x002fcc0003f2e000 */
[-C--:B------:R-:W-:Y:S01]  /*0b10*/  FSEL R9, R6, R2.reuse, !P1 ;  /* 0x0000000206097208 */ /* 0x080fe20004800000 */
[----:B------:R-:W-:Y:S01]  /*0b20*/  VIADD R6, R10, 0x2 ;  /* 0x000000020a067836 */ /* 0x000fe20000000000 */
[-C--:B------:R-:W-:Y:S02]  /*0b30*/  FSEL R7, R7, R3.reuse, !P1 ;  /* 0x0000000307077208 */ /* 0x080fe40004800000 */
[----:B------:R-:W-:Y:S02]  /*0b40*/  FSEL R4, R9, R2, !P0 ;  /* 0x0000000209047208 */ /* 0x000fe40004000000 */
[----:B------:R-:W-:Y:S02]  /*0b50*/  FSEL R7, R7, R3, !P0 ;  /* 0x0000000307077208 */ /* 0x000fe40004000000 */
[----:B------:R-:W-:Y:S01]  /*0b60*/  ISETP.GT.AND P0, PT, R6, R5, PT ;  /* 0x000000050600720c */ /* 0x000fe20003f04270 */
[----:B------:R-:W-:Y:S01]  /*0b70*/  SHFL.DOWN PT, R8, R4, 0x2, R5 ;  /* 0x0840000004087989 */ /* 0x000fe200000e0005 */
[----:B------:R-:W-:-:S03]  /*0b80*/  IMAD.MOV.U32 R6, RZ, RZ, R4 ;  /* 0x000000ffff067224 */ /* 0x000fc600078e0004 */
[----:B------:R-:W0:Y:S03]  /*0b90*/  SHFL.DOWN PT, R9, R7, 0x2, R5 ;  /* 0x0840000007097989 */ /* 0x000e2600000e0005 */
[----:B0-----:R-:W-:Y:S01]  /*0ba0*/  DSETP.GEU.AND P1, PT, R6, R8, PT ;  /* 0x000000080600722a */ /* 0x001fe20003f2e000 */
[----:B------:R-:W-:-:S05]  /*0bb0*/  VIADD R6, R10, 0x4 ;  /* 0x000000040a067836 */ /* 0x000fca0000000000 */
[----:B------:R-:W-:Y:S02]  /*0bc0*/  @!P0 FSEL R4, R8, R4, !P1 ;  /* 0x0000000408048208 */ /* 0x000fe40004800000 */
[----:B------:R-:W-:Y:S02]  /*0bd0*/  @!P0 FSEL R7, R9, R7, !P1 ;  /* 0x0000000709078208 */ /* 0x000fe40004800000 */
        /* <DEDUP_REMOVED lines=10> */
[----:B------:R-:W-:Y:S01]  /*0c80*/  IMAD.MOV.U32 R6, RZ, RZ, R4 ;  /* 0x000000ffff067224 */ /* 0x000fe200078e0004 */
[C---:B------:R-:W-:Y:S02]  /*0c90*/  ISETP.NE.AND P0, PT, R10.reuse, RZ, PT ;  /* 0x000000ff0a00720c */ /* 0x040fe40003f05270 */
[----:B------:R-:W0:Y:S11]  /*0ca0*/  SHFL.DOWN PT, R3, R7, 0x8, R5 ;  /* 0x0900000007037989 */ /* 0x000e3600000e0005 */
[----:B------:R-:W1:Y:S01]  /*0cb0*/  @!P0 S2R R9, SR_CgaCtaId ;  /* 0x0000000000098919 */ /* 0x000e620000008800 */
[----:B------:R-:W-:Y:S01]  /*0cc0*/  @!P0 MOV R8, 0x400 ;  /* 0x0000040000088802 */ /* 0x000fe20000000f00 */
[----:B0-----:R-:W-:Y:S01]  /*0cd0*/  DSETP.GEU.AND P2, PT, R6, R2, PT ;  /* 0x000000020600722a */ /* 0x001fe20003f4e000 */
[----:B------:R-:W-:-:S05]  /*0ce0*/  VIADD R6, R10, 0x10 ;  /* 0x000000100a067836 */ /* 0x000fca0000000000 */
[----:B------:R-:W-:Y:S02]  /*0cf0*/  @!P1 FSEL R4, R2, R4, !P2 ;  /* 0x0000000402049208 */ /* 0x000fe40005000000 */
[----:B------:R-:W-:Y:S02]  /*0d00*/  @!P1 FSEL R7, R3, R7, !P2 ;  /* 0x0000000703079208 */ /* 0x000fe40005000000 */
[----:B------:R-:W-:Y:S01]  /*0d10*/  ISETP.GT.AND P1, PT, R6, R5, PT ;  /* 0x000000050600720c */ /* 0x000fe20003f24270 */
[----:B------:R-:W-:Y:S01]  /*0d20*/  SHFL.DOWN PT, R2, R4, 0x10, R5 ;  /* 0x0a00000004027989 */ /* 0x000fe200000e0005 */
[----:B------:R-:W-:-:S03]  /*0d30*/  @!P0 SHF.R.U32.HI R6, RZ, 0x2, R0 ;  /* 0x00000002ff068819 */ /* 0x000fc60000011600 */
[----:B------:R0:W2:Y:S01]  /*0d40*/  SHFL.DOWN PT, R3, R7, 0x10, R5 ;  /* 0x0a00000007037989 */ /* 0x0000a200000e0005 */
[----:B------:R-:W-:Y:S02]  /*0d50*/  @!P0 LOP3.LUT R6, R6, 0xf8, RZ, 0xc0, !PT ;  /* 0x000000f806068812 */ /* 0x000fe400078ec0ff */
[----:B-1----:R-:W-:-:S05]  /*0d60*/  @!P0 LEA R9, R9, R8, 0x18 ;  /* 0x0000000809098211 */ /* 0x002fca00078ec0ff */
[----:B------:R-:W-:Y:S02]  /*0d70*/  @!P0 IMAD.IADD R9, R6, 0x1, R9 ;  /* 0x0000000106098824 */ /* 0x000fe400078e0209 */
[----:B0-----:R-:W-:-:S06]  /*0d80*/  IMAD.MOV.U32 R5, RZ, RZ, R7 ;  /* 0x000000ffff057224 */ /* 0x001fcc00078e0007 */
[----:B--2---:R-:W-:-:S06]  /*0d90*/  DSETP.GEU.AND P2, PT, R4, R2, PT ;  /* 0x000000020400722a */ /* 0x004fcc0003f4e000 */
[----:B------:R-:W-:Y:S02]  /*0da0*/  @!P1 FSEL R4, R2, R4, !P2 ;  /* 0x0000000402049208 */ /* 0x000fe40005000000 */
[----:B------:R-:W-:-:S03]  /*0db0*/  @!P1 FSEL R7, R3, R7, !P2 ;  /* 0x0000000703079208 */ /* 0x000fc60005000000 */
[----:B------:R-:W-:Y:S02]  /*0dc0*/  IMAD.MOV.U32 R2, RZ, RZ, R4 ;  /* 0x000000ffff027224 */ /* 0x000fe400078e0004 */
[----:B------:R-:W-:-:S05]  /*0dd0*/  IMAD.MOV.U32 R3, RZ, RZ, R7 ;  /* 0x000000ffff037224 */ /* 0x000fca00078e0007 */
[----:B------:R1:W-:Y:S01]  /*0de0*/  @!P0 STS.64 [R9+0x8], R2 ;  /* 0x0000080209008388 */ /* 0x0003e20000000a00 */
[----:B------:R-:W-:Y:S01]  /*0df0*/  BAR.SYNC.DEFER_BLOCKING 0x0 ;  /* 0x0000000000007b1d */ /* 0x000fe20000010000 */
[----:B------:R-:W-:-:S13]  /*0e00*/  ISETP.NE.AND P0, PT, R0, RZ, PT ;  /* 0x000000ff0000720c */ /* 0x000fda0003f05270 */
[----:B-1----:R-:W-:Y:S05]  /*0e10*/  @P0 BRA `(.L_x_69) ;  /* 0x00000030006c0947 */ /* 0x002fea0003800000 */
[----:B------:R-:W0:Y:S01]  /*0e20*/  S2UR UR5, SR_CgaCtaId ;  /* 0x00000000000579c3 */ /* 0x000e220000008800 */
[----:B------:R-:W-:Y:S01]  /*0e30*/  UMOV UR4, 0x400 ;  /* 0x0000040000047882 */ /* 0x000fe20000000000 */
[----:B------:R-:W-:Y:S02]  /*0e40*/  UISETP.GT.U32.AND UP0, UPT, UR12, 0x20, UPT ;  /* 0x000000200c00788c */ /* 0x000fe4000bf04070 */
[----:B------:R-:W-:-:S04]  /*0e50*/  UISETP.GT.U32.AND UP1, UPT, UR12, 0x40, UPT ;  /* 0x000000400c00788c */ /* 0x000fc8000bf24070 */
[----:B------:R-:W-:Y:S01]  /*0e60*/  PLOP3.LUT P3, PT, PT, PT, UP0, 0x80, 0x8 ;  /* 0x000000000008781c */ /* 0x000fe20003f6f008 */
[----:B------:R-:W-:Y:S01]  /*0e70*/  UISETP.GT.U32.AND UP0, UPT, UR12, 0x60, UPT ;  /* 0x000000600c00788c */ /* 0x000fe2000bf04070 */
[----:B------:R-:W-:Y:S01]  /*0e80*/  PLOP3.LUT P2, PT, PT, PT, UP1, 0x80, 0x8 ;  /* 0x000000000008781c */ /* 0x000fe20003f4f018 */
[----:B0-----:R-:W-:-:S09]  /*0e90*/  ULEA UR4, UR5, UR4, 0x18 ;  /* 0x0000000405047291 */ /* 0x001fd2000f8ec0ff */
[----:B------:R-:W0:Y:S04]  /*0ea0*/  LDS.128 R12, [UR4+0x10] ;  /* 0x00001004ff0c7984 */ /* 0x000e280008000c00 */
[----:B------:R-:W1:Y:S01]  /*0eb0*/  LDS.128 R4, [UR4+0x20] ;  /* 0x00002004ff047984 */ /* 0x000e620008000c00 */
[----:B0-----:R-:W-:-:S06]  /*0ec0*/  DSETP.GEU.AND P1, PT, R2, R12, PT ;  /* 0x0000000c0200722a */ /* 0x001fcc0003f2e000 */
[-C--:B------:R-:W-:Y:S02]  /*0ed0*/  FSEL R9, R12, R2.reuse, !P1 ;  /* 0x000000020c097208 */ /* 0x080fe40004800000 */
[-C--:B------:R-:W-:Y:S02]  /*0ee0*/  FSEL R11, R13, R3.reuse, !P1 ;  /* 0x000000030d0b7208 */ /* 0x080fe40004800000 */
[----:B------:R-:W-:Y:S02]  /*0ef0*/  FSEL R13, R9, R2, P3 ;  /* 0x00000002090d7208 */ /* 0x000fe40001800000 */
[----:B------:R-:W-:Y:S02]  /*0f00*/  FSEL R0, R11, R3, P3 ;  /* 0x000000030b007208 */ /* 0x000fe40001800000 */
[----:B------:R-:W-:Y:S01]  /*0f10*/  PLOP3.LUT P1, PT, PT, PT, UP0, 0x80, 0x8 ;  /* 0x000000000008781c */ /* 0x000fe20003f2f008 */
[----:B------:R-:W-:Y:S01]  /*0f20*/  IMAD.MOV.U32 R2, RZ, RZ, R13 ;  /* 0x000000ffff027224 */ /* 0x000fe200078e000d */
[----:B------:R-:W0:Y:S01]  /*0f30*/  LDS.128 R8, [UR4+0x30] ;  /* 0x00003004ff087984 */ /* 0x000e220008000c00 */
[----:B------:R-:W-:Y:S01]  /*0f40*/  IMAD.MOV.U32 R3, RZ, RZ, R0 ;  /* 0x000000ffff037224 */ /* 0x000fe200078e0000 */
[----:B------:R-:W-:-:S05]  /*0f50*/  UISETP.GT.U32.AND UP0, UPT, UR12, 0x80, UPT ;  /* 0x000000800c00788c */ /* 0x000fca000bf04070 */
[----:B------:R-:W-:-:S06]  /*0f60*/  DSETP.GEU.AND P3, PT, R2, R14, PT ;  /* 0x0000000e0200722a */ /* 0x000fcc0003f6e000 */
[----:B------:R-:W-:Y:S02]  /*0f70*/  @P2 FSEL R13, R14, R13, !P3 ;  /* 0x0000000d0e0d2208 */ /* 0x000fe40005800000 */
[----:B------:R-:W-:Y:S02]  /*0f80*/  @P2 FSEL R0, R15, R0, !P3 ;  /* 0x000000000f002208 */ /* 0x000fe40005800000 */
[----:B------:R-:W-:Y:S01]  /*0f90*/  PLOP3.LUT P2, PT, PT, PT, UP0, 0x80, 0x8 ;  /* 0x000000000008781c */ /* 0x000fe20003f4f008 */
[----:B------:R-:W-:Y:S01]  /*0fa0*/  IMAD.MOV.U32 R2, RZ, RZ, R13 ;  /* 0x000000ffff027224 */ /* 0x000fe200078e000d */
[----:B------:R-:W-:Y:S01]  /*0fb0*/  UISETP.GT.U32.AND UP0, UPT, UR12, 0xa0, UPT ;  /* 0x000000a00c00788c */ /* 0x000fe2000bf04070 */
[----:B------:R-:W-:-:S06]  /*0fc0*/  IMAD.MOV.U32 R3, RZ, RZ, R0 ;  /* 0x000000ffff037224 */ /* 0x000fcc00078e0000 */
[----:B-1----:R-:W-:Y:S01]  /*0fd0*/  DSETP.GEU.AND P3, PT, R2, R4, PT ;  /* 0x000000040200722a */ /* 0x002fe20003f6e000 */
[----:B------:R-:W1:Y:S05]  /*0fe0*/  LDS.64 R2, [UR4+0x40] ;  /* 0x00004004ff027984 */ /* 0x000e6a0008000a00 */
[----:B------:R-:W-:Y:S02]  /*0ff0*/  @P1 FSEL R13, R4, R13, !P3 ;  /* 0x0000000d040d1208 */ /* 0x000fe40005800000 */
[----:B------:R-:W-:Y:S02]  /*1000*/  @P1 FSEL R0, R5, R0, !P3 ;  /* 0x0000000005001208 */ /* 0x000fe40005800000 */
[----:B------:R-:W-:Y:S01]  /*1010*/  PLOP3.LUT P1, PT, PT, PT, UP0, 0x80, 0x8 ;  /* 0x000000000008781c */ /* 0x000fe20003f2f008 */
[----:B------:R-:W-:Y:S01]  /*1020*/  IMAD.MOV.U32 R4, RZ, RZ, R13 ;  /* 0x000000ffff047224 */ /* 0x000fe200078e000d */
[----:B------:R-:W-:Y:S01]  /*1030*/  UISETP.GT.U32.AND UP0, UPT, UR12, 0xc0, UPT ;  /* 0x000000c00c00788c */ /* 0x000fe2000bf04070 */
[----:B------:R-:W-:-:S06]  /*1040*/  IMAD.MOV.U32 R5, RZ, RZ, R0 ;  /* 0x000000ffff057224 */ /* 0x000fcc00078e0000 */
[----:B------:R-:W-:-:S06]  /*1050*/  DSETP.GEU.AND P3, PT, R4, R6, PT ;  /* 0x000000060400722a */ /* 0x000fcc0003f6e000 */
[----:B------:R-:W-:Y:S02]  /*1060*/  @P2 FSEL R13, R6, R13, !P3 ;  /* 0x0000000d060d2208 */ /* 0x000fe40005800000 */
[----:B------:R-:W-:Y:S02]  /*1070*/  @P2 FSEL R0, R7, R0, !P3 ;  /* 0x0000000007002208 */ /* 0x000fe40005800000 */
[----:B------:R-:W-:Y:S01]  /*1080*/  PLOP3.LUT P2, PT, PT, PT, UP0, 0x80, 0x8 ;  /* 0x000000000008781c */ /* 0x000fe20003f4f008 */
[----:B------:R-:W-:Y:S01]  /*1090*/  IMAD.MOV.U32 R4, RZ, RZ, R13 ;  /* 0x000000ffff047224 */ /* 0x000fe200078e000d */
[----:B------:R-:W-:Y:S01]  /*10a0*/  UISETP.GT.U32.AND UP0, UPT, UR12, 0xe0, UPT ;  /* 0x000000e00c00788c */ /* 0x000fe2000bf04070 */
[----:B------:R-:W-:-:S06]  /*10b0*/  IMAD.MOV.U32 R5, RZ, RZ, R0 ;  /* 0x000000ffff057224 */ /* 0x000fcc00078e0000 */
[----:B0-----:R-:W-:-:S06]  /*10c0*/  DSETP.GEU.AND P3, PT, R4, R8, PT ;  /* 0x000000080400722a */ /* 0x001fcc0003f6e000 */
[----:B------:R-:W-:Y:S02]  /*10d0*/  @P1 FSEL R13, R8, R13, !P3 ;  /* 0x0000000d080d1208 */ /* 0x000fe40005800000 */
[----:B------:R-:W-:Y:S02]  /*10e0*/  @P1 FSEL R0, R9, R0, !P3 ;  /* 0x0000000009001208 */ /* 0x000fe40005800000 */
[----:B------:R-:W-:Y:S01]  /*10f0*/  PLOP3.LUT P1, PT, PT, PT, UP0, 0x80, 0x8 ;  /* 0x000000000008781c */ /* 0x000fe20003f2f008 */
[----:B------:R-:W-:Y:S02]  /*1100*/  IMAD.MOV.U32 R4, RZ, RZ, R13 ;  /* 0x000000ffff047224 */ /* 0x000fe400078e000d */
[----:B------:R-:W-:-:S06]  /*1110*/  IMAD.MOV.U32 R5, RZ, RZ, R0 ;  /* 0x000000ffff057224 */ /* 0x000fcc00078e0000 */
[----:B------:R-:W-:-:S06]  /*1120*/  DSETP.GEU.AND P3, PT, R4, R10, PT ;  /* 0x0000000a0400722a */ /* 0x000fcc0003f6e000 */
[----:B------:R-:W-:Y:S02]  /*1130*/  @P2 FSEL R13, R10, R13, !P3 ;  /* 0x0000000d0a0d2208 */ /* 0x000fe40005800000 */
[----:B------:R-:W-:-:S03]  /*1140*/  @P2 FSEL R0, R11, R0, !P3 ;  /* 0x000000000b002208 */ /* 0x000fc60005800000 */
[----:B------:R-:W-:Y:S02]  /*1150*/  IMAD.MOV.U32 R4, RZ, RZ, R13 ;  /* 0x000000ffff047224 */ /* 0x000fe400078e000d */
[----:B------:R-:W-:-:S06]  /*1160*/  IMAD.MOV.U32 R5, RZ, RZ, R0 ;  /* 0x000000ffff057224 */ /* 0x000fcc00078e0000 */
[----:B-1----:R-:W-:-:S06]  /*1170*/  DSETP.GEU.AND P2, PT, R4, R2, PT ;  /* 0x000000020400722a */ /* 0x002fcc0003f4e000 */
[----:B------:R-:W-:Y:S02]  /*1180*/  @P1 FSEL R13, R2, R13, !P2 ;  /* 0x0000000d020d1208 */ /* 0x000fe40005000000 */
[----:B------:R-:W-:-:S03]  /*1190*/  @P1 FSEL R0, R3, R0, !P2 ;  /* 0x0000000003001208 */ /* 0x000fc60005000000 */
[----:B------:R-:W-:Y:S02]  /*11a0*/  IMAD.MOV.U32 R2, RZ, RZ, R13 ;  /* 0x000000ffff027224 */ /* 0x000fe400078e000d */
[----:B------:R-:W-:Y:S01]  /*11b0*/  IMAD.MOV.U32 R3, RZ, RZ, R0 ;  /* 0x000000ffff037224 */ /* 0x000fe200078e0000 */
[----:B------:R-:W-:Y:S06]  /*11c0*/  BRA `(.L_x_69) ;  /* 0x0000002c00807947 */ /* 0x000fec0003800000 */
.L_x_59:
[----:B------:R-:W0:Y:S01]  /*11d0*/  S2R R0, SR_TID.X ;  /* 0x0000000000007919 */ /* 0x000e220000002100 */
[----:B------:R-:W1:Y:S01]  /*11e0*/  LDC.64 R20, c[0x0][0x380] ;  /* 0x0000e000ff147b82 */ /* 0x000e620000000a00 */
[----:B------:R-:W-:Y:S02]  /*11f0*/  IMAD.U32 R3, RZ, RZ, UR16 ;  /* 0x00000010ff037e24 */ /* 0x000fe4000f8e00ff */
[----:B0-----:R-:W-:-:S04]  /*1200*/  IMAD.SHL.U32 R2, R0, 0x4, RZ ;  /* 0x0000000400027824 */ /* 0x001fc800078e00ff */
[----:B------:R-:W-:-:S04]  /*1210*/  IMAD R3, R3, 0x800, R2 ;  /* 0x0000080003037824 */ /* 0x000fc800078e0202 */
[----:B-1----:R-:W-:-:S05]  /*1220*/  IMAD.WIDE.U32 R20, R3, 0x8, R20 ;  /* 0x0000000803147825 */ /* 0x002fca00078e0014 */
[----:B------:R-:W2:Y:S04]  /*1230*/  LDG.E.128.CONSTANT R4, desc[UR10][R20.64] ;  /* 0x0000000a14047981 */ /* 0x000ea8000c1e9d00 */
[----:B------:R-:W3:Y:S04]  /*1240*/  LDG.E.128.CONSTANT R8, desc[UR10][R20.64+0x10] ;  /* 0x0000100a14087981 */ /* 0x000ee8000c1e9d00 */
[----:B------:R-:W4:Y:S04]  /*1250*/  LDG.E.128.CONSTANT R12, desc[UR10][R20.64+0x2000] ;  /* 0x0020000a140c7981 */ /* 0x000f28000c1e9d00 */
[----:B------:R-:W5:Y:S01]  /*1260*/  LDG.E.128.CONSTANT R16, desc[UR10][R20.64+0x2010] ;  /* 0x0020100a14107981 */ /* 0x000f62000c1e9d00 */
[----:B------:R-:W-:Y:S01]  /*1270*/  UISETP.GE.U32.AND UP0, UPT, UR12, UR5, UPT ;  /* 0x000000050c00728c */ /* 0x000fe2000bf06070 */
        /* <DEDUP_REMOVED lines=21> */
[----:B------:R-:W-:Y:S06]  /*13d0*/  BRA.U !UP0, `(.L_x_70) ;  /* 0x0000000508dc7547 */ /* 0x000fec000b800000 */
[----:B------:R-:W-:Y:S02]  /*13e0*/  ULEA UR6, UR16, UR5, 0xb ;  /* 0x0000000510067291 */ /* 0x000fe4000f8e58ff */
[----:B------:R-:W-:Y:S01]  /*13f0*/  UIADD3 UR14, UPT, UPT, UR8, -0x800, URZ ;  /* 0xfffff800080e7890 */ /* 0x000fe2000fffe0ff */
[----:B------:R-:W0:Y:S03]  /*1400*/  LDCU UR9, c[0x0][0x3a8] ;  /* 0x00007500ff0977ac */ /* 0x000e260008000800 */
[----:B------:R-:W-:Y:S01]  /*1410*/  VIADD R3, R0, UR6 ;  /* 0x0000000600037c36 */ /* 0x000fe20008000000 */
[----:B------:R-:W-:Y:S01]  /*1420*/  UISETP.GT.U32.AND UP0, UPT, UR6, UR14, UPT ;  /* 0x0000000e0600728c */ /* 0x000fe2000bf04070 */
[----:B------:R-:W1:Y:S01]  /*1430*/  LDCU.64 UR18, c[0x0][0x380] ;  /* 0x00007000ff1277ac */ /* 0x000e620008000a00 */
[----:B------:R-:W-:Y:S01]  /*1440*/  UIADD3 UR13, UPT, UPT, UR6, 0x100, URZ ;  /* 0x00000100060d7890 */ /* 0x000fe2000fffe0ff */
[----:B------:R-:W-:Y:S01]  /*1450*/  UMOV UR4, URZ ;  /* 0x000000ff00047c82 */ /* 0x000fe20008000000 */
[----:B------:R-:W-:-:S05]  /*1460*/  UMOV UR7, UR6 ;  /* 0x0000000600077c82 */ /* 0x000fca0008000000 */
[----:B------:R-:W-:Y:S05]  /*1470*/  BRA.U UP0, `(.L_x_71) ;  /* 0x0000000100a87547 */ /* 0x000fea000b800000 */
.L_x_72:
[----:B------:R-:W-:-:S05]  /*1480*/  IADD3 R4, P0, PT, R2, UR7, RZ ;  /* 0x0000000702047c10 */ /* 0x000fca000ff1e0ff */
[----:B------:R-:W-:Y:S01]  /*1490*/  IMAD.X R5, RZ, RZ, RZ, P0 ;  /* 0x000000ffff057224 */ /* 0x000fe200000e06ff */
[----:B-1----:R-:W-:-:S04]  /*14a0*/  LEA R22, P0, R4, UR18, 0x3 ;  /* 0x0000001204167c11 */ /* 0x002fc8000f8018ff */
[----:B------:R-:W-:-:S05]  /*14b0*/  LEA.HI.X R23, R4, UR19, R5, 0x3, P0 ;  /* 0x0000001304177c11 */ /* 0x000fca00080f1c05 */
[----:B------:R-:W2:Y:S04]  /*14c0*/  LDG.E.128.CONSTANT R4, desc[UR10][R22.64] ;  /* 0x0000000a16047981 */ /* 0x000ea8000c1e9d00 */
[----:B------:R-:W3:Y:S04]  /*14d0*/  LDG.E.128.CONSTANT R8, desc[UR10][R22.64+0x10] ;  /* 0x0000100a16087981 */ /* 0x000ee8000c1e9d00 */
[----:B------:R-:W4:Y:S04]  /*14e0*/  LDG.E.128.CONSTANT R12, desc[UR10][R22.64+0x2000] ;  /* 0x0020000a160c7981 */ /* 0x000f28000c1e9d00 */
[----:B------:R-:W5:Y:S01]  /*14f0*/  LDG.E.128.CONSTANT R16, desc[UR10][R22.64+0x2010] ;  /* 0x0020100a16107981 */ /* 0x000f62000c1e9d00 */
[----:B0-----:R-:W-:-:S02]  /*1500*/  UMOV UR8, UR9 ;  /* 0x0000000900087c82 */ /* 0x001fc40008000000 */
[----:B------:R-:W-:-:S04]  /*1510*/  UIADD3 UR15, UPT, UPT, -UR7, UR8, URZ ;  /* 0x00000008070f7290 */ /* 0x000fc8000fffe1ff */
[----:B------:R-:W-:Y:S01]  /*1520*/  UISETP.GE.U32.AND UP0, UPT, UR15, UR5, UPT ;  /* 0x000000050f00728c */ /* 0x000fe2000bf06070 */
        /* <DEDUP_REMOVED lines=25> */
[----:B------:R-:W-:Y:S02]  /*16c0*/  UIADD3 UR7, UPT, UPT, UR5, UR7, URZ ;  /* 0x0000000705077290 */ /* 0x000fe4000fffe0ff */
[----:B------:R-:W-:Y:S01]  /*16d0*/  VIADD R3, R3, UR5 ;  /* 0x0000000503037c36 */ /* 0x000fe20008000000 */
[----:B------:R-:W-:Y:S02]  /*16e0*/  UIADD3 UR4, UPT, UPT, UR4, 0x1, URZ ;  /* 0x0000000104047890 */ /* 0x000fe4000fffe0ff */
[----:B------:R-:W-:Y:S02]  /*16f0*/  UISETP.GT.U32.AND UP0, UPT, UR7, UR14, UPT ;  /* 0x0000000e0700728c */ /* 0x000fe4000bf04070 */
[----:B------:R-:W-:-:S07]  /*1700*/  UIADD3 UR13, UPT, UPT, UR5, UR13, URZ ;  /* 0x0000000d050d7290 */ /* 0x000fce000fffe0ff */
[----:B------:R-:W-:Y:S05]  /*1710*/  BRA.U !UP0, `(.L_x_72) ;  /* 0xfffffffd08587547 */ /* 0x000fea000b83ffff */
.L_x_71:
[----:B------:R-:W-:-:S09]  /*1720*/  UISETP.GE.U32.AND UP0, UPT, UR7, UR8, UPT ;  /* 0x000000080700728c */ /* 0x000fd2000bf06070 */
[----:B------:R-:W-:Y:S05]  /*1730*/  BRA.U UP0, `(.L_x_70) ;  /* 0x0000000500047547 */ /* 0x000fea000b800000 */
[----:B------:R-:W-:Y:S01]  /*1740*/  UIADD3 UR5, UPT, UPT, -UR7, UR8, URZ ;  /* 0x0000000807057290 */ /* 0x000fe2000fffe1ff */
[----:B------:R-:W-:Y:S05]  /*1750*/  BSSY.RECONVERGENT B1, `(.L_x_70) ;  /* 0x000003f000017945 */ /* 0x000fea0003800200 */
[----:B------:R-:W-:-:S13]  /*1760*/  ISETP.GE.AND P0, PT, R0, UR5, PT ;  /* 0x0000000500007c0c */ /* 0x000fda000bf06270 */
[----:B------:R-:W-:Y:S05]  /*1770*/  @P0 BRA `(.L_x_73) ;  /* 0x0000000000f00947 */ /* 0x000fea0003800000 */
[----:B------:R-:W2:Y:S01]  /*1780*/  LDC R5, c[0x0][0x3ac] ;  /* 0x0000eb00ff057b82 */ /* 0x000ea20000000800 */
[----:B------:R-:W-:Y:S01]  /*1790*/  LOP3.LUT R2, RZ, R0, RZ, 0x33, !PT ;  /* 0x00000000ff027212 */ /* 0x000fe200078e33ff */
[----:B------:R-:W-:Y:S01]  /*17a0*/  BSSY.RECONVERGENT B2, `(.L_x_74) ;  /* 0x0000019000027945 */ /* 0x000fe20003800200 */
[----:B------:R-:W-:-:S03]  /*17b0*/  IMAD.MOV.U32 R8, RZ, RZ, R0 ;  /* 0x000000ffff087224 */ /* 0x000fc600078e0000 */
[----:B------:R-:W-:-:S04]  /*17c0*/  VIADD R2, R2, UR8 ;  /* 0x0000000802027c36 */ /* 0x000fc80008000000 */
[C---:B------:R-:W-:Y:S01]  /*17d0*/  VIADD R4, R2.reuse, -UR6 ;  /* 0x8000000602047c36 */ /* 0x040fe20008000000 */
[C---:B------:R-:W-:Y:S02]  /*17e0*/  LOP3.LUT R6, R2.reuse, 0x300, RZ, 0xc0, !PT ;  /* 0x0000030002067812 */ /* 0x040fe400078ec0ff */
[----:B------:R-:W-:Y:S02]  /*17f0*/  LEA.HI R2, R2, 0x1, RZ, 0x18 ;  /* 0x0000000102027811 */ /* 0x000fe400078fc0ff */
[----:B------:R-:W-:Y:S01]  /*1800*/  ISETP.NE.AND P0, PT, R6, 0x300, PT ;  /* 0x000003000600780c */ /* 0x000fe20003f05270 */
[----:B--2---:R-:W-:-:S04]  /*1810*/  IMAD R5, R5, UR4, RZ ;  /* 0x0000000405057c24 */ /* 0x004fc8000f8e02ff */
[----:B------:R-:W-:-:S05]  /*1820*/  IMAD R4, R5, -0x800, R4 ;  /* 0xfffff80005047824 */ /* 0x000fca00078e0204 */
[----:B------:R-:W-:-:S03]  /*1830*/  ISETP.GE.U32.AND P2, PT, R4, 0x300, PT ;  /* 0x000003000400780c */ /* 0x000fc60003f46070 */
[----:B------:R-:W-:Y:S10]  /*1840*/  @!P0 BRA `(.L_x_75) ;  /* 0x0000000000388947 */ /* 0x000ff40003800000 */
[----:B------:R-:W2:Y:S01]  /*1850*/  LDC.64 R6, c[0x0][0x380] ;  /* 0x0000e000ff067b82 */ /* 0x000ea20000000a00 */
[----:B------:R-:W-:Y:S01]  /*1860*/  LOP3.LUT R2, R2, 0x3, RZ, 0xc0, !PT ;  /* 0x0000000302027812 */ /* 0x000fe200078ec0ff */
[----:B------:R-:W-:-:S04]  /*1870*/  IMAD.MOV.U32 R8, RZ, RZ, R0 ;  /* 0x000000ffff087224 */ /* 0x000fc800078e0000 */
[----:B------:R-:W-:-:S07]  /*1880*/  IMAD.MOV R2, RZ, RZ, -R2 ;  /* 0x000000ffff027224 */ /* 0x000fce00078e0a02 */
.L_x_76:
[----:B--2---:R-:W-:-:S06]  /*1890*/  IMAD.WIDE.U32 R4, R3, 0x8, R6 ;  /* 0x0000000803047825 */ /* 0x004fcc00078e0006 */
        /* <DEDUP_REMOVED lines=9> */
.L_x_75:
[----:B01----:R-:W-:Y:S05]  /*1930*/  BSYNC.RECONVERGENT B2 ;  /* 0x0000000000027941 */ /* 0x003fea0003800200 */
.L_x_74:
[----:B------:R-:W-:Y:S05]  /*1940*/  @!P2 BRA `(.L_x_73) ;  /* 0x00000000007ca947 */ /* 0x000fea0003800000 */
[----:B------:R-:W0:Y:S01]  /*1950*/  LDC.64 R2, c[0x0][0x380] ;  /* 0x0000e000ff027b82 */ /* 0x000e220000000a00 */
[C---:B------:R-:W-:Y:S02]  /*1960*/  VIADD R4, R8.reuse, 0x200 ;  /* 0x0000020008047836 */ /* 0x040fe40000000000 */
[----:B------:R-:W-:-:S07]  /*1970*/  VIADD R5, R8, UR13 ;  /* 0x0000000d08057c36 */ /* 0x000fce0008000000 */
.L_x_77:
[----:B------:R-:W-:-:S04]  /*1980*/  VIADD R7, R5, 0xffffff00 ;  /* 0xffffff0005077836 */ /* 0x000fc80000000000 */
[----:B0-----:R-:W-:-:S06]  /*1990*/  IMAD.WIDE.U32 R6, R7, 0x8, R2 ;  /* 0x0000000807067825 */ /* 0x001fcc00078e0002 */
[----:B------:R-:W2:Y:S01]  /*19a0*/  LDG.E.64.CONSTANT R6, desc[UR10][R6.64] ;  /* 0x0000000a06067981 */ /* 0x000ea2000c1e9b00 */
[----:B------:R-:W-:-:S04]  /*19b0*/  IMAD.WIDE.U32 R8, R5, 0x8, R2 ;  /* 0x0000000805087825 */ /* 0x000fc800078e0002 */
[----:B------:R-:W-:Y:S02]  /*19c0*/  VIADD R11, R5, 0x100 ;  /* 0x00000100050b7836 */ /* 0x000fe40000000000 */
[----:B------:R-:W3:Y:S02]  /*19d0*/  LDG.E.64.CONSTANT R8, desc[UR10][R8.64] ;  /* 0x0000000a08087981 */ /* 0x000ee4000c1e9b00 */
[----:B------:R-:W-:-:S04]  /*19e0*/  IMAD.WIDE.U32 R10, R11, 0x8, R2 ;  /* 0x000000080b0a7825 */ /* 0x000fc800078e0002 */
[----:B------:R-:W-:Y:S02]  /*19f0*/  VIADD R13, R5, 0x200 ;  /* 0x00000200050d7836 */ /* 0x000fe40000000000 */
[----:B------:R-:W4:Y:S02]  /*1a00*/  LDG.E.64.CONSTANT R10, desc[UR10][R10.64] ;  /* 0x0000000a0a0a7981 */ /* 0x000f24000c1e9b00 */
[----:B------:R-:W-:-:S06]  /*1a10*/  IMAD.WIDE.U32 R12, R13, 0x8, R2 ;  /* 0x000000080d0c7825 */ /* 0x000fcc00078e0002 */
[----:B------:R-:W5:Y:S01]  /*1a20*/  LDG.E.64.CONSTANT R12, desc[UR10][R12.64] ;  /* 0x0000000a0c0c7981 */ /* 0x000f62000c1e9b00 */
[----:B------:R-:W-:Y:S01]  /*1a30*/  VIADD R5, R5, 0x400 ;  /* 0x0000040005057836 */ /* 0x000fe20000000000 */
[----:B--2---:R-:W-:-:S06]  /*1a40*/  DSETP.GEU.AND P0, PT, R20, R6, PT ;  /* 0x000000061400722a */ /* 0x004fcc0003f0e000 */
[----:B------:R-:W-:Y:S02]  /*1a50*/  FSEL R14, R6, R20, !P0 ;  /* 0x00000014060e7208 */ /* 0x000fe40004000000 */
[----:B------:R-:W-:-:S06]  /*1a60*/  FSEL R15, R7, R21, !P0 ;  /* 0x00000015070f7208 */ /* 0x000fcc0004000000 */
[----:B---3--:R-:W-:-:S06]  /*1a70*/  DSETP.GEU.AND P0, PT, R14, R8, PT ;  /* 0x000000080e00722a */ /* 0x008fcc0003f0e000 */
[----:B------:R-:W-:Y:S01]  /*1a80*/  FSEL R6, R8, R14, !P0 ;  /* 0x0000000e08067208 */ /* 0x000fe20004000000 */
[C---:B------:R-:W-:Y:S01]  /*1a90*/  VIADD R8, R4.reuse, 0x200 ;  /* 0x0000020004087836 */ /* 0x040fe20000000000 */
[----:B------:R-:W-:Y:S01]  /*1aa0*/  FSEL R7, R9, R15, !P0 ;  /* 0x0000000f09077208 */ /* 0x000fe20004000000 */
[----:B------:R-:W-:-:S05]  /*1ab0*/  VIADD R4, R4, 0x400 ;  /* 0x0000040004047836 */ /* 0x000fca0000000000 */
[----:B----4-:R-:W-:-:S06]  /*1ac0*/  DSETP.GEU.AND P0, PT, R6, R10, PT ;  /* 0x0000000a0600722a */ /* 0x010fcc0003f0e000 */
[----:B------:R-:W-:Y:S02]  /*1ad0*/  FSEL R6, R10, R6, !P0 ;  /* 0x000000060a067208 */ /* 0x000fe40004000000 */
[----:B------:R-:W-:-:S06]  /*1ae0*/  FSEL R7, R11, R7, !P0 ;  /* 0x000000070b077208 */ /* 0x000fcc0004000000 */
[----:B-----5:R-:W-:-:S06]  /*1af0*/  DSETP.GEU.AND P0, PT, R6, R12, PT ;  /* 0x0000000c0600722a */ /* 0x020fcc0003f0e000 */
[----:B------:R-:W-:Y:S02]  /*1b00*/  FSEL R20, R12, R6, !P0 ;  /* 0x000000060c147208 */ /* 0x000fe40004000000 */
[----:B------:R-:W-:Y:S02]  /*1b10*/  FSEL R21, R13, R7, !P0 ;  /* 0x000000070d157208 */ /* 0x000fe40004000000 */
[----:B------:R-:W-:-:S13]  /*1b20*/  ISETP.GE.AND P0, PT, R8, UR5, PT ;  /* 0x0000000508007c0c */ /* 0x000fda000bf06270 */
[----:B------:R-:W-:Y:S05]  /*1b30*/  @!P0 BRA `(.L_x_77) ;  /* 0xfffffffc00908947 */ /* 0x000fea000383ffff */
.L_x_73:
[----:B01----:R-:W-:Y:S05]  /*1b40*/  BSYNC.RECONVERGENT B1 ;  /* 0x0000000000017941 */ /* 0x003fea0003800200 */
.L_x_70:
[----:B------:R-:W2:Y:S01]  /*1b50*/  S2R R7, SR_LANEID ;  /* 0x0000000000077919 */ /* 0x000ea20000000000 */
[----:B------:R-:W-:Y:S04]  /*1b60*/  SHFL.DOWN PT, R2, R20, 0x1, 0x1f ;  /* 0x08201f0014027f89 */ /* 0x000fe800000e0000 */
[----:B------:R-:W3:Y:S02]  /*1b70*/  SHFL.DOWN PT, R3, R21, 0x1, 0x1f ;  /* 0x08201f0015037f89 */ /* 0x000ee400000e0000 */
[----:B---3--:R-:W-:Y:S01]  /*1b80*/  DSETP.GEU.AND P0, PT, R20, R2, PT ;  /* 0x000000021400722a */ /* 0x008fe20003f0e000 */
[C---:B--2---:R-:W-:Y:S02]  /*1b90*/  ISETP.GT.AND P1, PT, R7.reuse, 0x1e, PT ;  /* 0x0000001e0700780c */ /* 0x044fe40003f24270 */
        /* <DEDUP_REMOVED lines=9> */
[----:B------:R-:W2:Y:S03]  /*1c30*/  SHFL.DOWN PT, R5, R3, 0x2, 0x1f ;  /* 0x08401f0003057f89 */ /* 0x000ea600000e0000 */
[----:B------:R-:W-:Y:S01]  /*1c40*/  @!P2 LOP3.LUT R6, R6, 0xf8, RZ, 0xc0, !PT ;  /* 0x000000f80606a812 */ /* 0x000fe200078ec0ff */
[----:B------:R-:W3:Y:S01]  /*1c50*/  @!P2 S2R R9, SR_CgaCtaId ;  /* 0x000000000009a919 */ /* 0x000ee20000008800 */
[----:B--2---:R-:W-:-:S06]  /*1c60*/  DSETP.GEU.AND P0, PT, R2, R4, PT ;  /* 0x000000040200722a */ /* 0x004fcc0003f0e000 */
[----:B------:R-:W-:Y:S02]  /*1c70*/  @!P1 FSEL R2, R4, R2, !P0 ;  /* 0x0000000204029208 */ /* 0x000fe40004000000 */
[----:B------:R-:W-:Y:S02]  /*1c80*/  @!P1 FSEL R3, R5, R3, !P0 ;  /* 0x0000000305039208 */ /* 0x000fe40004000000 */
[----:B------:R-:W-:Y:S01]  /*1c90*/  ISETP.GT.AND P1, PT, R7, 0x1b, PT ;  /* 0x0000001b0700780c */ /* 0x000fe20003f24270 */
[----:B------:R-:W-:Y:S01]  /*1ca0*/  SHFL.DOWN PT, R4, R2, 0x4, 0x1f ;  /* 0x08801f0002047f89 */ /* 0x000fe200000e0000 */
[----:B---3--:R-:W-:-:S03]  /*1cb0*/  @!P2 LEA R9, R9, R8, 0x18 ;  /* 0x000000080909a211 */ /* 0x008fc600078ec0ff */
[----:B------:R-:W2:Y:S02]  /*1cc0*/  SHFL.DOWN PT, R5, R3, 0x4, 0x1f ;  /* 0x08801f0003057f89 */ /* 0x000ea400000e0000 */
[----:B------:R-:W-:Y:S01]  /*1cd0*/  @!P2 IMAD.IADD R9, R6, 0x1, R9 ;  /* 0x000000010609a824 */ /* 0x000fe200078e0209 */
[----:B--2---:R-:W-:-:S06]  /*1ce0*/  DSETP.GEU.AND P0, PT, R2, R4, PT ;  /* 0x000000040200722a */ /* 0x004fcc0003f0e000 */
[----:B------:R-:W-:Y:S02]  /*1cf0*/  @!P1 FSEL R2, R4, R2, !P0 ;  /* 0x0000000204029208 */ /* 0x000fe40004000000 */
[----:B------:R-:W-:Y:S02]  /*1d00*/  @!P1 FSEL R3, R5, R3, !P0 ;  /* 0x0000000305039208 */ /* 0x000fe40004000000 */
[----:B------:R-:W-:Y:S01]  /*1d10*/  ISETP.GT.AND P1, PT, R7, 0x17, PT ;  /* 0x000000170700780c */ /* 0x000fe20003f24270 */
[----:B------:R-:W-:Y:S04]  /*1d20*/  SHFL.DOWN PT, R4, R2, 0x8, 0x1f ;  /* 0x09001f0002047f89 */ /* 0x000fe800000e0000 */
[----:B------:R-:W2:Y:S02]  /*1d30*/  SHFL.DOWN PT, R5, R3, 0x8, 0x1f ;  /* 0x09001f0003057f89 */ /* 0x000ea400000e0000 */
[----:B--2---:R-:W-:-:S06]  /*1d40*/  DSETP.GEU.AND P0, PT, R2, R4, PT ;  /* 0x000000040200722a */ /* 0x004fcc0003f0e000 */
[----:B------:R-:W-:Y:S02]  /*1d50*/  @!P1 FSEL R2, R4, R2, !P0 ;  /* 0x0000000204029208 */ /* 0x000fe40004000000 */
[----:B------:R-:W-:Y:S02]  /*1d60*/  @!P1 FSEL R3, R5, R3, !P0 ;  /* 0x0000000305039208 */ /* 0x000fe40004000000 */
[----:B------:R-:W-:Y:S01]  /*1d70*/  ISETP.GT.AND P1, PT, R7, 0xf, PT ;  /* 0x0000000f0700780c */ /* 0x000fe20003f24270 */
[----:B------:R-:W-:Y:S04]  /*1d80*/  SHFL.DOWN PT, R4, R2, 0x10, 0x1f ;  /* 0x0a001f0002047f89 */ /* 0x000fe800000e0000 */
[----:B------:R-:W2:Y:S02]  /*1d90*/  SHFL.DOWN PT, R5, R3, 0x10, 0x1f ;  /* 0x0a001f0003057f89 */ /* 0x000ea400000e0000 */
[----:B--2---:R-:W-:-:S06]  /*1da0*/  DSETP.GEU.AND P0, PT, R2, R4, PT ;  /* 0x000000040200722a */ /* 0x004fcc0003f0e000 */
        /* <DEDUP_REMOVED lines=8> */
[----:B------:R-:W3:Y:S01]  /*1e30*/  S2UR UR5, SR_CgaCtaId ;  /* 0x00000000000579c3 */ /* 0x000ee20000008800 */
[----:B------:R-:W-:Y:S02]  /*1e40*/  UMOV UR4, 0x400 ;  /* 0x0000040000047882 */ /* 0x000fe40000000000 */
[----:B---3--:R-:W-:-:S09]  /*1e50*/  ULEA UR4, UR5, UR4, 0x18 ;  /* 0x0000000405047291 */ /* 0x008fd2000f8ec0ff */
[----:B------:R-:W3:Y:S04]  /*1e60*/  LDS.128 R12, [UR4+0x10] ;  /* 0x00001004ff0c7984 */ /* 0x000ee80008000c00 */
[----:B--2---:R-:W2:Y:S04]  /*1e70*/  LDS.128 R4, [UR4+0x20] ;  /* 0x00002004ff047984 */ /* 0x004ea80008000c00 */
[----:B------:R-:W4:Y:S01]  /*1e80*/  LDS.128 R8, [UR4+0x30] ;  /* 0x00003004ff087984 */ /* 0x000f220008000c00 */
[----:B---3--:R-:W-:-:S06]  /*1e90*/  DSETP.GEU.AND P1, PT, R2, R12, PT ;  /* 0x0000000c0200722a */ /* 0x008fcc0003f2e000 */
[----:B------:R-:W-:Y:S02]  /*1ea0*/  FSEL R2, R12, R2, !P1 ;  /* 0x000000020c027208 */ /* 0x000fe40004800000 */
[----:B------:R-:W-:-:S06]  /*1eb0*/  FSEL R3, R13, R3, !P1 ;  /* 0x000000030d037208 */ /* 0x000fcc0004800000 */
[----:B------:R-:W-:-:S06]  /*1ec0*/  DSETP.GEU.AND P1, PT, R2, R14, PT ;  /* 0x0000000e0200722a */ /* 0x000fcc0003f2e000 */
[----:B------:R-:W-:Y:S02]  /*1ed0*/  FSEL R2, R14, R2, !P1 ;  /* 0x000000020e027208 */ /* 0x000fe40004800000 */
[----:B------:R-:W-:-:S06]  /*1ee0*/  FSEL R3, R15, R3, !P1 ;  /* 0x000000030f037208 */ /* 0x000fcc0004800000 */
[----:B--2---:R-:W-:-:S06]  /*1ef0*/  DSETP.GEU.AND P1, PT, R2, R4, PT ;  /* 0x000000040200722a */ /* 0x004fcc0003f2e000 */
[----:B------:R-:W-:Y:S02]  /*1f00*/  FSEL R4, R4, R2, !P1 ;  /* 0x0000000204047208 */ /* 0x000fe40004800000 */
[----:B------:R-:W-:Y:S02]  /*1f10*/  FSEL R5, R5, R3, !P1 ;  /* 0x0000000305057208 */ /* 0x000fe40004800000 */
[----:B------:R-:W2:Y:S04]  /*1f20*/  LDS.64 R2, [UR4+0x40] ;  /* 0x00004004ff027984 */ /* 0x000ea80008000a00 */
        /* <DEDUP_REMOVED lines=9> */
[----:B--2---:R-:W-:-:S06]  /*1fc0*/  DSETP.GEU.AND P1, PT, R4, R2, PT ;  /* 0x000000020400722a */ /* 0x004fcc0003f2e000 */
[----:B------:R-:W-:Y:S02]  /*1fd0*/  FSEL R2, R2, R4, !P1 ;  /* 0x0000000402027208 */ /* 0x000fe40004800000 */
[----:B------:R-:W-:Y:S01]  /*1fe0*/  FSEL R3, R3, R5, !P1 ;  /* 0x0000000503037208 */ /* 0x000fe20004800000 */
[----:B------:R-:W-:Y:S06]  /*1ff0*/  BRA `(.L_x_69) ;  /* 0x0000001c00f47947 */ /* 0x000fec0003800000 */
.L_x_58:
        /* <DEDUP_REMOVED lines=16> */
.L_x_80:
[----:B------:R-:W-:Y:S05]  /*2100*/  BSYNC.RECONVERGENT B1 ;  /* 0x0000000000017941 */ /* 0x000fea0003800200 */
.L_x_79:
        /* <DEDUP_REMOVED lines=18> */
.L_x_85:
        /* <DEDUP_REMOVED lines=10> */
.L_x_84:
[----:B------:R-:W-:Y:S05]  /*22d0*/  BSYNC.RECONVERGENT B2 ;  /* 0x0000000000027941 */ /* 0x000fea0003800200 */
.L_x_83:
[----:B------:R-:W-:Y:S05]  /*22e0*/  @!P2 BRA `(.L_x_82) ;  /* 0x000000000080a947 */ /* 0x000fea0003800000 */
[----:B------:R-:W0:Y:S01]  /*22f0*/  LDC.64 R4, c[0x0][0x380] ;  /* 0x0000e000ff047b82 */ /* 0x000e220000000a00 */
[----:B------:R-:W-:Y:S02]  /*2300*/  IMAD.U32 R7, RZ, RZ, UR16 ;  /* 0x00000010ff077e24 */ /* 0x000fe4000f8e00ff */
[----:B------:R-:W-:Y:S02]  /*2310*/  VIADD R6, R8, 0x200 ;  /* 0x0000020008067836 */ /* 0x000fe40000000000 */
[----:B------:R-:W-:-:S07]  /*2320*/  IMAD R7, R7, 0x800, R8 ;  /* 0x0000080007077824 */ /* 0x000fce00078e0208 */
.L_x_86:
        /* <DEDUP_REMOVED lines=28> */
.L_x_82:
[----:B------:R-:W-:Y:S05]  /*24f0*/  BSYNC.RECONVERGENT B1 ;  /* 0x0000000000017941 */ /* 0x000fea0003800200 */
.L_x_81:
        /* <DEDUP_REMOVED lines=45> */
[----:B------:R-:W-:-:S03]  /*27d0*/  FSEL R5, R5, R3, P1 ;  /* 0x0000000305057208 */ /* 0x000fc60000800000 */
[----:B0-----:R-:W-:Y:S02]  /*27e0*/  IMAD.MOV.U32 R2, RZ, RZ, R4 ;  /* 0x000000ffff027224 */ /* 0x001fe400078e0004 */
[----:B------:R-:W-:Y:S01]  /*27f0*/  IMAD.MOV.U32 R3, RZ, RZ, R5 ;  /* 0x000000ffff037224 */ /* 0x000fe200078e0005 */
[----:B------:R-:W-:Y:S06]  /*2800*/  BAR.SYNC.DEFER_BLOCKING 0x0 ;  /* 0x0000000000007b1d */ /* 0x000fec0000010000 */
[----:B------:R-:W-:Y:S05]  /*2810*/  @P0 BRA `(.L_x_69) ;  /* 0x0000001400ec0947 */ /* 0x000fea0003800000 */
[----:B------:R-:W0:Y:S01]  /*2820*/  S2UR UR5, SR_CgaCtaId ;  /* 0x00000000000579c3 */ /* 0x000e220000008800 */
[----:B------:R-:W-:Y:S02]  /*2830*/  UMOV UR4, 0x400 ;  /* 0x0000040000047882 */ /* 0x000fe40000000000 */
[----:B0-----:R-:W-:-:S09]  /*2840*/  ULEA UR4, UR5, UR4, 0x18 ;  /* 0x0000000405047291 */ /* 0x001fd2000f8ec0ff */
[----:B------:R-:W0:Y:S04]  /*2850*/  LDS.128 R12, [UR4+0x10] ;  /* 0x00001004ff0c7984 */ /* 0x000e280008000c00 */
[----:B------:R-:W1:Y:S04]  /*2860*/  LDS.128 R4, [UR4+0x20] ;  /* 0x00002004ff047984 */ /* 0x000e680008000c00 */
        /* <DEDUP_REMOVED lines=24> */
.L_x_87:
        /* <DEDUP_REMOVED lines=36> */
[----:B------:R-:W-:Y:S01]  /*2c30*/  VIADD R10, R10, 0x10 ;  /* 0x000000100a0a7836 */ /* 0x000fe20000000000 */
[----:B------:R-:W0:Y:S11]  /*2c40*/  SHFL.DOWN PT, R3, R7, 0x8, R5 ;  /* 0x0900000007037989 */ /* 0x000e3600000e0005 */
[----:B------:R-:W1:Y:S01]  /*2c50*/  @!P0 S2R R9, SR_CgaCtaId ;  /* 0x0000000000098919 */ /* 0x000e620000008800 */
[----:B------:R-:W-:Y:S01]  /*2c60*/  @!P0 MOV R8, 0x400 ;  /* 0x0000040000088802 */ /* 0x000fe20000000f00 */
[----:B0-----:R-:W-:Y:S01]  /*2c70*/  DSETP.GEU.AND P1, PT, R6, R2, PT ;  /* 0x000000020600722a */ /* 0x001fe20003f2e000 */
[----:B------:R-:W-:-:S05]  /*2c80*/  @!P0 SHF.R.U32.HI R6, RZ, 0x2, R0 ;  /* 0x00000002ff068819 */ /* 0x000fca0000011600 */
[----:B------:R-:W-:Y:S02]  /*2c90*/  @!P2 FSEL R4, R2, R4, !P1 ;  /* 0x000000040204a208 */ /* 0x000fe40004800000 */
[----:B------:R-:W-:Y:S02]  /*2ca0*/  @!P2 FSEL R7, R3, R7, !P1 ;  /* 0x000000070307a208 */ /* 0x000fe40004800000 */
[----:B------:R-:W-:Y:S01]  /*2cb0*/  ISETP.GT.AND P2, PT, R10, R5, PT ;  /* 0x000000050a00720c */ /* 0x000fe20003f44270 */
[----:B------:R-:W-:Y:S01]  /*2cc0*/  SHFL.DOWN PT, R2, R4, 0x10, R5 ;  /* 0x0a00000004027989 */ /* 0x000fe200000e0005 */
[----:B------:R-:W-:-:S03]  /*2cd0*/  @!P0 LOP3.LUT R6, R6, 0xf8, RZ, 0xc0, !PT ;  /* 0x000000f806068812 */ /* 0x000fc600078ec0ff */
[----:B------:R0:W2:Y:S01]  /*2ce0*/  SHFL.DOWN PT, R3, R7, 0x10, R5 ;  /* 0x0a00000007037989 */ /* 0x0000a200000e0005 */
        /* <DEDUP_REMOVED lines=11> */
[----:B0-----:R-:W-:Y:S05]  /*2da0*/  @P0 BRA `(.L_x_69) ;  /* 0x0000001000880947 */ /* 0x001fea0003800000 */
        /* <DEDUP_REMOVED lines=59> */
.L_x_78:
[----:B------:R-:W0:Y:S01]  /*3160*/  S2R R0, SR_TID.X ;  /* 0x0000000000007919 */ /* 0x000e220000002100 */
[----:B------:R-:W1:Y:S01]  /*3170*/  LDCU.64 UR8, c[0x0][0x380] ;  /* 0x00007000ff0877ac */ /* 0x000e620008000a00 */
[----:B------:R-:W-:Y:S02]  /*3180*/  IMAD.U32 R19, RZ, RZ, UR16 ;  /* 0x00000010ff137e24 */ /* 0x000fe4000f8e00ff */
[----:B-1----:R-:W-:Y:S02]  /*3190*/  IMAD.U32 R2, RZ, RZ, UR8 ;  /* 0x00000008ff027e24 */ /* 0x002fe4000f8e00ff */
[----:B------:R-:W-:Y:S02]  /*31a0*/  IMAD.U32 R3, RZ, RZ, UR9 ;  /* 0x00000009ff037e24 */ /* 0x000fe4000f8e00ff */
[----:B0-----:R-:W-:-:S04]  /*31b0*/  IMAD R19, R19, 0x800, R0 ;  /* 0x0000080013137824 */ /* 0x001fc800078e0200 */
[----:B------:R-:W-:-:S05]  /*31c0*/  IMAD.WIDE.U32 R18, R19, 0x8, R2 ;  /* 0x0000000813127825 */ /* 0x000fca00078e0002 */
        /* <DEDUP_REMOVED lines=8> */
[----:B------:R-:W-:Y:S01]  /*3250*/  UISETP.GE.U32.AND UP0, UPT, UR13, UR5, UPT ;  /* 0x000000050d00728c */ /* 0x000fe2000bf06070 */
        /* <DEDUP_REMOVED lines=21> */
[----:B------:R-:W-:Y:S06]  /*33b0*/  BRA.U !UP0, `(.L_x_88) ;  /* 0x0000000508dc7547 */ /* 0x000fec000b800000 */
[----:B------:R-:W-:Y:S02]  /*33c0*/  ULEA UR8, UR16, UR5, 0xb ;  /* 0x0000000510087291 */ /* 0x000fe4000f8e58ff */
[----:B------:R-:W-:Y:S02]  /*33d0*/  UIADD3 UR14, UPT, UPT, UR7, -0x800, URZ ;  /* 0xfffff800070e7890 */ /* 0x000fe4000fffe0ff */
[----:B------:R-:W-:Y:S02]  /*33e0*/  UIADD3 UR9, UPT, UPT, UR8, 0x100, URZ ;  /* 0x0000010008097890 */ /* 0x000fe4000fffe0ff */
[----:B------:R-:W-:Y:S02]  /*33f0*/  UISETP.GT.U32.AND UP0, UPT, UR8, UR14, UPT ;  /* 0x0000000e0800728c */ /* 0x000fe4000bf04070 */
[----:B------:R-:W-:Y:S01]  /*3400*/  VIADD R7, R0, UR8 ;  /* 0x0000000800077c36 */ /* 0x000fe20008000000 */
[----:B------:R-:W-:Y:S01]  /*3410*/  UMOV UR4, URZ ;  /* 0x000000ff00047c82 */ /* 0x000fe20008000000 */
[----:B------:R-:W-:-:S05]  /*3420*/  UMOV UR6, UR8 ;  /* 0x0000000800067c82 */ /* 0x000fca0008000000 */
[----:B------:R-:W-:Y:S05]  /*3430*/  BRA.U UP0, `(.L_x_89) ;  /* 0x0000000100b87547 */ /* 0x000fea000b800000 */
[----:B------:R-:W0:Y:S01]  /*3440*/  LDC.64 R2, c[0x0][0x380] ;  /* 0x0000e000ff027b82 */ /* 0x000e220000000a00 */
[----:B------:R-:W1:Y:S01]  /*3450*/  LDCU UR7, c[0x0][0x3a8] ;  /* 0x00007500ff0777ac */ /* 0x000e620008000800 */
[----:B------:R-:W-:Y:S01]  /*3460*/  NOP ;  /* 0x0000000000007918 */ /* 0x000fe20000000000 */
.L_x_90:
[----:B------:R-:W-:-:S04]  /*3470*/  VIADD R23, R0, UR6 ;  /* 0x0000000600177c36 */ /* 0x000fc80008000000 */
[----:B0-----:R-:W-:-:S05]  /*3480*/  IMAD.WIDE.U32 R22, R23, 0x8, R2 ;  /* 0x0000000817167825 */ /* 0x001fca00078e0002 */
[----:B------:R-:W2:Y:S04]  /*3490*/  LDG.E.64.CONSTANT R24, desc[UR10][R22.64] ;  /* 0x0000000a16187981 */ /* 0x000ea8000c1e9b00 */
[----:B------:R-:W3:Y:S04]  /*34a0*/  LDG.E.64.CONSTANT R18, desc[UR10][R22.64+0x800] ;  /* 0x0008000a16127981 */ /* 0x000ee8000c1e9b00 */
[----:B------:R-:W4:Y:S04]  /*34b0*/  LDG.E.64.CONSTANT R16, desc[UR10][R22.64+0x1000] ;  /* 0x0010000a16107981 */ /* 0x000f28000c1e9b00 */
[----:B------:R-:W5:Y:S04]  /*34c0*/  LDG.E.64.CONSTANT R14, desc[UR10][R22.64+0x1800] ;  /* 0x0018000a160e7981 */ /* 0x000f68000c1e9b00 */
[----:B------:R-:W5:Y:S04]  /*34d0*/  LDG.E.64.CONSTANT R12, desc[UR10][R22.64+0x2000] ;  /* 0x0020000a160c7981 */ /* 0x000f68000c1e9b00 */
[----:B------:R-:W5:Y:S04]  /*34e0*/  LDG.E.64.CONSTANT R10, desc[UR10][R22.64+0x2800] ;  /* 0x0028000a160a7981 */ /* 0x000f68000c1e9b00 */
[----:B------:R-:W5:Y:S04]  /*34f0*/  LDG.E.64.CONSTANT R8, desc[UR10][R22.64+0x3000] ;  /* 0x0030000a16087981 */ /* 0x000f68000c1e9b00 */
[----:B------:R-:W5:Y:S01]  /*3500*/  LDG.E.64.CONSTANT R20, desc[UR10][R22.64+0x3800] ;  /* 0x0038000a16147981 */ /* 0x000f62000c1e9b00 */
[----:B-1----:R-:W-:-:S04]  /*3510*/  UIADD3 UR12, UPT, UPT, -UR6, UR7, URZ ;  /* 0x00000007060c7290 */ /* 0x002fc8000fffe1ff */
        /* <DEDUP_REMOVED lines=32> */
.L_x_89:
[----:B------:R-:W-:-:S09]  /*3720*/  UISETP.GE.U32.AND UP0, UPT, UR6, UR7, UPT ;  /* 0x000000070600728c */ /* 0x000fd2000bf06070 */
[----:B------:R-:W-:Y:S05]  /*3730*/  BRA.U UP0, `(.L_x_88) ;  /* 0x0000000100fc7547 */ /* 0x000fea000b800000 */
[----:B------:R-:W-:Y:S01]  /*3740*/  UIADD3 UR5, UPT, UPT, -UR6, UR7, URZ ;  /* 0x0000000706057290 */ /* 0x000fe2000fffe1ff */
[----:B------:R-:W-:Y:S05]  /*3750*/  BSSY.RECONVERGENT B1, `(.L_x_88) ;  /* 0x000003d000017945 */ /* 0x000fea0003800200 */
[----:B------:R-:W-:-:S13]  /*3760*/  ISETP.GE.AND P0, PT, R0, UR5, PT ;  /* 0x0000000500007c0c */ /* 0x000fda000bf06270 */
[----:B------:R-:W-:Y:S05]  /*3770*/  @P0 BRA `(.L_x_91) ;  /* 0x0000000000e80947 */ /* 0x000fea0003800000 */
[----:B------:R-:W0:Y:S01]  /*3780*/  LDC R10, c[0x0][0x3ac] ;  /* 0x0000eb00ff0a7b82 */ /* 0x000e220000000800 */
[----:B------:R-:W-:Y:S01]  /*3790*/  LOP3.LUT R6, RZ, R0, RZ, 0x33, !PT ;  /* 0x00000000ff067212 */ /* 0x000fe200078e33ff */
[----:B------:R-:W-:Y:S04]  /*37a0*/  BSSY.RECONVERGENT B2, `(.L_x_92) ;  /* 0x0000018000027945 */ /* 0x000fe80003800200 */
[----:B------:R-:W-:-:S04]  /*37b0*/  VIADD R8, R6, UR7 ;  /* 0x0000000706087c36 */ /* 0x000fc80008000000 */
[----:B------:R-:W-:Y:S02]  /*37c0*/  VIADD R9, R8, -UR8 ;  /* 0x8000000808097c36 */ /* 0x000fe40008000000 */
[----:B0-----:R-:W-:Y:S01]  /*37d0*/  IMAD R6, R10, UR4, RZ ;  /* 0x000000040a067c24 */ /* 0x001fe2000f8e02ff */
[C---:B------:R-:W-:Y:S02]  /*37e0*/  LOP3.LUT R10, R8.reuse, 0x300, RZ, 0xc0, !PT ;  /* 0x00000300080a7812 */ /* 0x040fe400078ec0ff */
[----:B------:R-:W-:Y:S01]  /*37f0*/  LEA.HI R8, R8, 0x1, RZ, 0x18 ;  /* 0x0000000108087811 */ /* 0x000fe200078fc0ff */
[----:B------:R-:W-:Y:S01]  /*3800*/  IMAD R6, R6, -0x800, R9 ;  /* 0xfffff80006067824 */ /* 0x000fe200078e0209 */
[----:B------:R-:W-:Y:S01]  /*3810*/  ISETP.NE.AND P0, PT, R10, 0x300, PT ;  /* 0x000003000a00780c */ /* 0x000fe20003f05270 */
[----:B------:R-:W-:-:S03]  /*3820*/  IMAD.MOV.U32 R10, RZ, RZ, R0 ;  /* 0x000000ffff0a7224 */ /* 0x000fc600078e0000 */
[----:B------:R-:W-:-:S09]  /*3830*/  ISETP.GE.U32.AND P2, PT, R6, 0x300, PT ;  /* 0x000003000600780c */ /* 0x000fd20003f46070 */
[----:B------:R-:W-:Y:S05]  /*3840*/  @!P0 BRA `(.L_x_93) ;  /* 0x0000000000348947 */ /* 0x000fea0003800000 */
[----:B------:R-:W-:Y:S01]  /*3850*/  LOP3.LUT R8, R8, 0x3, RZ, 0xc0, !PT ;  /* 0x0000000308087812 */ /* 0x000fe200078ec0ff */
[----:B------:R-:W-:-:S04]  /*3860*/  IMAD.MOV.U32 R10, RZ, RZ, R0 ;  /* 0x000000ffff0a7224 */ /* 0x000fc800078e0000 */
[----:B------:R-:W-:-:S07]  /*3870*/  IMAD.MOV R6, RZ, RZ, -R8 ;  /* 0x000000ffff067224 */ /* 0x000fce00078e0a08 */
.L_x_94:
        /* <DEDUP_REMOVED lines=10> */
.L_x_93:
[----:B------:R-:W-:Y:S05]  /*3920*/  BSYNC.RECONVERGENT B2 ;  /* 0x0000000000027941 */ /* 0x000fea0003800200 */
.L_x_92:
[----:B------:R-:W-:Y:S05]  /*3930*/  @!P2 BRA `(.L_x_91) ;  /* 0x000000000078a947 */ /* 0x000fea0003800000 */
[C---:B------:R-:W-:Y:S02]  /*3940*/  VIADD R6, R10.reuse, 0x200 ;  /* 0x000002000a067836 */ /* 0x040fe40000000000 */
[----:B------:R-:W-:-:S07]  /*3950*/  VIADD R7, R10, UR9 ;  /* 0x000000090a077c36 */ /* 0x000fce0008000000 */
.L_x_95:
[----:B------:R-:W-:-:S04]  /*3960*/  VIADD R9, R7, 0xffffff00 ;  /* 0xffffff0007097836 */ /* 0x000fc80000000000 */
[----:B------:R-:W-:-:S06]  /*3970*/  IMAD.WIDE.U32 R8, R9, 0x8, R2 ;  /* 0x0000000809087825 */ /* 0x000fcc00078e0002 */
        /* <DEDUP_REMOVED lines=11> */
[----:B------:R-:W-:Y:S01]  /*3a30*/  FSEL R4, R8, R4, !P0 ;  /* 0x0000000408047208 */ /* 0x000fe20004000000 */
[C---:B------:R-:W-:Y:S01]  /*3a40*/  VIADD R8, R6.reuse, 0x200 ;  /* 0x0000020006087836 */ /* 0x040fe20000000000 */
[----:B------:R-:W-:Y:S01]  /*3a50*/  FSEL R5, R9, R5, !P0 ;  /* 0x0000000509057208 */ /* 0x000fe20004000000 */
[----:B------:R-:W-:-:S05]  /*3a60*/  VIADD R6, R6, 0x400 ;  /* 0x0000040006067836 */ /* 0x000fca0000000000 */
        /* <DEDUP_REMOVED lines=11> */
.L_x_91:
[----:B------:R-:W-:Y:S05]  /*3b20*/  BSYNC.RECONVERGENT B1 ;  /* 0x0000000000017941 */ /* 0x000fea0003800200 */
.L_x_88:
        /* <DEDUP_REMOVED lines=49> */
[----:B------:R-:W1:Y:S04]  /*3e40*/  LDS.128 R12, [UR4+0x10] ;  /* 0x00001004ff0c7984 */ /* 0x000e680008000c00 */
[----:B0-----:R-:W0:Y:S04]  /*3e50*/  LDS.128 R4, [UR4+0x20] ;  /* 0x00002004ff047984 */ /* 0x001e280008000c00 */
[----:B------:R-:W2:Y:S01]  /*3e60*/  LDS.128 R8, [UR4+0x30] ;  /* 0x00003004ff087984 */ /* 0x000ea20008000c00 */
[----:B-1----:R-:W-:-:S06]  /*3e70*/  DSETP.GEU.AND P1, PT, R2, R12, PT ;  /* 0x0000000c0200722a */ /* 0x002fcc0003f2e000 */
[----:B------:R-:W-:Y:S02]  /*3e80*/  FSEL R2, R12, R2, !P1 ;  /* 0x000000020c027208 */ /* 0x000fe40004800000 */
[----:B------:R-:W-:-:S06]  /*3e90*/  FSEL R3, R13, R3, !P1 ;  /* 0x000000030d037208 */ /* 0x000fcc0004800000 */
[----:B------:R-:W-:-:S06]  /*3ea0*/  DSETP.GEU.AND P1, PT, R2, R14, PT ;  /* 0x0000000e0200722a */ /* 0x000fcc0003f2e000 */
[----:B------:R-:W-:Y:S02]  /*3eb0*/  FSEL R2, R14, R2, !P1 ;  /* 0x000000020e027208 */ /* 0x000fe40004800000 */
[----:B------:R-:W-:-:S06]  /*3ec0*/  FSEL R3, R15, R3, !P1 ;  /* 0x000000030f037208 */ /* 0x000fcc0004800000 */
[----:B0-----:R-:W-:-:S06]  /*3ed0*/  DSETP.GEU.AND P1, PT, R2, R4, PT ;  /* 0x000000040200722a */ /* 0x001fcc0003f2e000 */
        /* <DEDUP_REMOVED lines=14> */
[----:B------:R-:W-:-:S07]  /*3fc0*/  FSEL R3, R3, R5, !P1 ;  /* 0x0000000503037208 */ /* 0x000fce0004800000 */
.L_x_69:
[----:B01----:R-:W-:Y:S05]  /*3fd0*/  BSYNC.RECONVERGENT B0 ;  /* 0x0000000000007941 */ /* 0x003fea0003800200 */
.L_x_57:
[----:B------:R-:W-:Y:S05]  /*3fe0*/  @P0 EXIT ;  /* 0x000000000000094d */ /* 0x000fea0003800000 */
[----:B------:R-:W0:Y:S02]  /*3ff0*/  LDCU.64 UR4, c[0x0][0x388] ;  /* 0x00007100ff0477ac */ /* 0x000e240008000a00 */
[----:B0-----:R-:W-:-:S06]  /*4000*/  UIMAD.WIDE.U32 UR4, UR16, 0x8, UR4 ;  /* 0x00000008100478a5 */ /* 0x001fcc000f8e0004 */
[----:B--2---:R-:W-:Y:S02]  /*4010*/  IMAD.U32 R4, RZ, RZ, UR4 ;  /* 0x00000004ff047e24 */ /* 0x004fe4000f8e00ff */
[----:B------:R-:W-:-:S05]  /*4020*/  IMAD.U32 R5, RZ, RZ, UR5 ;  /* 0x00000005ff057e24 */ /* 0x000fca000f8e00ff */
[----:B------:R-:W-:Y:S01]  /*4030*/  STG.E.64 desc[UR10][R4.64], R2 ;  /* 0x0000000204007986 */ /* 0x000fe2000c101b0a */
[----:B------:R-:W-:Y:S05]  /*4040*/  EXIT ;  /* 0x000000000000794d */ /* 0x000fea0003800000 */
.L_x_96:
        /* <DEDUP_REMOVED lines=11> */
.L_x_150:


//--------------------- .text._ZN3cub18CUB_300001_SM_10006detail6reduce28DeviceReduceSingleTileKernelINS2_10policy_hubIdjN4cuda3__47maximumIvEEE10Policy1000EPdSB_jS8_ddNS5_3std3__410__identityEEEvT0_T1_T2_T3_T4_T6_ --------------------------
	.section	.text._ZN3cub18CUB_300001_SM_10006detail6reduce28DeviceReduceSingleTileKernelINS2_10policy_hubIdjN4cuda3__47maximumIvEEE10Policy1000EPdSB_jS8_ddNS5_3std3__410__identityEEEvT0_T1_T2_T3_T4_T6_,"ax",@progbits
	.align	128
        .global         _ZN3cub18CUB_300001_SM_10006detail6reduce28DeviceReduceSingleTileKernelINS2_10policy_hubIdjN4cuda3__47maximumIvEEE10Policy1000EPdSB_jS8_ddNS5_3std3__410__identityEEEvT0_T1_T2_T3_T4_T6_
        .type           _ZN3cub18CUB_300001_SM_10006detail6reduce28DeviceReduceSingleTileKernelINS2_10policy_hubIdjN4cuda3__47maximumIvEEE10Policy1000EPdSB_jS8_ddNS5_3std3__410__identityEEEvT0_T1_T2_T3_T4_T6_,@function
        .size           _ZN3cub18CUB_300001_SM_10006detail6reduce28DeviceReduceSingleTileKernelINS2_10policy_hubIdjN4cuda3__47maximumIvEEE10Policy1000EPdSB_jS8_ddNS5_3std3__410__identityEEEvT0_T1_T2_T3_T4_T6_,(.L_x_151 - _ZN3cub18CUB_300001_SM_10006detail6reduce28DeviceReduceSingleTileKernelINS2_10policy_hubIdjN4cuda3__47maximumIvEEE10Policy1000EPdSB_jS8_ddNS5_3std3__410__identityEEEvT0_T1_T2_T3_T4_T6_)
        .other          _ZN3cub18CUB_300001_SM_10006detail6reduce28DeviceReduceSingleTileKernelINS2_10policy_hubIdjN4cuda3__47maximumIvEEE10Policy1000EPdSB_jS8_ddNS5_3std3__410__identityEEEvT0_T1_T2_T3_T4_T6_,@"STO_CUDA_ENTRY STV_DEFAULT"
_ZN3cub18CUB_300001_SM_10006detail6reduce28DeviceReduceSingleTileKernelINS2_10policy_hubIdjN4cuda3__47maximumIvEEE10Policy1000EPdSB_jS8_ddNS5_3std3__410__identityEEEvT0_T1_T2_T3_T4_T6_:
.text._ZN3cub18CUB_300001_SM_10006detail6reduce28DeviceReduceSingleTileKernelINS2_10policy_hubIdjN4cuda3__47maximumIvEEE10Policy1000EPdSB_jS8_ddNS5_3std3__410__identityEEEvT0_T1_T2_T3_T4_T6_:
        /* <DEDUP_REMOVED lines=13> */
.L_x_97:
[----:B------:R-:W0:Y:S01]  /*00d0*/  LDCU UR4, c[0x0][0x380] ;  /* 0x00007000ff0477ac */ /* 0x000e220008000800 */
[----:B------:R-:W-:Y:S01]  /*00e0*/  BSSY.RECONVERGENT B0, `(.L_x_98) ;  /* 0x00004ae000007945 */ /* 0x000fe20003800200 */
[----:B0-----:R-:W-:-:S09]  /*00f0*/  ULOP3.LUT UP0, URZ, UR4, 0x1f, URZ, 0xc0, !UPT ;  /* 0x0000001f04ff7892 */ /* 0x001fd2000f80c0ff */
[----:B------:R-:W-:Y:S05]  /*0100*/  BRA.U UP0, `(.L_x_99) ;  /* 0x0000002500447547 */ /* 0x000fea000b800000 */
[----:B------:R-:W-:-:S13]  /*0110*/  ISETP.GT.U32.AND P0, PT, R0, 0x7ff, PT ;  /* 0x000007ff0000780c */ /* 0x000fda0003f04070 */
[----:B------:R-:W-:Y:S05]  /*0120*/  @P0 BRA `(.L_x_100) ;  /* 0x0000001400f80947 */ /* 0x000fea0003800000 */
[----:B------:R-:W0:Y:S01]  /*0130*/  S2R R3, SR_TID.X ;  /* 0x0000000000037919 */ /* 0x000e220000002100 */
[----:B------:R-:W-:Y:S01]  /*0140*/  BSSY.RECONVERGENT B1, `(.L_x_101) ;  /* 0x0000009000017945 */ /* 0x000fe20003800200 */
[----:B------:R-:W-:Y:S02]  /*0150*/  CS2R R4, SRZ ;  /* 0x0000000000047805 */ /* 0x000fe4000001ff00 */
[----:B0-----:R-:W-:Y:S01]  /*0160*/  ISETP.GE.U32.AND P0, PT, R3, R0, PT ;  /* 0x000000000300720c */ /* 0x001fe20003f06070 */
[----:B------:R-:W-:-:S12]  /*0170*/  IMAD.MOV.U32 R9, RZ, RZ, R3 ;  /* 0x000000ffff097224 */ /* 0x000fd800078e0003 */
[----:B------:R-:W-:Y:S05]  /*0180*/  @P0 BRA `(.L_x_102) ;  /* 0x0000000000100947 */ /* 0x000fea0003800000 */
[----:B------:R-:W0:Y:S02]  /*0190*/  LDC.64 R4, c[0x0][0x380] ;  /* 0x0000e000ff047b82 */ /* 0x000e240000000a00 */
[----:B0-----:R-:W-:-:S06]  /*01a0*/  IMAD.WIDE.U32 R4, R3, 0x8, R4 ;  /* 0x0000000803047825 */ /* 0x001fcc00078e0004 */
[----:B------:R-:W5:Y:S01]  /*01b0*/  LDG.E.64.CONSTANT R4, desc[UR6][R4.64] ;  /* 0x0000000604047981 */ /* 0x000f62000c1e9b00 */
[----:B------:R-:W-:-:S07]  /*01c0*/  VIADD R9, R3, 0x100 ;  /* 0x0000010003097836 */ /* 0x000fce0000000000 */
.L_x_102:
[----:B------:R-:W-:Y:S05]  /*01d0*/  BSYNC.RECONVERGENT B1 ;  /* 0x0000000000017941 */ /* 0x000fea0003800200 */
.L_x_101:
[----:B------:R-:W-:Y:S01]  /*01e0*/  ISETP.GE.U32.AND P0, PT, R9, R0, PT ;  /* 0x000000000900720c */ /* 0x000fe20003f06070 */
        /* <DEDUP_REMOVED lines=16> */
.L_x_107:
        /* <DEDUP_REMOVED lines=12> */
.L_x_106:
[----:B------:R-:W-:Y:S05]  /*03b0*/  BSYNC.RECONVERGENT B2 ;  /* 0x0000000000027941 */ /* 0x000fea0003800200 */
.L_x_105:
[----:B------:R-:W-:Y:S05]  /*03c0*/  @!P0 BRA `(.L_x_104) ;  /* 0x0000000800288947 */ /* 0x000fea0003800000 */
[----:B------:R-:W0:Y:S01]  /*03d0*/  LDC.64 R6, c[0x0][0x380] ;  /* 0x0000e000ff067b82 */ /* 0x000e220000000a00 */
[----:B------:R-:W-:Y:S01]  /*03e0*/  IMAD.IADD R2, R0, 0x1, -R9 ;  /* 0x0000000100027824 */ /* 0x000fe200078e0a09 */
[----:B------:R-:W-:Y:S01]  /*03f0*/  BSSY.RECONVERGENT B2, `(.L_x_108) ;  /* 0x000004c000027945 */ /* 0x000fe20003800200 */
[----:B------:R-:W-:-:S03]  /*0400*/  PLOP3.LUT P0, PT, PT, PT, PT, 0x80, 0x8 ;  /* 0x000000000008781c */ /* 0x000fc60003f0f070 */
[----:B------:R-:W-:Y:S01]  /*0410*/  ISETP.GT.AND P1, PT, R2, 0xc00, PT ;  /* 0x00000c000200780c */ /* 0x000fe20003f24270 */
[----:B0-----:R-:W-:-:S12]  /*0420*/  IMAD.WIDE.U32 R6, R9, 0x8, R6 ;  /* 0x0000000809067825 */ /* 0x001fd800078e0006 */
[----:B------:R-:W-:Y:S05]  /*0430*/  @!P1 BRA `(.L_x_109) ;  /* 0x00000004001c9947 */ /* 0x000fea0003800000 */
[----:B------:R-:W-:Y:S01]  /*0440*/  PLOP3.LUT P0, PT, PT, PT, PT, 0x8, 0x80 ;  /* 0x000000000080781c */ /* 0x000fe20003f0e170 */
[----:B------:R-:W-:-:S12]  /*0450*/  VIADD R2, R0, 0xfffff400 ;  /* 0xfffff40000027836 */ /* 0x000fd80000000000 */
.L_x_110:
[----:B------:R-:W2:Y:S04]  /*0460*/  LDG.E.64.CONSTANT R40, desc[UR6][R6.64] ;  /* 0x0000000606287981 */ /* 0x000ea8000c1e9b00 */
[----:B------:R-:W3:Y:S04]  /*0470*/  LDG.E.64.CONSTANT R38, desc[UR6][R6.64+0x800] ;  /* 0x0008000606267981 */ /* 0x000ee8000c1e9b00 */
[----:B------:R-:W4:Y:S04]  /*0480*/  LDG.E.64.CONSTANT R36, desc[UR6][R6.64+0x1000] ;  /* 0x0010000606247981 */ /* 0x000f28000c1e9b00 */
        /* <DEDUP_REMOVED lines=12> */
[----:B------:R0:W4:Y:S01]  /*0550*/  LDG.E.64.CONSTANT R10, desc[UR6][R6.64+0x7800] ;  /* 0x00780006060a7981 */ /* 0x000122000c1e9b00 */
[----:B------:R-:W-:-:S05]  /*0560*/  VIADD R9, R9, 0x1000 ;  /* 0x0000100009097836 */ /* 0x000fca0000000000 */
[----:B------:R-:W-:Y:S02]  /*0570*/  ISETP.GE.AND P2, PT, R9, R2, PT ;  /* 0x000000020900720c */ /* 0x000fe40003f46270 */
[----:B0-----:R-:W-:-:S05]  /*0580*/  IADD3 R6, P3, PT, R6, 0x8000, RZ ;  /* 0x0000800006067810 */ /* 0x001fca0007f7e0ff */
[----:B------:R-:W-:Y:S01]  /*0590*/  IMAD.X R7, RZ, RZ, R7, P3 ;  /* 0x000000ffff077224 */ /* 0x000fe200018e0607 */
        /* <DEDUP_REMOVED lines=49> */
.L_x_109:
[----:B------:R-:W-:Y:S05]  /*08b0*/  BSYNC.RECONVERGENT B2 ;  /* 0x0000000000027941 */ /* 0x000fea0003800200 */
.L_x_108:
[----:B------:R-:W-:Y:S01]  /*08c0*/  IMAD.IADD R2, R0, 0x1, -R9 ;  /* 0x0000000100027824 */ /* 0x000fe200078e0a09 */
[----:B------:R-:W-:Y:S04]  /*08d0*/  BSSY.RECONVERGENT B2, `(.L_x_111) ;  /* 0x0000027000027945 */ /* 0x000fe80003800200 */
[----:B------:R-:W-:-:S13]  /*08e0*/  ISETP.GT.AND P1, PT, R2, 0x400, PT ;  /* 0x000004000200780c */ /* 0x000fda0003f24270 */
[----:B------:R-:W-:Y:S05]  /*08f0*/  @!P1 BRA `(.L_x_112) ;  /* 0x0000000000909947 */ /* 0x000fea0003800000 */
[----:B------:R-:W2:Y:S04]  /*0900*/  LDG.E.64.CONSTANT R12, desc[UR6][R6.64] ;  /* 0x00000006060c7981 */ /* 0x000ea8000c1e9b00 */
[----:B------:R-:W3:Y:S04]  /*0910*/  LDG.E.64.CONSTANT R14, desc[UR6][R6.64+0x800] ;  /* 0x00080006060e7981 */ /* 0x000ee8000c1e9b00 */
[----:B------:R-:W4:Y:S04]  /*0920*/  LDG.E.64.CONSTANT R16, desc[UR6][R6.64+0x1000] ;  /* 0x0010000606107981 */ /* 0x000f28000c1e9b00 */
[----:B------:R-:W4:Y:S04]  /*0930*/  LDG.E.64.CONSTANT R18, desc[UR6][R6.64+0x1800] ;  /* 0x0018000606127981 */ /* 0x000f28000c1e9b00 */
[----:B------:R-:W4:Y:S04]  /*0940*/  LDG.E.64.CONSTANT R20, desc[UR6][R6.64+0x2000] ;  /* 0x0020000606147981 */ /* 0x000f28000c1e9b00 */
[----:B------:R-:W4:Y:S04]  /*0950*/  LDG.E.64.CONSTANT R22, desc[UR6][R6.64+0x2800] ;  /* 0x0028000606167981 */ /* 0x000f28000c1e9b00 */
[----:B------:R-:W4:Y:S04]  /*0960*/  LDG.E.64.CONSTANT R24, desc[UR6][R6.64+0x3000] ;  /* 0x0030000606187981 */ /* 0x000f28000c1e9b00 */
[----:B------:R0:W4:Y:S01]  /*0970*/  LDG.E.64.CONSTANT R10, desc[UR6][R6.64+0x3800] ;  /* 0x00380006060a7981 */ /* 0x000122000c1e9b00 */
[----:B------:R-:W-:Y:S01]  /*0980*/  VIADD R9, R9, 0x800 ;  /* 0x0000080009097836 */ /* 0x000fe20000000000 */
        /* <DEDUP_REMOVED lines=27> */
.L_x_112:
[----:B------:R-:W-:Y:S05]  /*0b40*/  BSYNC.RECONVERGENT B2 ;  /* 0x0000000000027941 */ /* 0x000fea0003800200 */
.L_x_111:
[----:B------:R-:W-:-:S13]  /*0b50*/  ISETP.LT.OR P0, PT, R9, R0, P0 ;  /* 0x000000000900720c */ /* 0x000fda0000701670 */
[----:B------:R-:W-:Y:S05]  /*0b60*/  @!P0 BRA `(.L_x_104) ;  /* 0x0000000000408947 */ /* 0x000fea0003800000 */
        /* <DEDUP_REMOVED lines=16> */
.L_x_104:
[----:B------:R-:W-:Y:S05]  /*0c70*/  BSYNC.RECONVERGENT B1 ;  /* 0x0000000000017941 */ /* 0x000fea0003800200 */
.L_x_103:
[----:B------:R-:W-:-:S13]  /*0c80*/  ISETP.GE.U32.AND P0, PT, R0, 0x100, PT ;  /* 0x000001000000780c */ /* 0x000fda0003f06070 */
        /* <DEDUP_REMOVED lines=58> */
[----:B-1----:R-:W0:Y:S04]  /*1030*/  LDS.128 R8, [UR4+0x10] ;  /* 0x00001004ff087984 */ /* 0x002e280008000c00 */
        /* <DEDUP_REMOVED lines=25> */
.L_x_113:
[----:B------:R-:W-:Y:S01]  /*11d0*/  LOP3.LUT R2, R3, 0x3e0, RZ, 0xc0, !PT ;  /* 0x000003e003027812 */ /* 0x000fe200078ec0ff */
[----:B------:R-:W0:Y:S03]  /*11e0*/  S2R R10, SR_LANEID ;  /* 0x00000000000a7919 */ /* 0x000e260000000000 */
[----:B------:R-:W-:Y:S01]  /*11f0*/  LOP3.LUT R9, RZ, R2, RZ, 0x33, !PT ;  /* 0x00000002ff097212 */ /* 0x000fe200078e33ff */
[----:B------:R-:W-:-:S04]  /*1200*/  VIADD R7, R2, 0x20 ;  /* 0x0000002002077836 */ /* 0x000fc80000000000 */
[----:B------:R-:W-:Y:S01]  /*1210*/  IMAD.IADD R9, R9, 0x1, R0 ;  /* 0x0000000109097824 */ /* 0x000fe200078e0200 */
[----:B------:R-:W-:-:S04]  /*1220*/  ISETP.GT.U32.AND P0, PT, R7, R0, PT ;  /* 0x000000000700720c */ /* 0x000fc80003f04070 */
        /* <DEDUP_REMOVED lines=60> */
[----:B------:R-:W-:Y:S01]  /*15f0*/  ISETP.GT.U32.AND P2, PT, R0, 0x20, PT ;  /* 0x000000200000780c */ /* 0x000fe20003f44070 */
        /* <DEDUP_REMOVED lines=8> */
[C---:B------:R-:W-:Y:S01]  /*1680*/  ISETP.GT.U32.AND P1, PT, R0.reuse, 0x40, PT ;  /* 0x000000400000780c */ /* 0x040fe20003f24070 */
[----:B------:R-:W-:Y:S01]  /*1690*/  IMAD.MOV.U32 R2, RZ, RZ, R13 ;  /* 0x000000ffff027224 */ /* 0x000fe200078e000d */
[----:B------:R-:W-:Y:S01]  /*16a0*/  ISETP.GT.U32.AND P2, PT, R0, 0x60, PT ;  /* 0x000000600000780c */ /* 0x000fe20003f44070 */
[----:B------:R-:W-:Y:S01]  /*16b0*/  IMAD.MOV.U32 R3, RZ, RZ, R12 ;  /* 0x000000ffff037224 */ /* 0x000fe200078e000c */
[----:B------:R-:W0:Y:S05]  /*16c0*/  LDS.128 R4, [UR4+0x30] ;  /* 0x00003004ff047984 */ /* 0x000e2a0008000c00 */
[----:B------:R-:W-:-:S06]  /*16d0*/  DSETP.GEU.AND P3, PT, R2, R14, PT ;  /* 0x0000000e0200722a */ /* 0x000fcc0003f6e000 */
[----:B------:R-:W-:Y:S02]  /*16e0*/  @P1 FSEL R13, R14, R13, !P3 ;  /* 0x0000000d0e0d1208 */ /* 0x000fe40005800000 */
[----:B------:R-:W-:Y:S02]  /*16f0*/  @P1 FSEL R12, R15, R12, !P3 ;  /* 0x0000000c0f0c1208 */ /* 0x000fe40005800000 */
[----:B------:R-:W-:Y:S01]  /*1700*/  ISETP.GT.U32.AND P1, PT, R0, 0x80, PT ;  /* 0x000000800000780c */ /* 0x000fe20003f24070 */
[----:B------:R-:W-:Y:S02]  /*1710*/  IMAD.MOV.U32 R2, RZ, RZ, R13 ;  /* 0x000000ffff027224 */ /* 0x000fe400078e000d */
[----:B------:R-:W-:-:S06]  /*1720*/  IMAD.MOV.U32 R3, RZ, RZ, R12 ;  /* 0x000000ffff037224 */ /* 0x000fcc00078e000c */
[----:B-1----:R-:W-:Y:S01]  /*1730*/  DSETP.GEU.AND P3, PT, R2, R8, PT ;  /* 0x000000080200722a */ /* 0x002fe20003f6e000 */
[----:B------:R-:W1:Y:S05]  /*1740*/  LDS.64 R2, [UR4+0x40] ;  /* 0x00004004ff027984 */ /* 0x000e6a0008000a00 */
[----:B------:R-:W-:Y:S02]  /*1750*/  @P2 FSEL R13, R8, R13, !P3 ;  /* 0x0000000d080d2208 */ /* 0x000fe40005800000 */
[----:B------:R-:W-:Y:S02]  /*1760*/  @P2 FSEL R12, R9, R12, !P3 ;  /* 0x0000000c090c2208 */ /* 0x000fe40005800000 */
[----:B------:R-:W-:Y:S01]  /*1770*/  ISETP.GT.U32.AND P2, PT, R0, 0xa0, PT ;  /* 0x000000a00000780c */ /* 0x000fe20003f44070 */
[----:B------:R-:W-:-:S02]  /*1780*/  IMAD.MOV.U32 R8, RZ, RZ, R13 ;  /* 0x000000ffff087224 */ /* 0x000fc400078e000d */
[----:B------:R-:W-:-:S06]  /*1790*/  IMAD.MOV.U32 R9, RZ, RZ, R12 ;  /* 0x000000ffff097224 */ /* 0x000fcc00078e000c */
[----:B------:R-:W-:-:S06]  /*17a0*/  DSETP.GEU.AND P3, PT, R8, R10, PT ;  /* 0x0000000a0800722a */ /* 0x000fcc0003f6e000 */
[----:B------:R-:W-:Y:S02]  /*17b0*/  @P1 FSEL R13, R10, R13, !P3 ;  /* 0x0000000d0a0d1208 */ /* 0x000fe40005800000 */
[----:B------:R-:W-:Y:S02]  /*17c0*/  @P1 FSEL R12, R11, R12, !P3 ;  /* 0x0000000c0b0c1208 */ /* 0x000fe40005800000 */
[----:B------:R-:W-:Y:S01]  /*17d0*/  ISETP.GT.U32.AND P1, PT, R0, 0xc0, PT ;  /* 0x000000c00000780c */ /* 0x000fe20003f24070 */
[----:B------:R-:W-:Y:S02]  /*17e0*/  IMAD.MOV.U32 R8, RZ, RZ, R13 ;  /* 0x000000ffff087224 */ /* 0x000fe400078e000d */
[----:B------:R-:W-:-:S06]  /*17f0*/  IMAD.MOV.U32 R9, RZ, RZ, R12 ;  /* 0x000000ffff097224 */ /* 0x000fcc00078e000c */
[----:B0-----:R-:W-:-:S06]  /*1800*/  DSETP.GEU.AND P3, PT, R8, R4, PT ;  /* 0x000000040800722a */ /* 0x001fcc0003f6e000 */
[----:B------:R-:W-:Y:S02]  /*1810*/  @P2 FSEL R13, R4, R13, !P3 ;  /* 0x0000000d040d2208 */ /* 0x000fe40005800000 */
[----:B------:R-:W-:Y:S02]  /*1820*/  @P2 FSEL R12, R5, R12, !P3 ;  /* 0x0000000c050c2208 */ /* 0x000fe40005800000 */
[----:B------:R-:W-:Y:S01]  /*1830*/  ISETP.GT.U32.AND P2, PT, R0, 0xe0, PT ;  /* 0x000000e00000780c */ /* 0x000fe20003f44070 */
        /* <DEDUP_REMOVED lines=13> */
.L_x_100:
[----:B------:R-:W0:Y:S01]  /*1910*/  S2R R4, SR_TID.X ;  /* 0x0000000000047919 */ /* 0x000e220000002100 */
[----:B------:R-:W1:Y:S01]  /*1920*/  LDC.64 R2, c[0x0][0x380] ;  /* 0x0000e000ff027b82 */ /* 0x000e620000000a00 */
[----:B0-----:R-:W-:-:S04]  /*1930*/  IMAD.SHL.U32 R5, R4, 0x4, RZ ;  /* 0x0000000404057824 */ /* 0x001fc800078e00ff */
[----:B-1----:R-:W-:-:S05]  /*1940*/  IMAD.WIDE.U32 R2, R5, 0x8, R2 ;  /* 0x0000000805027825 */ /* 0x002fca00078e0002 */
[----:B------:R-:W2:Y:S04]  /*1950*/  LDG.E.128.CONSTANT R16, desc[UR6][R2.64] ;  /* 0x0000000602107981 */ /* 0x000ea8000c1e9d00 */
[----:B------:R-:W3:Y:S04]  /*1960*/  LDG.E.128.CONSTANT R20, desc[UR6][R2.64+0x10] ;  /* 0x0000100602147981 */ /* 0x000ee8000c1e9d00 */
[----:B------:R-:W4:Y:S04]  /*1970*/  LDG.E.128.CONSTANT R12, desc[UR6][R2.64+0x2000] ;  /* 0x00200006020c7981 */ /* 0x000f28000c1e9d00 */
[----:B------:R-:W5:Y:S01]  /*1980*/  LDG.E.128.CONSTANT R8, desc[UR6][R2.64+0x2010] ;  /* 0x0020100602087981 */ /* 0x000f62000c1e9d00 */
[----:B------:R-:W-:-:S02]  /*1990*/  VIADD R24, R0, 0xfffff800 ;  /* 0xfffff80000187836 */ /* 0x000fc40000000000 */
[----:B------:R-:W-:-:S03]  /*19a0*/  IMAD.MOV.U32 R5, RZ, RZ, 0x800 ;  /* 0x00000800ff057424 */ /* 0x000fc600078e00ff */
[----:B------:R-:W-:Y:S01]  /*19b0*/  ISETP.GE.U32.AND P1, PT, R24, 0x800, PT ;  /* 0x000008001800780c */ /* 0x000fe20003f26070 */
        /* <DEDUP_REMOVED lines=23> */
[----:B------:R-:W-:-:S07]  /*1b30*/  IMAD.MOV.U32 R5, RZ, RZ, 0x800 ;  /* 0x00000800ff057424 */ /* 0x000fce00078e00ff */
.L_x_117:
[----:B------:R-:W-:-:S05]  /*1b40*/  IMAD.WIDE.U32 R26, R5, 0x8, R2 ;  /* 0x00000008051a7825 */ /* 0x000fca00078e0002 */
[----:B------:R-:W2:Y:S04]  /*1b50*/  LDG.E.128.CONSTANT R20, desc[UR6][R26.64] ;  /* 0x000000061a147981 */ /* 0x000ea8000c1e9d00 */
[----:B------:R-:W3:Y:S04]  /*1b60*/  LDG.E.128.CONSTANT R16, desc[UR6][R26.64+0x10] ;  /* 0x000010061a107981 */ /* 0x000ee8000c1e9d00 */
[----:B------:R-:W4:Y:S04]  /*1b70*/  LDG.E.128.CONSTANT R12, desc[UR6][R26.64+0x2000] ;  /* 0x002000061a0c7981 */ /* 0x000f28000c1e9d00 */
[----:B------:R-:W5:Y:S01]  /*1b80*/  LDG.E.128.CONSTANT R8, desc[UR6][R26.64+0x2010] ;  /* 0x002010061a087981 */ /* 0x000f62000c1e9d00 */
        /* <DEDUP_REMOVED lines=20> */
[----:B0-----:R-:W-:Y:S01]  /*1cd0*/  IMAD.IADD R8, R0, 0x1, -R5 ;  /* 0x0000000100087824 */ /* 0x001fe200078e0a05 */
[----:B------:R-:W-:-:S04]  /*1ce0*/  FSEL R7, R9, R7, !P0 ;  /* 0x0000000709077208 */ /* 0x000fc80004000000 */
[----:B------:R-:W-:Y:S02]  /*1cf0*/  ISETP.GE.U32.AND P1, PT, R8, 0x800, PT ;  /* 0x000008000800780c */ /* 0x000fe40003f26070 */
[----:B------:R-:W-:-:S06]  /*1d00*/  DSETP.GEU.AND P0, PT, R6, R10, PT ;  /* 0x0000000a0600722a */ /* 0x000fcc0003f0e000 */
[----:B------:R-:W-:Y:S02]  /*1d10*/  FSEL R6, R10, R6, !P0 ;  /* 0x000000060a067208 */ /* 0x000fe40004000000 */
[----:B------:R-:W-:-:S03]  /*1d20*/  FSEL R7, R11, R7, !P0 ;  /* 0x000000070b077208 */ /* 0x000fc60004000000 */
[----:B------:R-:W-:Y:S05]  /*1d30*/  @!P1 BRA `(.L_x_116) ;  /* 0x00000004000c9947 */ /* 0x000fea0003800000 */
[----:B------:R-:W-:-:S05]  /*1d40*/  VIADD R5, R5, 0x800 ;  /* 0x0000080005057836 */ /* 0x000fca0000000000 */
[----:B------:R-:W-:-:S13]  /*1d50*/  ISETP.GT.U32.AND P0, PT, R5, R24, PT ;  /* 0x000000180500720c */ /* 0x000fda0003f04070 */
[----:B------:R-:W-:Y:S05]  /*1d60*/  @!P0 BRA `(.L_x_117) ;  /* 0xfffffffc00748947 */ /* 0x000fea000383ffff */
.L_x_115:
[----:B------:R-:W-:-:S13]  /*1d70*/  ISETP.GE.U32.AND P0, PT, R5, R0, PT ;  /* 0x000000000500720c */ /* 0x000fda0003f06070 */
[----:B------:R-:W-:Y:S05]  /*1d80*/  @P0 BRA `(.L_x_116) ;  /* 0x0000000000f80947 */ /* 0x000fea0003800000 */
[----:B------:R-:W-:Y:S01]  /*1d90*/  IMAD.IADD R3, R0, 0x1, -R5 ;  /* 0x0000000100037824 */ /* 0x000fe200078e0a05 */
[----:B------:R-:W-:Y:S04]  /*1da0*/  BSSY.RECONVERGENT B1, `(.L_x_116) ;  /* 0x000003c000017945 */ /* 0x000fe80003800200 */
[----:B------:R-:W-:-:S13]  /*1db0*/  ISETP.GE.AND P0, PT, R4, R3, PT ;  /* 0x000000030400720c */ /* 0x000fda0003f06270 */
[----:B------:R-:W-:Y:S05]  /*1dc0*/  @P0 BRA `(.L_x_118) ;  /* 0x0000000000e40947 */ /* 0x000fea0003800000 */
[----:B------:R-:W-:Y:S01]  /*1dd0*/  LOP3.LUT R2, RZ, R4, RZ, 0x33, !PT ;  /* 0x00000004ff027212 */ /* 0x000fe200078e33ff */
[----:B------:R-:W-:Y:S03]  /*1de0*/  BSSY.RECONVERGENT B2, `(.L_x_119) ;  /* 0x0000017000027945 */ /* 0x000fe60003800200 */
[----:B------:R-:W-:-:S04]  /*1df0*/  IADD3 R2, PT, PT, -R5, R0, R2 ;  /* 0x0000000005027210 */ /* 0x000fc80007ffe102 */
[C---:B------:R-:W-:Y:S02]  /*1e00*/  LOP3.LUT R0, R2.reuse, 0x300, RZ, 0xc0, !PT ;  /* 0x0000030002007812 */ /* 0x040fe400078ec0ff */
[----:B------:R-:W-:Y:S02]  /*1e10*/  ISETP.GE.U32.AND P2, PT, R2, 0x300, PT ;  /* 0x000003000200780c */ /* 0x000fe40003f46070 */
[----:B------:R-:W-:Y:S01]  /*1e20*/  ISETP.NE.AND P0, PT, R0, 0x300, PT ;  /* 0x000003000000780c */ /* 0x000fe20003f05270 */
[----:B------:R-:W-:-:S12]  /*1e30*/  IMAD.MOV.U32 R0, RZ, RZ, R4 ;  /* 0x000000ffff007224 */ /* 0x000fd800078e0004 */
[----:B------:R-:W-:Y:S05]  /*1e40*/  @!P0 BRA `(.L_x_120) ;  /* 0x0000000000408947 */ /* 0x000fea0003800000 */
[----:B------:R-:W0:Y:S01]  /*1e50*/  LDC.64 R10, c[0x0][0x380] ;  /* 0x0000e000ff0a7b82 */ /* 0x000e220000000a00 */
[----:B------:R-:W-:Y:S01]  /*1e60*/  LEA.HI R0, R2, 0x1, RZ, 0x18 ;  /* 0x0000000102007811 */ /* 0x000fe200078fc0ff */
[----:B------:R-:W-:-:S03]  /*1e70*/  IMAD.IADD R13, R4, 0x1, R5 ;  /* 0x00000001040d7824 */ /* 0x000fc600078e0205 */
[----:B------:R-:W-:Y:S01]  /*1e80*/  LOP3.LUT R2, R0, 0x3, RZ, 0xc0, !PT ;  /* 0x0000000300027812 */ /* 0x000fe200078ec0ff */
[----:B------:R-:W-:-:S04]  /*1e90*/  IMAD.MOV.U32 R0, RZ, RZ, R4 ;  /* 0x000000ffff007224 */ /* 0x000fc800078e0004 */
[----:B------:R-:W-:-:S07]  /*1ea0*/  IMAD.MOV R2, RZ, RZ, -R2 ;  /* 0x000000ffff027224 */ /* 0x000fce00078e0a02 */
.L_x_121:
        /* <DEDUP_REMOVED lines=10> */
.L_x_120:
[----:B------:R-:W-:Y:S05]  /*1f50*/  BSYNC.RECONVERGENT B2 ;  /* 0x0000000000027941 */ /* 0x000fea0003800200 */
.L_x_119:
[----:B------:R-:W-:Y:S05]  /*1f60*/  @!P2 BRA `(.L_x_118) ;  /* 0x00000000007ca947 */ /* 0x000fea0003800000 */
[----:B------:R-:W0:Y:S01]  /*1f70*/  LDC.64 R8, c[0x0][0x380] ;  /* 0x0000e000ff087b82 */ /* 0x000e220000000a00 */
[C---:B------:R-:W-:Y:S02]  /*1f80*/  IMAD.IADD R5, R0.reuse, 0x1, R5 ;  /* 0x0000000100057824 */ /* 0x040fe400078e0205 */
[----:B------:R-:W-:-:S07]  /*1f90*/  VIADD R0, R0, 0x200 ;  /* 0x0000020000007836 */ /* 0x000fce0000000000 */
.L_x_122:
        /* <DEDUP_REMOVED lines=11> */
[C---:B------:R-:W-:Y:S02]  /*2050*/  VIADD R2, R0.reuse, 0x200 ;  /* 0x0000020000027836 */ /* 0x040fe40000000000 */
[----:B------:R-:W-:Y:S02]  /*2060*/  VIADD R0, R0, 0x400 ;  /* 0x0000040000007836 */ /* 0x000fe40000000000 */
[----:B------:R-:W-:Y:S01]  /*2070*/  VIADD R5, R5, 0x400 ;  /* 0x0000040005057836 */ /* 0x000fe20000000000 */
[----:B------:R-:W-:Y:S01]  /*2080*/  ISETP.GE.AND P1, PT, R2, R3, PT ;  /* 0x000000030200720c */ /* 0x000fe20003f26270 */
        /* <DEDUP_REMOVED lines=11> */
[----:B------:R-:W-:Y:S01]  /*2140*/  FSEL R7, R17, R7, !P0 ;  /* 0x0000000711077208 */ /* 0x000fe20004000000 */
[----:B------:R-:W-:Y:S06]  /*2150*/  @!P1 BRA `(.L_x_122) ;  /* 0xfffffffc00909947 */ /* 0x000fec000383ffff */
.L_x_118:
[----:B------:R-:W-:Y:S05]  /*2160*/  BSYNC.RECONVERGENT B1 ;  /* 0x0000000000017941 */ /* 0x000fea0003800200 */
.L_x_116:
        /* <DEDUP_REMOVED lines=50> */
[----:B------:R-:W2:Y:S01]  /*2490*/  LDS.128 R12, [UR4+0x20] ;  /* 0x00002004ff0c7984 */ /* 0x000ea20008000c00 */
[----:B-1----:R-:W-:-:S06]  /*24a0*/  DSETP.GEU.AND P1, PT, R6, R8, PT ;  /* 0x000000080600722a */ /* 0x002fcc0003f2e000 */
[----:B0-----:R-:W-:Y:S02]  /*24b0*/  FSEL R2, R8, R6, !P1 ;  /* 0x0000000608027208 */ /* 0x001fe40004800000 */
[----:B------:R-:W-:Y:S02]  /*24c0*/  FSEL R3, R9, R7, !P1 ;  /* 0x0000000709037208 */ /* 0x000fe40004800000 */
[----:B------:R-:W0:Y:S04]  /*24d0*/  LDS.128 R4, [UR4+0x30] ;  /* 0x00003004ff047984 */ /* 0x000e280008000c00 */
[----:B------:R-:W-:-:S06]  /*24e0*/  DSETP.GEU.AND P1, PT, R2, R10, PT ;  /* 0x0000000a0200722a */ /* 0x000fcc0003f2e000 */
[----:B------:R-:W-:Y:S02]  /*24f0*/  FSEL R2, R10, R2, !P1 ;  /* 0x000000020a027208 */ /* 0x000fe40004800000 */
[----:B------:R-:W-:-:S06]  /*2500*/  FSEL R3, R11, R3, !P1 ;  /* 0x000000030b037208 */ /* 0x000fcc0004800000 */
[----:B--2---:R-:W-:-:S06]  /*2510*/  DSETP.GEU.AND P1, PT, R2, R12, PT ;  /* 0x0000000c0200722a */ /* 0x004fcc0003f2e000 */
        /* <DEDUP_REMOVED lines=16> */
.L_x_99:
        /* <DEDUP_REMOVED lines=12> */
.L_x_125:
[----:B------:R-:W-:Y:S05]  /*26e0*/  BSYNC.RECONVERGENT B1 ;  /* 0x0000000000017941 */ /* 0x000fea0003800200 */
.L_x_124:
        /* <DEDUP_REMOVED lines=17> */
.L_x_130:
        /* <DEDUP_REMOVED lines=12> */
.L_x_129:
[----:B------:R-:W-:Y:S05]  /*28c0*/  BSYNC.RECONVERGENT B2 ;  /* 0x0000000000027941 */ /* 0x000fea0003800200 */
.L_x_128:
        /* <DEDUP_REMOVED lines=10> */
.L_x_133:
        /* <DEDUP_REMOVED lines=69> */
.L_x_132:
[----:B------:R-:W-:Y:S05]  /*2dc0*/  BSYNC.RECONVERGENT B2 ;  /* 0x0000000000027941 */ /* 0x000fea0003800200 */
.L_x_131:
        /* <DEDUP_REMOVED lines=40> */
.L_x_135:
[----:B------:R-:W-:Y:S05]  /*3050*/  BSYNC.RECONVERGENT B2 ;  /* 0x0000000000027941 */ /* 0x000fea0003800200 */
.L_x_134:
        /* <DEDUP_REMOVED lines=18> */
.L_x_127:
[----:B------:R-:W-:Y:S05]  /*3180*/  BSYNC.RECONVERGENT B1 ;  /* 0x0000000000017941 */ /* 0x000fea0003800200 */
.L_x_126:
        /* <DEDUP_REMOVED lines=60> */
[----:B---3--:R-:W1:Y:S01]  /*3550*/  LDS.128 R12, [UR4+0x20] ;  /* 0x00002004ff0c7984 */ /* 0x008e620008000c00 */
        /* <DEDUP_REMOVED lines=24> */
.L_x_136:
        /* <DEDUP_REMOVED lines=63> */
[----:B----4-:R-:W-:Y:S05]  /*3ad0*/  @P0 BRA `(.L_x_114) ;  /* 0x0000001000380947 */ /* 0x010fea0003800000 */
[----:B------:R-:W0:Y:S01]  /*3ae0*/  S2UR UR5, SR_CgaCtaId ;  /* 0x00000000000579c3 */ /* 0x000e220000008800 */
[----:B------:R-:W-:Y:S01]  /*3af0*/  UMOV UR4, 0x400 ;  /* 0x0000040000047882 */ /* 0x000fe20000000000 */
[C---:B------:R-:W-:Y:S02]  /*3b00*/  ISETP.GT.U32.AND P3, PT, R0.reuse, 0x20, PT ;  /* 0x000000200000780c */ /* 0x040fe40003f64070 */
        /* <DEDUP_REMOVED lines=9> */
[----:B------:R-:W-:Y:S01]  /*3ba0*/  ISETP.GT.U32.AND P1, PT, R0, 0x60, PT ;  /* 0x000000600000780c */ /* 0x000fe20003f24070 */
[----:B------:R-:W-:Y:S01]  /*3bb0*/  IMAD.MOV.U32 R2, RZ, RZ, R13 ;  /* 0x000000ffff027224 */ /* 0x000fe200078e000d */
[----:B------:R-:W0:Y:S01]  /*3bc0*/  LDS.128 R4, [UR4+0x30] ;  /* 0x00003004ff047984 */ /* 0x000e220008000c00 */
[----:B------:R-:W-:-:S06]  /*3bd0*/  IMAD.MOV.U32 R3, RZ, RZ, R12 ;  /* 0x000000ffff037224 */ /* 0x000fcc00078e000c */
        /* <DEDUP_REMOVED lines=36> */
.L_x_123:
[----:B------:R-:W0:Y:S01]  /*3e20*/  S2R R7, SR_TID.X ;  /* 0x0000000000077919 */ /* 0x000e220000002100 */
[----:B------:R-:W1:Y:S02]  /*3e30*/  LDCU.64 UR4, c[0x0][0x380] ;  /* 0x00007000ff0477ac */ /* 0x000e640008000a00 */
[----:B-1----:R-:W-:Y:S02]  /*3e40*/  IMAD.U32 R2, RZ, RZ, UR4 ;  /* 0x00000004ff027e24 */ /* 0x002fe4000f8e00ff */
[----:B------:R-:W-:Y:S02]  /*3e50*/  IMAD.U32 R3, RZ, RZ, UR5 ;  /* 0x00000005ff037e24 */ /* 0x000fe4000f8e00ff */
        /* <DEDUP_REMOVED lines=9> */
[----:B------:R-:W-:-:S05]  /*3ef0*/  VIADD R6, R0, 0xfffff800 ;  /* 0xfffff80000067836 */ /* 0x000fca0000000000 */
[----:B------:R-:W-:Y:S01]  /*3f00*/  ISETP.GE.U32.AND P1, PT, R6, 0x800, PT ;  /* 0x000008000600780c */ /* 0x000fe20003f26070 */
[----:B--2---:R-:W-:-:S06]  /*3f10*/  DSETP.GEU.AND P0, PT, R22, R8, PT ;  /* 0x000000081600722a */ /* 0x004fcc0003f0e000 */
[----:B------:R-:W-:Y:S02]  /*3f20*/  FSEL R8, R8, R22, !P0 ;  /* 0x0000001608087208 */ /* 0x000fe40004000000 */
[----:B------:R-:W-:-:S06]  /*3f30*/  FSEL R9, R9, R23, !P0 ;  /* 0x0000001709097208 */ /* 0x000fcc0004000000 */
[----:B---3--:R-:W-:-:S06]  /*3f40*/  DSETP.GEU.AND P0, PT, R8, R10, PT ;  /* 0x0000000a0800722a */ /* 0x008fcc0003f0e000 */
[----:B------:R-:W-:Y:S02]  /*3f50*/  FSEL R8, R10, R8, !P0 ;  /* 0x000000080a087208 */ /* 0x000fe40004000000 */
[----:B------:R-:W-:Y:S01]  /*3f60*/  FSEL R9, R11, R9, !P0 ;  /* 0x000000090b097208 */ /* 0x000fe20004000000 */
[----:B------:R-:W-:-:S05]  /*3f70*/  IMAD.MOV.U32 R11, RZ, RZ, 0x800 ;  /* 0x00000800ff0b7424 */ /* 0x000fca00078e00ff */
        /* <DEDUP_REMOVED lines=18> */
[----:B------:R-:W1:Y:S02]  /*40a0*/  LDC.64 R2, c[0x0][0x380] ;  /* 0x0000e000ff027b82 */ /* 0x000e640000000a00 */
.L_x_139:
[----:B------:R-:W-:-:S04]  /*40b0*/  IMAD.IADD R17, R7, 0x1, R11 ;  /* 0x0000000107117824 */ /* 0x000fc800078e020b */
[----:B-1----:R-:W-:-:S06]  /*40c0*/  IMAD.WIDE.U32 R16, R17, 0x8, R2 ;  /* 0x0000000811107825 */ /* 0x002fcc00078e0002 */
[----:B------:R-:W2:Y:S01]  /*40d0*/  LDG.E.64.CONSTANT R16, desc[UR6][R16.64] ;  /* 0x0000000610107981 */ /* 0x000ea2000c1e9b00 */
[----:B------:R-:W-:-:S05]  /*40e0*/  IMAD.WIDE.U32 R18, R11, 0x8, R4 ;  /* 0x000000080b127825 */ /* 0x000fca00078e0004 */
[----:B------:R-:W3:Y:S04]  /*40f0*/  LDG.E.64.CONSTANT R20, desc[UR6][R18.64+0x800] ;  /* 0x0008000612147981 */ /* 0x000ee8000c1e9b00 */
[----:B------:R-:W4:Y:S04]  /*4100*/  LDG.E.64.CONSTANT R22, desc[UR6][R18.64+0x1000] ;  /* 0x0010000612167981 */ /* 0x000f28000c1e9b00 */
[----:B------:R-:W5:Y:S04]  /*4110*/  LDG.E.64.CONSTANT R24, desc[UR6][R18.64+0x1800] ;  /* 0x0018000612187981 */ /* 0x000f68000c1e9b00 */
[----:B------:R-:W5:Y:S04]  /*4120*/  LDG.E.64.CONSTANT R26, desc[UR6][R18.64+0x2000] ;  /* 0x00200006121a7981 */ /* 0x000f68000c1e9b00 */
[----:B------:R-:W5:Y:S04]  /*4130*/  LDG.E.64.CONSTANT R28, desc[UR6][R18.64+0x2800] ;  /* 0x00280006121c7981 */ /* 0x000f68000c1e9b00 */
[----:B------:R-:W5:Y:S04]  /*4140*/  LDG.E.64.CONSTANT R14, desc[UR6][R18.64+0x3000] ;  /* 0x00300006120e7981 */ /* 0x000f68000c1e9b00 */
[----:B------:R-:W5:Y:S01]  /*4150*/  LDG.E.64.CONSTANT R12, desc[UR6][R18.64+0x3800] ;  /* 0x00380006120c7981 */ /* 0x000f62000c1e9b00 */
[----:B0-----:R-:W-:-:S05]  /*4160*/  IMAD.IADD R10, R0, 0x1, -R11 ;  /* 0x00000001000a7824 */ /* 0x001fca00078e0a0b */
[----:B------:R-:W-:Y:S01]  /*4170*/  ISETP.GE.U32.AND P1, PT, R10, 0x800, PT ;  /* 0x000008000a00780c */ /* 0x000fe20003f26070 */
        /* <DEDUP_REMOVED lines=26> */
[----:B------:R-:W-:-:S13]  /*4320*/  ISETP.GT.U32.AND P0, PT, R11, R6, PT ;  /* 0x000000060b00720c */ /* 0x000fda0003f04070 */
[----:B------:R-:W-:Y:S05]  /*4330*/  @!P0 BRA `(.L_x_139) ;  /* 0xfffffffc005c8947 */ /* 0x000fea000383ffff */
.L_x_137:
        /* <DEDUP_REMOVED lines=14> */
[----:B------:R-:W-:Y:S01]  /*4420*/  LEA.HI R0, R5, 0x1, RZ, 0x18 ;  /* 0x0000000105007811 */ /* 0x000fe200078fc0ff */
[----:B------:R-:W-:-:S03]  /*4430*/  IMAD.IADD R15, R7, 0x1, R11 ;  /* 0x00000001070f7824 */ /* 0x000fc600078e020b */
[----:B------:R-:W-:Y:S01]  /*4440*/  LOP3.LUT R5, R0, 0x3, RZ, 0xc0, !PT ;  /* 0x0000000300057812 */ /* 0x000fe200078ec0ff */
[----:B------:R-:W-:-:S04]  /*4450*/  IMAD.MOV.U32 R0, RZ, RZ, R7 ;  /* 0x000000ffff007224 */ /* 0x000fc800078e0007 */
[----:B------:R-:W-:-:S07]  /*4460*/  IMAD.MOV R5, RZ, RZ, -R5 ;  /* 0x000000ffff057224 */ /* 0x000fce00078e0a05 */
.L_x_143:
        /* <DEDUP_REMOVED lines=10> */
.L_x_142:
[----:B------:R-:W-:Y:S05]  /*4510*/  BSYNC.RECONVERGENT B2 ;  /* 0x0000000000027941 */ /* 0x000fea0003800200 */
.L_x_141:
[----:B------:R-:W-:Y:S05]  /*4520*/  @!P2 BRA `(.L_x_140) ;  /* 0x000000000078a947 */ /* 0x000fea0003800000 */
[C---:B------:R-:W-:Y:S02]  /*4530*/  IMAD.IADD R5, R0.reuse, 0x1, R11 ;  /* 0x0000000100057824 */ /* 0x040fe400078e020b */
[----:B------:R-:W-:-:S07]  /*4540*/  VIADD R0, R0, 0x200 ;  /* 0x0000020000007836 */ /* 0x000fce0000000000 */
.L_x_144:
[----:B------:R-:W-:-:S04]  /*4550*/  IMAD.WIDE.U32 R10, R5, 0x8, R2 ;  /* 0x00000008050a7825 */ /* 0x000fc800078e0002 */
        /* <DEDUP_REMOVED lines=13> */
[----:B------:R-:W-:Y:S01]  /*4630*/  FSEL R9, R11, R9, !P0 ;  /* 0x000000090b097208 */ /* 0x000fe20004000000 */
[C---:B------:R-:W-:Y:S02]  /*4640*/  VIADD R11, R0.reuse, 0x200 ;  /* 0x00000200000b7836 */ /* 0x040fe40000000000 */
[----:B------:R-:W-:-:S03]  /*4650*/  VIADD R0, R0, 0x400 ;  /* 0x0000040000007836 */ /* 0x000fc60000000000 */
[----:B---3--:R-:W-:Y:S01]  /*4660*/  DSETP.GEU.AND P0, PT, R8, R12, PT ;  /* 0x0000000c0800722a */ /* 0x008fe20003f0e000 */
[----:B------:R-:W-:-:S05]  /*4670*/  ISETP.GE.AND P1, PT, R11, R4, PT ;  /* 0x000000040b00720c */ /* 0x000fca0003f26270 */
        /* <DEDUP_REMOVED lines=9> */
.L_x_140:
[----:B------:R-:W-:Y:S05]  /*4710*/  BSYNC.RECONVERGENT B1 ;  /* 0x0000000000017941 */ /* 0x000fea0003800200 */
.L_x_138:
        /* <DEDUP_REMOVED lines=74> */
.L_x_114:
[----:B------:R-:W-:Y:S05]  /*4bc0*/  BSYNC.RECONVERGENT B0 ;  /* 0x0000000000007941 */ /* 0x000fea0003800200 */
.L_x_98:
[----:B------:R-:W-:Y:S05]  /*4bd0*/  @P0 EXIT ;  /* 0x000000000000094d */ /* 0x000fea0003800000 */
[----:B------:R-:W4:Y:S01]  /*4be0*/  LDCU.64 UR8, c[0x0][0x398] ;  /* 0x00007300ff0877ac */ /* 0x000f220008000a00 */
[----:B01----:R-:W0:Y:S01]  /*4bf0*/  LDC.64 R4, c[0x0][0x388] ;  /* 0x0000e200ff047b82 */ /* 0x003e220000000a00 */
[----:B------:R-:W2:Y:S01]  /*4c00*/  LDCU.64 UR4, c[0x0][0x398] ;  /* 0x00007300ff0477ac */ /* 0x000ea20008000a00 */
[----:B----4-:R-:W-:-:S06]  /*4c10*/  DSETP.GT.AND P0, PT, R6, UR8, PT ;  /* 0x0000000806007e2a */ /* 0x010fcc000bf04000 */
[----:B--23--:R-:W-:Y:S02]  /*4c20*/  FSEL R2, R6, UR4, P0 ;  /* 0x0000000406027c08 */ /* 0x00cfe40008000000 */
[----:B------:R-:W-:-:S05]  /*4c30*/  FSEL R3, R7, UR5, P0 ;  /* 0x0000000507037c08 */ /* 0x000fca0008000000 */
[----:B0-----:R-:W-:Y:S01]  /*4c40*/  STG.E.64 desc[UR6][R4.64], R2 ;  /* 0x0000000204007986 */ /* 0x001fe2000c101b06 */
[----:B------:R-:W-:Y:S05]  /*4c50*/  EXIT ;  /* 0x000000000000794d */ /* 0x000fea0003800000 */
.L_x_145:
        /* <DEDUP_REMOVED lines=10> */
.L_x_151:


//--------------------- .text._ZN3cub18CUB_300001_SM_10006detail11EmptyKernelIvEEvv --------------------------
	.section	.text._ZN3cub18CUB_300001_SM_10006detail11EmptyKernelIvEEvv,"ax",@progbits
	.align	128
        .global         _ZN3cub18CUB_300001_SM_10006detail11EmptyKernelIvEEvv
        .type           _ZN3cub18CUB_300001_SM_10006detail11EmptyKernelIvEEvv,@function
        .size           _ZN3cub18CUB_300001_SM_10006detail11EmptyKernelIvEEvv,(.L_x_152 - _ZN3cub18CUB_300001_SM_10006detail11EmptyKernelIvEEvv)
        .other          _ZN3cub18CUB_300001_SM_10006detail11EmptyKernelIvEEvv,@"STO_CUDA_ENTRY STV_DEFAULT"
_ZN3cub18CUB_300001_SM_10006detail11EmptyKernelIvEEvv:
.text._ZN3cub18CUB_300001_SM_10006detail11EmptyKernelIvEEvv:
[----:B------:R-:W-:Y:S01]  /*0000*/  LDC R1, c[0x0][0x37c] ;  /* 0x0000df00ff017b82 */ /* 0x000fe20000000800 */
[----:B------:R-:W-:Y:S05]  /*0010*/  EXIT ;  /* 0x000000000000794d */ /* 0x000fea0003800000 */
.L_x_146:
        /* <DEDUP_REMOVED lines=14> */
.L_x_152:


//--------------------- .text._Z7finderrPdS_S_    --------------------------
	.section	.text._Z7finderrPdS_S_,"ax",@progbits
	.align	128
        .global         _Z7finderrPdS_S_
        .type           _Z7finderrPdS_S_,@function
        .size           _Z7finderrPdS_S_,(.L_x_153 - _Z7finderrPdS_S_)
        .other          _Z7finderrPdS_S_,@"STO_CUDA_ENTRY STV_DEFAULT"
_Z7finderrPdS_S_:
.text._Z7finderrPdS_S_:
[----:B------:R-:W-:Y:S01]  /*0000*/  LDC R1, c[0x0][0x37c] ;  /* 0x0000df00ff017b82 */ /* 0x000fe20000000800 */
[----:B------:R-:W0:Y:S07]  /*0010*/  S2R R0, SR_TID.X ;  /* 0x0000000000007919 */ /* 0x000e2e0000002100 */
[----:B------:R-:W1:Y:S08]  /*0020*/  S2UR UR4, SR_CTAID.X ;  /* 0x00000000000479c3 */ /* 0x000e700000002500 */
[----:B------:R-:W1:Y:S01]  /*0030*/  LDC R13, c[0x0][0x360] ;  /* 0x0000d800ff0d7b82 */ /* 0x000e620000000800 */
[----:B0-----:R-:W-:Y:S01]  /*0040*/  ISETP.NE.AND P0, PT, R0, RZ, PT ;  /* 0x000000ff0000720c */ /* 0x001fe20003f05270 */
[----:B-1----:R-:W-:-:S03]  /*0050*/  IMAD R13, R13, UR4, R0 ;  /* 0x000000040d0d7c24 */ /* 0x002fc6000f8e0200 */
[----:B------:R-:W-:-:S13]  /*0060*/  ISETP.EQ.OR P0, PT, RZ, UR4, !P0 ;  /* 0x00000004ff007c0c */ /* 0x000fda000c702670 */
[----:B------:R-:W-:Y:S05]  /*0070*/  @P0 EXIT ;  /* 0x000000000000094d */ /* 0x000fea0003800000 */
[----:B------:R-:W0:Y:S01]  /*0080*/  LDC.64 R2, c[0x0][0x388] ;  /* 0x0000e200ff027b82 */ /* 0x000e220000000a00 */
[----:B------:R-:W1:Y:S07]  /*0090*/  LDCU.64 UR4, c[0x0][0x358] ;  /* 0x00006b00ff0477ac */ /* 0x000e6e0008000a00 */
[----:B------:R-:W2:Y:S08]  /*00a0*/  LDC.64 R4, c[0x0][0x380] ;  /* 0x0000e000ff047b82 */ /* 0x000eb00000000a00 */
[----:B------:R-:W3:Y:S01]  /*00b0*/  LDC.64 R8, c[0x0][0x390] ;  /* 0x0000e400ff087b82 */ /* 0x000ee20000000a00 */
[----:B0-----:R-:W-:-:S06]  /*00c0*/  IMAD.WIDE.U32 R2, R13, 0x8, R2 ;  /* 0x000000080d027825 */ /* 0x001fcc00078e0002 */
[----:B-1----:R-:W4:Y:S01]  /*00d0*/  LDG.E.64 R2, desc[UR4][R2.64] ;  /* 0x0000000402027981 */ /* 0x002f22000c1e1b00 */
[----:B--2---:R-:W-:-:S06]  /*00e0*/  IMAD.WIDE.U32 R4, R13, 0x8, R4 ;  /* 0x000000080d047825 */ /* 0x004fcc00078e0004 */
[----:B------:R-:W4:Y:S02]  /*00f0*/  LDG.E.64 R4, desc[UR4][R4.64] ;  /* 0x0000000404047981 */ /* 0x000f24000c1e1b00 */
[----:B----4-:R-:W-:-:S08]  /*0100*/  DADD R6, R2, -R4 ;  /* 0x0000000002067229 */ /* 0x010fd00000000804 */
[----:B------:R-:W-:Y:S01]  /*0110*/  DADD R10, -RZ, |R6| ;  /* 0x00000000ff0a7229 */ /* 0x000fe20000000506 */
[----:B---3--:R-:W-:-:S06]  /*0120*/  IMAD.WIDE.U32 R6, R13, 0x8, R8 ;  /* 0x000000080d067825 */ /* 0x008fcc00078e0008 */
[----:B------:R-:W-:Y:S01]  /*0130*/  STG.E.64 desc[UR4][R6.64], R10 ;  /* 0x0000000a06007986 */ /* 0x000fe2000c101b04 */
[----:B------:R-:W-:Y:S05]  /*0140*/  EXIT ;  /* 0x000000000000794d */ /* 0x000fea0003800000 */
.L_x_147:
        /* <DEDUP_REMOVED lines=11> */
.L_x_153:


//--------------------- .text._Z14countnewmatrixPdS_m --------------------------
	.section	.text._Z14countnewmatrixPdS_m,"ax",@progbits
	.align	128
        .global         _Z14countnewmatrixPdS_m
        .type           _Z14countnewmatrixPdS_m,@function
        .size           _Z14countnewmatrixPdS_m,(.L_x_154 - _Z14countnewmatrixPdS_m)
        .other          _Z14countnewmatrixPdS_m,@"STO_CUDA_ENTRY STV_DEFAULT"
_Z14countnewmatrixPdS_m:
.text._Z14countnewmatrixPdS_m:
[----:B------:R-:W-:Y:S01]  /*0000*/  LDC R1, c[0x0][0x37c] ;  /* 0x0000df00ff017b82 */ /* 0x000fe20000000800 */
[----:B------:R-:W0:Y:S07]  /*0010*/  S2R R6, SR_TID.X ;  /* 0x0000000000067919 */ /* 0x000e2e0000002100 */
[----:B------:R-:W1:Y:S01]  /*0020*/  S2UR UR6, SR_CTAID.X ;  /* 0x00000000000679c3 */ /* 0x000e620000002500 */
[----:B0-----:R-:W-:-:S04]  /*0030*/  ISETP.NE.AND P0, PT, R6, RZ, PT ;  /* 0x000000ff0600720c */ /* 0x001fc80003f05270 */
[----:B-1----:R-:W-:-:S13]  /*0040*/  ISETP.EQ.OR P0, PT, RZ, UR6, !P0 ;  /* 0x00000006ff007c0c */ /* 0x002fda000c702670 */
[----:B------:R-:W-:Y:S05]  /*0050*/  @P0 EXIT ;  /* 0x000000000000094d */ /* 0x000fea0003800000 */
[----:B------:R-:W0:Y:S01]  /*0060*/  LDC.64 R4, c[0x0][0x390] ;  /* 0x0000e400ff047b82 */ /* 0x000e220000000a00 */
[----:B------:R-:W1:Y:S01]  /*0070*/  LDCU.128 UR8, c[0x0][0x380] ;  /* 0x00007000ff0877ac */ /* 0x000e620008000c00 */
[----:B------:R-:W-:Y:S01]  /*0080*/  IMAD.MOV.U32 R7, RZ, RZ, RZ ;  /* 0x000000ffff077224 */ /* 0x000fe200078e00ff */
[----:B------:R-:W2:Y:S01]  /*0090*/  LDCU.64 UR4, c[0x0][0x358] ;  /* 0x00006b00ff0477ac */ /* 0x000ea20008000a00 */
[----:B0-----:R-:W-:Y:S01]  /*00a0*/  IADD3 R8, P0, PT, RZ, -R4, RZ ;  /* 0x80000004ff087210 */ /* 0x001fe20007f1e0ff */
[----:B------:R-:W-:-:S04]  /*00b0*/  IMAD.WIDE.U32 R2, R4, UR6, R6 ;  /* 0x0000000604027c25 */ /* 0x000fc8000f8e0006 */
[----:B------:R-:W-:Y:S02]  /*00c0*/  IMAD.X R9, RZ, RZ, ~R5, P0 ;  /* 0x000000ffff097224 */ /* 0x000fe400000e0e05 */
[----:B------:R-:W-:Y:S02]  /*00d0*/  IMAD R7, R5, UR6, RZ ;  /* 0x0000000605077c24 */ /* 0x000fe4000f8e02ff */
[----:B------:R-:W-:-:S04]  /*00e0*/  IMAD.WIDE.U32 R8, R4, UR6, R8 ;  /* 0x0000000604087c25 */ /* 0x000fc8000f8e0008 */
[----:B------:R-:W-:Y:S01]  /*00f0*/  IMAD.IADD R3, R3, 0x1, R7 ;  /* 0x0000000103037824 */ /* 0x000fe200078e0207 */
[----:B------:R-:W-:Y:S01]  /*0100*/  IADD3 R6, P1, PT, R6, R8, RZ ;  /* 0x0000000806067210 */ /* 0x000fe20007f3e0ff */
[----:B------:R-:W-:-:S03]  /*0110*/  IMAD.SHL.U32 R0, R2, 0x8, RZ ;  /* 0x0000000802007824 */ /* 0x000fc600078e00ff */
[----:B------:R-:W-:Y:S01]  /*0120*/  SHF.L.U64.HI R2, R2, 0x3, R3 ;  /* 0x0000000302027819 */ /* 0x000fe20000010203 */
[----:B------:R-:W-:Y:S01]  /*0130*/  IMAD.X R9, R7, 0x1, R9, P1 ;  /* 0x0000000107097824 */ /* 0x000fe200008e0609 */
[----:B-1----:R-:W-:Y:S02]  /*0140*/  LEA R8, P1, R6, UR8, 0x3 ;  /* 0x0000000806087c11 */ /* 0x002fe4000f8218ff */
[----:B------:R-:W-:Y:S02]  /*0150*/  IADD3 R12, P0, PT, R0, UR8, RZ ;  /* 0x00000008000c7c10 */ /* 0x000fe4000ff1e0ff */
[----:B------:R-:W-:Y:S02]  /*0160*/  LEA.HI.X R9, R6, UR9, R9, 0x3, P1 ;  /* 0x0000000906097c11 */ /* 0x000fe400088f1c09 */
[----:B------:R-:W-:Y:S02]  /*0170*/  IADD3.X R13, PT, PT, R2, UR9, RZ, P0, !PT ;  /* 0x00000009020d7c10 */ /* 0x000fe400087fe4ff */
[----:B------:R-:W-:-:S02]  /*0180*/  LEA R14, P0, R4, R12, 0x3 ;  /* 0x0000000c040e7211 */ /* 0x000fc400078018ff */
[----:B--2---:R-:W2:Y:S04]  /*0190*/  LDG.E.64 R8, desc[UR4][R8.64] ;  /* 0x0000000408087981 */ /* 0x004ea8000c1e1b00 */
[----:B------:R-:W2:Y:S01]  /*01a0*/  LDG.E.64 R6, desc[UR4][R12.64+-0x8] ;  /* 0xfffff8040c067981 */ /* 0x000ea2000c1e1b00 */
[----:B------:R-:W-:-:S03]  /*01b0*/  LEA.HI.X R15, R4, R13, R5, 0x3, P0 ;  /* 0x0000000d040f7211 */ /* 0x000fc600000f1c05 */
[----:B------:R-:W3:Y:S04]  /*01c0*/  LDG.E.64 R10, desc[UR4][R12.64+0x8] ;  /* 0x000008040c0a7981 */ /* 0x000ee8000c1e1b00 */
[----:B------:R-:W4:Y:S01]  /*01d0*/  LDG.E.64 R4, desc[UR4][R14.64] ;  /* 0x000000040e047981 */ /* 0x000f22000c1e1b00 */
[----:B--2---:R-:W-:-:S08]  /*01e0*/  DADD R6, R6, R8 ;  /* 0x0000000006067229 */ /* 0x004fd00000000008 */
[----:B----4-:R-:W-:Y:S01]  /*01f0*/  DADD R4, R6, R4 ;  /* 0x0000000006047229 */ /* 0x010fe20000000004 */
[----:B------:R-:W-:-:S07]  /*0200*/  IADD3 R6, P0, PT, R0, UR10, RZ ;  /* 0x0000000a00067c10 */ /* 0x000fce000ff1e0ff */
[----:B---3--:R-:W-:Y:S01]  /*0210*/  DADD R4, R4, R10 ;  /* 0x0000000004047229 */ /* 0x008fe2000000000a */
[----:B------:R-:W-:-:S07]  /*0220*/  IADD3.X R7, PT, PT, R2, UR11, RZ, P0, !PT ;  /* 0x0000000b02077c10 */ /* 0x000fce00087fe4ff */
[----:B------:R-:W-:-:S07]  /*0230*/  DMUL R4, R4, 0.25 ;  /* 0x3fd0000004047828 */ /* 0x000fce0000000000 */
[----:B------:R-:W-:Y:S01]  /*0240*/  STG.E.64 desc[UR4][R6.64], R4 ;  /* 0x0000000406007986 */ /* 0x000fe2000c101b04 */
[----:B------:R-:W-:Y:S05]  /*0250*/  EXIT ;  /* 0x000000000000794d */ /* 0x000fea0003800000 */
.L_x_148:
        /* <DEDUP_REMOVED lines=10> */
.L_x_154:


//--------------------- .nv.shared._ZN3cub18CUB_300001_SM_10006detail6reduce28DeviceReduceSingleTileKernelINS2_10policy_hubIdjN4cuda3__47maximumIvEEE10Policy1000EPdSB_iS8_ddNS5_3std3__410__identityEEEvT0_T1_T2_T3_T4_T6_ --------------------------
	.section	.nv.shared._ZN3cub18CUB_300001_SM_10006detail6reduce28DeviceReduceSingleTileKernelINS2_10policy_hubIdjN4cuda3__47maximumIvEEE10Policy1000EPdSB_iS8_ddNS5_3std3__410__identityEEEvT0_T1_T2_T3_T4_T6_,"aw",@nobits
	.sectionflags	@""
	.align	8
.nv.shared._ZN3cub18CUB_300001_SM_10006detail6reduce28DeviceReduceSingleTileKernelINS2_10policy_hubIdjN4cuda3__47maximumIvEEE10Policy1000EPdSB_iS8_ddNS5_3std3__410__identityEEEvT0_T1_T2_T3_T4_T6_:
	.zero		1104


//--------------------- .nv.shared.reserved.0     --------------------------
	.section	.nv.shared.reserved.0,"aw",@nobits
	.weak		__nv_reservedSMEM_offset_0_alias
	.size		__nv_reservedSMEM_offset_0_alias, 0, 64
	.other		__nv_reservedSMEM_offset_0_alias,@"STO_CUDA_RESERVED_SHARED STV_DEFAULT"
__nv_reservedSMEM_offset_0_alias:
	.zero		0
	.zero		64


//--------------------- .nv.global                --------------------------
	.section	.nv.global,"aw",@nobits
.nv.global:
	.type		_ZN34_INTERNAL_a6e3450b_4_k_cu_28c15a926thrust24THRUST_300001_SM_1000_NS12placeholders2_5E,@object
	.size		_ZN34_INTERNAL_a6e3450b_4_k_cu_28c15a926thrust24THRUST_300001_SM_1000_NS12placeholders2_5E,(_ZN34_INTERNAL_a6e3450b_4_k_cu_28c15a924cuda3std3__45__cpo6cbeginE - _ZN34_INTERNAL_a6e3450b_4_k_cu_28c15a926thrust24THRUST_300001_SM_1000_NS12placeholders2_5E)
_ZN34_INTERNAL_a6e3450b_4_k_cu_28c15a926thrust24THRUST_300001_SM_1000_NS12placeholders2_5E:
	.zero		1
	.type		_ZN34_INTERNAL_a6e3450b_4_k_cu_28c15a924cuda3std3__45__cpo6cbeginE,@object
	.size		_ZN34_INTERNAL_a6e3450b_4_k_cu_28c15a924cuda3std3__45__cpo6cbeginE,(_ZN34_INTERNAL_a6e3450b_4_k_cu_28c15a924cuda3std6ranges3__45__cpo6cbeginE - _ZN34_INTERNAL_a6e3450b_4_k_cu_28c15a924cuda3std3__45__cpo6cbeginE)
_ZN34_INTERNAL_a6e3450b_4_k_cu_28c15a924cuda3std3__45__cpo6cbeginE:
	.zero		1
	.type		_ZN34_INTERNAL_a6e3450b_4_k_cu_28c15a924cuda3std6ranges3__45__cpo6cbeginE,@object
	.size		_ZN34_INTERNAL_a6e3450b_4_k_cu_28c15a924cuda3std6ranges3__45__cpo6cbeginE,(_ZN34_INTERNAL_a6e3450b_4_k_cu_28c15a924cuda3std3__48in_placeE - _ZN34_INTERNAL_a6e3450b_4_k_cu_28c15a924cuda3std6ranges3__45__cpo6cbeginE)
_ZN34_INTERNAL_a6e3450b_4_k_cu_28c15a924cuda3std6ranges3__45__cpo6cbeginE:
	.zero		1
	.type		_ZN34_INTERNAL_a6e3450b_4_k_cu_28c15a924cuda3std3__48in_placeE,@object
	.size		_ZN34_INTERNAL_a6e3450b_4_k_cu_28c15a924cuda3std3__48in_placeE,(_ZN34_INTERNAL_a6e3450b_4_k_cu_28c15a924cuda3std6ranges3__45__cpo4sizeE - _ZN34_INTERNAL_a6e3450b_4_k_cu_28c15a924cuda3std3__48in_placeE)
_ZN34_INTERNAL_a6e3450b_4_k_cu_28c15a924cuda3std3__48in_placeE:
	.zero		1
	.type		_ZN34_INTERNAL_a6e3450b_4_k_cu_28c15a924cuda3std6ranges3__45__cpo4sizeE,@object
	.size		_ZN34_INTERNAL_a6e3450b_4_k_cu_28c15a924cuda3std6ranges3__45__cpo4sizeE,(_ZN34_INTERNAL_a6e3450b_4_k_cu_28c15a926thrust24THRUST_300001_SM_1000_NS12placeholders2_9E - _ZN34_INTERNAL_a6e3450b_4_k_cu_28c15a924cuda3std6ranges3__45__cpo4sizeE)
_ZN34_INTERNAL_a6e3450b_4_k_cu_28c15a924cuda3std6ranges3__45__cpo4sizeE:
	.zero		1
	.type		_ZN34_INTERNAL_a6e3450b_4_k_cu_28c15a926thrust24THRUST_300001_SM_1000_NS12placeholders2_9E,@object
	.size		_ZN34_INTERNAL_a6e3450b_4_k_cu_28c15a926thrust24THRUST_300001_SM_1000_NS12placeholders2_9E,(_ZN34_INTERNAL_a6e3450b_4_k_cu_28c15a924cuda3std3__45__cpo7crbeginE - _ZN34_INTERNAL_a6e3450b_4_k_cu_28c15a926thrust24THRUST_300001_SM_1000_NS12placeholders2_9E)
_ZN34_INTERNAL_a6e3450b_4_k_cu_28c15a926thrust24THRUST_300001_SM_1000_NS12placeholders2_9E:
	.zero		1
	.type		_ZN34_INTERNAL_a6e3450b_4_k_cu_28c15a924cuda3std3__45__cpo7crbeginE,@object
	.size		_ZN34_INTERNAL_a6e3450b_4_k_cu_28c15a924cuda3std3__45__cpo7crbeginE,(_ZN34_INTERNAL_a6e3450b_4_k_cu_28c15a924cuda3std6ranges3__45__cpo4nextE - _ZN34_INTERNAL_a6e3450b_4_k_cu_28c15a924cuda3std3__45__cpo7crbeginE)
_ZN34_INTERNAL_a6e3450b_4_k_cu_28c15a924cuda3std3__45__cpo7crbeginE:
	.zero		1
	.type		_ZN34_INTERNAL_a6e3450b_4_k_cu_28c15a924cuda3std6ranges3__45__cpo4nextE,@object
	.size		_ZN34_INTERNAL_a6e3450b_4_k_cu_28c15a924cuda3std6ranges3__45__cpo4nextE,(_ZN34_INTERNAL_a6e3450b_4_k_cu_28c15a924cuda3std6ranges3__45__cpo4swapE - _ZN34_INTERNAL_a6e3450b_4_k_cu_28c15a924cuda3std6ranges3__45__cpo4nextE)
_ZN34_INTERNAL_a6e3450b_4_k_cu_28c15a924cuda3std6ranges3__45__cpo4nextE:
	.zero		1
	.type		_ZN34_INTERNAL_a6e3450b_4_k_cu_28c15a924cuda3std6ranges3__45__cpo4swapE,@object
	.size		_ZN34_INTERNAL_a6e3450b_4_k_cu_28c15a924cuda3std6ranges3__45__cpo4swapE,(_ZN34_INTERNAL_a6e3450b_4_k_cu_28c15a926thrust24THRUST_300001_SM_1000_NS12placeholders2_1E - _ZN34_INTERNAL_a6e3450b_4_k_cu_28c15a924cuda3std6ranges3__45__cpo4swapE)
_ZN34_INTERNAL_a6e3450b_4_k_cu_28c15a924cuda3std6ranges3__45__cpo4swapE:
	.zero		1
	.type		_ZN34_INTERNAL_a6e3450b_4_k_cu_28c15a926thrust24THRUST_300001_SM_1000_NS12placeholders2_1E,@object
	.size		_ZN34_INTERNAL_a6e3450b_4_k_cu_28c15a926thrust24THRUST_300001_SM_1000_NS12placeholders2_1E,(_ZN34_INTERNAL_a6e3450b_4_k_cu_28c15a926thrust24THRUST_300001_SM_1000_NS12placeholders2_3E - _ZN34_INTERNAL_a6e3450b_4_k_cu_28c15a926thrust24THRUST_300001_SM_1000_NS12placeholders2_1E)
_ZN34_INTERNAL_a6e3450b_4_k_cu_28c15a926thrust24THRUST_300001_SM_1000_NS12placeholders2_1E:
	.zero		1
	.type		_ZN34_INTERNAL_a6e3450b_4_k_cu_28c15a926thrust24THRUST_300001_SM_1000_NS12placeholders2_3E,@object
	.size		_ZN34_INTERNAL_a6e3450b_4_k_cu_28c15a926thrust24THRUST_300001_SM_1000_NS12placeholders2_3E,(_ZN34_INTERNAL_a6e3450b_4_k_cu_28c15a924cuda3std3__45__cpo5beginE - _ZN34_INTERNAL_a6e3450b_4_k_cu_28c15a926thrust24THRUST_300001_SM_1000_NS12placeholders2_3E)
_ZN34_INTERNAL_a6e3450b_4_k_cu_28c15a926thrust24THRUST_300001_SM_1000_NS12placeholders2_3E:
	.zero		1
	.type		_ZN34_INTERNAL_a6e3450b_4_k_cu_28c15a924cuda3std3__45__cpo5beginE,@object
	.size		_ZN34_INTERNAL_a6e3450b_4_k_cu_28c15a924cuda3std3__45__cpo5beginE,(_ZN34_INTERNAL_a6e3450b_4_k_cu_28c15a924cuda3std6ranges3__45__cpo5beginE - _ZN34_INTERNAL_a6e3450b_4_k_cu_28c15a924cuda3std3__45__cpo5beginE)
_ZN34_INTERNAL_a6e3450b_4_k_cu_28c15a924cuda3std3__45__cpo5beginE:
	.zero		1
	.type		_ZN34_INTERNAL_a6e3450b_4_k_cu_28c15a924cuda3std6ranges3__45__cpo5beginE,@object
	.size		_ZN34_INTERNAL_a6e3450b_4_k_cu_28c15a924cuda3std6ranges3__45__cpo5beginE,(_ZN34_INTERNAL_a6e3450b_4_k_cu_28c15a924cuda3std3__436_GLOBAL__N__a6e3450b_4_k_cu_28c15a926ignoreE - _ZN34_INTERNAL_a6e3450b_4_k_cu_28c15a924cuda3std6ranges3__45__cpo5beginE)
_ZN34_INTERNAL_a6e3450b_4_k_cu_28c15a924cuda3std6ranges3__45__cpo5beginE:
	.zero		1
	.type		_ZN34_INTERNAL_a6e3450b_4_k_cu_28c15a924cuda3std3__436_GLOBAL__N__a6e3450b_4_k_cu_28c15a926ignoreE,@object
	.size		_ZN34_INTERNAL_a6e3450b_4_k_cu_28c15a924cuda3std3__436_GLOBAL__N__a6e3450b_4_k_cu_28c15a926ignoreE,(_ZN34_INTERNAL_a6e3450b_4_k_cu_28c15a924cuda3std6ranges3__45__cpo4dataE - _ZN34_INTERNAL_a6e3450b_4_k_cu_28c15a924cuda3std3__436_GLOBAL__N__a6e3450b_4_k_cu_28c15a926ignoreE)
_ZN34_INTERNAL_a6e3450b_4_k_cu_28c15a924cuda3std3__436_GLOBAL__N__a6e3450b_4_k_cu_28c15a926ignoreE:
	.zero		1
	.type		_ZN34_INTERNAL_a6e3450b_4_k_cu_28c15a924cuda3std6ranges3__45__cpo4dataE,@object
	.size		_ZN34_INTERNAL_a6e3450b_4_k_cu_28c15a924cuda3std6ranges3__45__cpo4dataE,(_ZN34_INTERNAL_a6e3450b_4_k_cu_28c15a926thrust24THRUST_300001_SM_1000_NS12placeholders2_7E - _ZN34_INTERNAL_a6e3450b_4_k_cu_28c15a924cuda3std6ranges3__45__cpo4dataE)
_ZN34_INTERNAL_a6e3450b_4_k_cu_28c15a924cuda3std6ranges3__45__cpo4dataE:
	.zero		1
	.type		_ZN34_INTERNAL_a6e3450b_4_k_cu_28c15a926thrust24THRUST_300001_SM_1000_NS12placeholders2_7E,@object
	.size		_ZN34_INTERNAL_a6e3450b_4_k_cu_28c15a926thrust24THRUST_300001_SM_1000_NS12placeholders2_7E,(_ZN34_INTERNAL_a6e3450b_4_k_cu_28c15a924cuda3std3__45__cpo6rbeginE - _ZN34_INTERNAL_a6e3450b_4_k_cu_28c15a926thrust24THRUST_300001_SM_1000_NS12placeholders2_7E)
_ZN34_INTERNAL_a6e3450b_4_k_cu_28c15a926thrust24THRUST_300001_SM_1000_NS12placeholders2_7E:
	.zero		1
	.type		_ZN34_INTERNAL_a6e3450b_4_k_cu_28c15a924cuda3std3__45__cpo6rbeginE,@object
	.size		_ZN34_INTERNAL_a6e3450b_4_k_cu_28c15a924cuda3std3__45__cpo6rbeginE,(_ZN34_INTERNAL_a6e3450b_4_k_cu_28c15a924cuda3std6ranges3__45__cpo7advanceE - _ZN34_INTERNAL_a6e3450b_4_k_cu_28c15a924cuda3std3__45__cpo6rbeginE)
_ZN34_INTERNAL_a6e3450b_4_k_cu_28c15a924cuda3std3__45__cpo6rbeginE:
	.zero		1
	.type		_ZN34_INTERNAL_a6e3450b_4_k_cu_28c15a924cuda3std6ranges3__45__cpo7advanceE,@object
	.size		_ZN34_INTERNAL_a6e3450b_4_k_cu_28c15a924cuda3std6ranges3__45__cpo7advanceE,(_ZN34_INTERNAL_a6e3450b_4_k_cu_28c15a924cuda3std3__47nulloptE - _ZN34_INTERNAL_a6e3450b_4_k_cu_28c15a924cuda3std6ranges3__45__cpo7advanceE)
_ZN34_INTERNAL_a6e3450b_4_k_cu_28c15a924cuda3std6ranges3__45__cpo7advanceE:
	.zero		1
	.type		_ZN34_INTERNAL_a6e3450b_4_k_cu_28c15a924cuda3std3__47nulloptE,@object
	.size		_ZN34_INTERNAL_a6e3450b_4_k_cu_28c15a924cuda3std3__47nulloptE,(_ZN34_INTERNAL_a6e3450b_4_k_cu_28c15a924cuda3std6ranges3__45__cpo8distanceE - _ZN34_INTERNAL_a6e3450b_4_k_cu_28c15a924cuda3std3__47nulloptE)
_ZN34_INTERNAL_a6e3450b_4_k_cu_28c15a924cuda3std3__47nulloptE:
	.zero		1
	.type		_ZN34_INTERNAL_a6e3450b_4_k_cu_28c15a924cuda3std6ranges3__45__cpo8distanceE,@object
	.size		_ZN34_INTERNAL_a6e3450b_4_k_cu_28c15a924cuda3std6ranges3__45__cpo8distanceE,(_ZN34_INTERNAL_a6e3450b_4_k_cu_28c15a926thrust24THRUST_300001_SM_1000_NS12placeholders2_6E - _ZN34_INTERNAL_a6e3450b_4_k_cu_28c15a924cuda3std6ranges3__45__cpo8distanceE)
_ZN34_INTERNAL_a6e3450b_4_k_cu_28c15a924cuda3std6ranges3__45__cpo8distanceE:
	.zero		1
	.type		_ZN34_INTERNAL_a6e3450b_4_k_cu_28c15a926thrust24THRUST_300001_SM_1000_NS12placeholders2_6E,@object
	.size		_ZN34_INTERNAL_a6e3450b_4_k_cu_28c15a926thrust24THRUST_300001_SM_1000_NS12placeholders2_6E,(_ZN34_INTERNAL_a6e3450b_4_k_cu_28c15a924cuda3std3__45__cpo4cendE - _ZN34_INTERNAL_a6e3450b_4_k_cu_28c15a926thrust24THRUST_300001_SM_1000_NS12placeholders2_6E)
_ZN34_INTERNAL_a6e3450b_4_k_cu_28c15a926thrust24THRUST_300001_SM_1000_NS12placeholders2_6E:
	.zero		1
	.type		_ZN34_INTERNAL_a6e3450b_4_k_cu_28c15a924cuda3std3__45__cpo4cendE,@object
	.size		_ZN34_INTERNAL_a6e3450b_4_k_cu_28c15a924cuda3std3__45__cpo4cendE,(_ZN34_INTERNAL_a6e3450b_4_k_cu_28c15a924cuda3std6ranges3__45__cpo4cendE - _ZN34_INTERNAL_a6e3450b_4_k_cu_28c15a924cuda3std3__45__cpo4cendE)
_ZN34_INTERNAL_a6e3450b_4_k_cu_28c15a924cuda3std3__45__cpo4cendE:
	.zero		1
	.type		_ZN34_INTERNAL_a6e3450b_4_k_cu_28c15a924cuda3std6ranges3__45__cpo4cendE,@object
	.size		_ZN34_INTERNAL_a6e3450b_4_k_cu_28c15a924cuda3std6ranges3__45__cpo4cendE,(_ZN34_INTERNAL_a6e3450b_4_k_cu_28c15a924cuda3std3__420unreachable_sentinelE - _ZN34_INTERNAL_a6e3450b_4_k_cu_28c15a924cuda3std6ranges3__45__cpo4cendE)
_ZN34_INTERNAL_a6e3450b_4_k_cu_28c15a924cuda3std6ranges3__45__cpo4cendE:
	.zero		1
	.type		_ZN34_INTERNAL_a6e3450b_4_k_cu_28c15a924cuda3std3__420unreachable_sentinelE,@object
	.size		_ZN34_INTERNAL_a6e3450b_4_k_cu_28c15a924cuda3std3__420unreachable_sentinelE,(_ZN34_INTERNAL_a6e3450b_4_k_cu_28c15a924cuda3std6ranges3__45__cpo5ssizeE - _ZN34_INTERNAL_a6e3450b_4_k_cu_28c15a924cuda3std3__420unreachable_sentinelE)
_ZN34_INTERNAL_a6e3450b_4_k_cu_28c15a924cuda3std3__420unreachable_sentinelE:
	.zero		1
	.type		_ZN34_INTERNAL_a6e3450b_4_k_cu_28c15a924cuda3std6ranges3__45__cpo5ssizeE,@object
	.size		_ZN34_INTERNAL_a6e3450b_4_k_cu_28c15a924cuda3std6ranges3__45__cpo5ssizeE,(_ZN34_INTERNAL_a6e3450b_4_k_cu_28c15a926thrust24THRUST_300001_SM_1000_NS12placeholders3_10E - _ZN34_INTERNAL_a6e3450b_4_k_cu_28c15a924cuda3std6ranges3__45__cpo5ssizeE)
_ZN34_INTERNAL_a6e3450b_4_k_cu_28c15a924cuda3std6ranges3__45__cpo5ssizeE:
	.zero		1
	.type		_ZN34_INTERNAL_a6e3450b_4_k_cu_28c15a926thrust24THRUST_300001_SM_1000_NS12placeholders3_10E,@object
	.size		_ZN34_INTERNAL_a6e3450b_4_k_cu_28c15a926thrust24THRUST_300001_SM_1000_NS12placeholders3_10E,(_ZN34_INTERNAL_a6e3450b_4_k_cu_28c15a924cuda3std3__45__cpo5crendE - _ZN34_INTERNAL_a6e3450b_4_k_cu_28c15a926thrust24THRUST_300001_SM_1000_NS12placeholders3_10E)
_ZN34_INTERNAL_a6e3450b_4_k_cu_28c15a926thrust24THRUST_300001_SM_1000_NS12placeholders3_10E:
	.zero		1
	.type		_ZN34_INTERNAL_a6e3450b_4_k_cu_28c15a924cuda3std3__45__cpo5crendE,@object
	.size		_ZN34_INTERNAL_a6e3450b_4_k_cu_28c15a924cuda3std3__45__cpo5crendE,(_ZN34_INTERNAL_a6e3450b_4_k_cu_28c15a924cuda3std6ranges3__45__cpo4prevE - _ZN34_INTERNAL_a6e3450b_4_k_cu_28c15a924cuda3std3__45__cpo5crendE)
_ZN34_INTERNAL_a6e3450b_4_k_cu_28c15a924cuda3std3__45__cpo5crendE:
	.zero		1
	.type		_ZN34_INTERNAL_a6e3450b_4_k_cu_28c15a924cuda3std6ranges3__45__cpo4prevE,@object
	.size		_ZN34_INTERNAL_a6e3450b_4_k_cu_28c15a924cuda3std6ranges3__45__cpo4prevE,(_ZN34_INTERNAL_a6e3450b_4_k_cu_28c15a924cuda3std6ranges3__45__cpo9iter_moveE - _ZN34_INTERNAL_a6e3450b_4_k_cu_28c15a924cuda3std6ranges3__45__cpo4prevE)
_ZN34_INTERNAL_a6e3450b_4_k_cu_28c15a924cuda3std6ranges3__45__cpo4prevE:
	.zero		1
	.type		_ZN34_INTERNAL_a6e3450b_4_k_cu_28c15a924cuda3std6ranges3__45__cpo9iter_moveE,@object
	.size		_ZN34_INTERNAL_a6e3450b_4_k_cu_28c15a924cuda3std6ranges3__45__cpo9iter_moveE,(_ZN34_INTERNAL_a6e3450b_4_k_cu_28c15a926thrust24THRUST_300001_SM_1000_NS12placeholders2_2E - _ZN34_INTERNAL_a6e3450b_4_k_cu_28c15a924cuda3std6ranges3__45__cpo9iter_moveE)
_ZN34_INTERNAL_a6e3450b_4_k_cu_28c15a924cuda3std6ranges3__45__cpo9iter_moveE:
	.zero		1
	.type		_ZN34_INTERNAL_a6e3450b_4_k_cu_28c15a926thrust24THRUST_300001_SM_1000_NS12placeholders2_2E,@object
	.size		_ZN34_INTERNAL_a6e3450b_4_k_cu_28c15a926thrust24THRUST_300001_SM_1000_NS12placeholders2_2E,(_ZN34_INTERNAL_a6e3450b_4_k_cu_28c15a926thrust24THRUST_300001_SM_1000_NS12placeholders2_4E - _ZN34_INTERNAL_a6e3450b_4_k_cu_28c15a926thrust24THRUST_300001_SM_1000_NS12placeholders2_2E)
_ZN34_INTERNAL_a6e3450b_4_k_cu_28c15a926thrust24THRUST_300001_SM_1000_NS12placeholders2_2E:
	.zero		1
	.type		_ZN34_INTERNAL_a6e3450b_4_k_cu_28c15a926thrust24THRUST_300001_SM_1000_NS12placeholders2_4E,@object
	.size		_ZN34_INTERNAL_a6e3450b_4_k_cu_28c15a926thrust24THRUST_300001_SM_1000_NS12placeholders2_4E,(_ZN34_INTERNAL_a6e3450b_4_k_cu_28c15a924cuda3std3__45__cpo3endE - _ZN34_INTERNAL_a6e3450b_4_k_cu_28c15a926thrust24THRUST_300001_SM_1000_NS12placeholders2_4E)
_ZN34_INTERNAL_a6e3450b_4_k_cu_28c15a926thrust24THRUST_300001_SM_1000_NS12placeholders2_4E:
	.zero		1
	.type		_ZN34_INTERNAL_a6e3450b_4_k_cu_28c15a924cuda3std3__45__cpo3endE,@object
	.size		_ZN34_INTERNAL_a6e3450b_4_k_cu_28c15a924cuda3std3__45__cpo3endE,(_ZN34_INTERNAL_a6e3450b_4_k_cu_28c15a924cuda3std6ranges3__45__cpo3endE - _ZN34_INTERNAL_a6e3450b_4_k_cu_28c15a924cuda3std3__45__cpo3endE)
_ZN34_INTERNAL_a6e3450b_4_k_cu_28c15a924cuda3std3__45__cpo3endE:
	.zero		1
	.type		_ZN34_INTERNAL_a6e3450b_4_k_cu_28c15a924cuda3std6ranges3__45__cpo3endE,@object
	.size		_ZN34_INTERNAL_a6e3450b_4_k_cu_28c15a924cuda3std6ranges3__45__cpo3endE,(_ZN34_INTERNAL_a6e3450b_4_k_cu_28c15a924cuda3std3__419piecewise_constructE - _ZN34_INTERNAL_a6e3450b_4_k_cu_28c15a924cuda3std6ranges3__45__cpo3endE)
_ZN34_INTERNAL_a6e3450b_4_k_cu_28c15a924cuda3std6ranges3__45__cpo3endE:
	.zero		1
	.type		_ZN34_INTERNAL_a6e3450b_4_k_cu_28c15a924cuda3std3__419piecewise_constructE,@object
	.size		_ZN34_INTERNAL_a6e3450b_4_k_cu_28c15a924cuda3std3__419piecewise_constructE,(_ZN34_INTERNAL_a6e3450b_4_k_cu_28c15a924cuda3std6ranges3__45__cpo5cdataE - _ZN34_INTERNAL_a6e3450b_4_k_cu_28c15a924cuda3std3__419piecewise_constructE)
_ZN34_INTERNAL_a6e3450b_4_k_cu_28c15a924cuda3std3__419piecewise_constructE:
	.zero		1
	.type		_ZN34_INTERNAL_a6e3450b_4_k_cu_28c15a924cuda3std6ranges3__45__cpo5cdataE,@object
	.size		_ZN34_INTERNAL_a6e3450b_4_k_cu_28c15a924cuda3std6ranges3__45__cpo5cdataE,(_ZN34_INTERNAL_a6e3450b_4_k_cu_28c15a926thrust24THRUST_300001_SM_1000_NS12placeholders2_8E - _ZN34_INTERNAL_a6e3450b_4_k_cu_28c15a924cuda3std6ranges3__45__cpo5cdataE)
_ZN34_INTERNAL_a6e3450b_4_k_cu_28c15a924cuda3std6ranges3__45__cpo5cdataE:
	.zero		1
	.type		_ZN34_INTERNAL_a6e3450b_4_k_cu_28c15a926thrust24THRUST_300001_SM_1000_NS12placeholders2_8E,@object
	.size		_ZN34_INTERNAL_a6e3450b_4_k_cu_28c15a926thrust24THRUST_300001_SM_1000_NS12placeholders2_8E,(_ZN34_INTERNAL_a6e3450b_4_k_cu_28c15a924cuda3std3__45__cpo4rendE - _ZN34_INTERNAL_a6e3450b_4_k_cu_28c15a926thrust24THRUST_300001_SM_1000_NS12placeholders2_8E)
_ZN34_INTERNAL_a6e3450b_4_k_cu_28c15a926thrust24THRUST_300001_SM_1000_NS12placeholders2_8E:
	.zero		1
	.type		_ZN34_INTERNAL_a6e3450b_4_k_cu_28c15a924cuda3std3__45__cpo4rendE,@object
	.size		_ZN34_INTERNAL_a6e3450b_4_k_cu_28c15a924cuda3std3__45__cpo4rendE,(_ZN34_INTERNAL_a6e3450b_4_k_cu_28c15a924cuda3std6ranges3__45__cpo9iter_swapE - _ZN34_INTERNAL_a6e3450b_4_k_cu_28c15a924cuda3std3__45__cpo4rendE)
_ZN34_INTERNAL_a6e3450b_4_k_cu_28c15a924cuda3std3__45__cpo4rendE:
	.zero		1
	.type		_ZN34_INTERNAL_a6e3450b_4_k_cu_28c15a924cuda3std6ranges3__45__cpo9iter_swapE,@object
	.size		_ZN34_INTERNAL_a6e3450b_4_k_cu_28c15a924cuda3std6ranges3__45__cpo9iter_swapE,(_ZN34_INTERNAL_a6e3450b_4_k_cu_28c15a924cuda3std3__48unexpectE - _ZN34_INTERNAL_a6e3450b_4_k_cu_28c15a924cuda3std6ranges3__45__cpo9iter_swapE)
_ZN34_INTERNAL_a6e3450b_4_k_cu_28c15a924cuda3std6ranges3__45__cpo9iter_swapE:
	.zero		1
	.type		_ZN34_INTERNAL_a6e3450b_4_k_cu_28c15a924cuda3std3__48unexpectE,@object
	.size		_ZN34_INTERNAL_a6e3450b_4_k_cu_28c15a924cuda3std3__48unexpectE,(_ZN34_INTERNAL_a6e3450b_4_k_cu_28c15a926thrust24THRUST_300001_SM_1000_NS6system6detail10sequential3seqE - _ZN34_INTERNAL_a6e3450b_4_k_cu_28c15a924cuda3std3__48unexpectE)
_ZN34_INTERNAL_a6e3450b_4_k_cu_28c15a924cuda3std3__48unexpectE:
	.zero		1
	.type		_ZN34_INTERNAL_a6e3450b_4_k_cu_28c15a926thrust24THRUST_300001_SM_1000_NS6system6detail10sequential3seqE,@object
	.size		_ZN34_INTERNAL_a6e3450b_4_k_cu_28c15a926thrust24THRUST_300001_SM_1000_NS6system6detail10sequential3seqE,(.L_29 - _ZN34_INTERNAL_a6e3450b_4_k_cu_28c15a926thrust24THRUST_300001_SM_1000_NS6system6detail10sequential3seqE)
_ZN34_INTERNAL_a6e3450b_4_k_cu_28c15a926thrust24THRUST_300001_SM_1000_NS6system6detail10sequential3seqE:
	.zero		1
.L_29:


//--------------------- .nv.shared._ZN3cub18CUB_300001_SM_10006detail6reduce18DeviceReduceKernelINS2_10policy_hubIdjN4cuda3__47maximumIvEEE10Policy1000EPdjS8_dNS5_3std3__410__identityEEEvT0_PT3_T1_NS0_13GridEvenShareISI_EET2_T4_ --------------------------
	.section	.nv.shared._ZN3cub18CUB_300001_SM_10006detail6reduce18DeviceReduceKernelINS2_10policy_hubIdjN4cuda3__47maximumIvEEE10Policy1000EPdjS8_dNS5_3std3__410__identityEEEvT0_PT3_T1_NS0_13GridEvenShareISI_EET2_T4_,"aw",@nobits
	.sectionflags	@""
	.align	8
.nv.shared._ZN3cub18CUB_300001_SM_10006detail6reduce18DeviceReduceKernelINS2_10policy_hubIdjN4cuda3__47maximumIvEEE10Policy1000EPdjS8_dNS5_3std3__410__identityEEEvT0_PT3_T1_NS0_13GridEvenShareISI_EET2_T4_:
	.zero		1104


//--------------------- .nv.shared._ZN3cub18CUB_300001_SM_10006detail6reduce28DeviceReduceSingleTileKernelINS2_10policy_hubIdjN4cuda3__47maximumIvEEE10Policy1000EPdSB_jS8_ddNS5_3std3__410__identityEEEvT0_T1_T2_T3_T4_T6_ --------------------------
	.section	.nv.shared._ZN3cub18CUB_300001_SM_10006detail6reduce28DeviceReduceSingleTileKernelINS2_10policy_hubIdjN4cuda3__47maximumIvEEE10Policy1000EPdSB_jS8_ddNS5_3std3__410__identityEEEvT0_T1_T2_T3_T4_T6_,"aw",@nobits
	.sectionflags	@""
	.align	8
.nv.shared._ZN3cub18CUB_300001_SM_10006detail6reduce28DeviceReduceSingleTileKernelINS2_10policy_hubIdjN4cuda3__47maximumIvEEE10Policy1000EPdSB_jS8_ddNS5_3std3__410__identityEEEvT0_T1_T2_T3_T4_T6_:
	.zero		1104


//--------------------- .nv.constant0._ZN3cub18CUB_300001_SM_10006detail6reduce28DeviceReduceSingleTileKernelINS2_10policy_hubIdjN4cuda3__47maximumIvEEE10Policy1000EPdSB_iS8_ddNS5_3std3__410__identityEEEvT0_T1_T2_T3_T4_T6_ --------------------------
	.section	.nv.constant0._ZN3cub18CUB_300001_SM_10006detail6reduce28DeviceReduceSingleTileKernelINS2_10policy_hubIdjN4cuda3__47maximumIvEEE10Policy1000EPdSB_iS8_ddNS5_3std3__410__identityEEEvT0_T1_T2_T3_T4_T6_,"a",@progbits
	.sectionflags	@""
	.align	4
.nv.constant0._ZN3cub18CUB_300001_SM_10006detail6reduce28DeviceReduceSingleTileKernelINS2_10policy_hubIdjN4cuda3__47maximumIvEEE10Policy1000EPdSB_iS8_ddNS5_3std3__410__identityEEEvT0_T1_T2_T3_T4_T6_:
	.zero		929


//--------------------- .nv.constant0._ZN3cub18CUB_300001_SM_10006detail6reduce18DeviceReduceKernelINS2_10policy_hubIdjN4cuda3__47maximumIvEEE10Policy1000EPdjS8_dNS5_3std3__410__identityEEEvT0_PT3_T1_NS0_13GridEvenShareISI_EET2_T4_ --------------------------
	.section	.nv.constant0._ZN3cub18CUB_300001_SM_10006detail6reduce18DeviceReduceKernelINS2_10policy_hubIdjN4cuda3__47maximumIvEEE10Policy1000EPdjS8_dNS5_3std3__410__identityEEEvT0_PT3_T1_NS0_13GridEvenShareISI_EET2_T4_,"a",@progbits
	.sectionflags	@""
	.align	4
.nv.constant0._ZN3cub18CUB_300001_SM_10006detail6reduce18DeviceReduceKernelINS2_10policy_hubIdjN4cuda3__47maximumIvEEE10Policy1000EPdjS8_dNS5_3std3__410__identityEEEvT0_PT3_T1_NS0_13GridEvenShareISI_EET2_T4_:
	.zero		958


//--------------------- .nv.constant0._ZN3cub18CUB_300001_SM_10006detail6reduce28DeviceReduceSingleTileKernelINS2_10policy_hubIdjN4cuda3__47maximumIvEEE10Policy1000EPdSB_jS8_ddNS5_3std3__410__identityEEEvT0_T1_T2_T3_T4_T6_ --------------------------
	.section	.nv.constant0._ZN3cub18CUB_300001_SM_10006detail6reduce28DeviceReduceSingleTileKernelINS2_10policy_hubIdjN4cuda3__47maximumIvEEE10Policy1000EPdSB_jS8_ddNS5_3std3__410__identityEEEvT0_T1_T2_T3_T4_T6_,"a",@progbits
	.sectionflags	@""
	.align	4
.nv.constant0._ZN3cub18CUB_300001_SM_10006detail6reduce28DeviceReduceSingleTileKernelINS2_10policy_hubIdjN4cuda3__47maximumIvEEE10Policy1000EPdSB_jS8_ddNS5_3std3__410__identityEEEvT0_T1_T2_T3_T4_T6_:
	.zero		929


//--------------------- .nv.constant0._ZN3cub18CUB_300001_SM_10006detail11EmptyKernelIvEEvv --------------------------
	.section	.nv.constant0._ZN3cub18CUB_300001_SM_10006detail11EmptyKernelIvEEvv,"a",@progbits
	.sectionflags	@""
	.align	4
.nv.constant0._ZN3cub18CUB_300001_SM_10006detail11EmptyKernelIvEEvv:
	.zero		896


//--------------------- .nv.constant0._Z7finderrPdS_S_ --------------------------
	.section	.nv.constant0._Z7finderrPdS_S_,"a",@progbits
	.sectionflags	@""
	.align	4
.nv.constant0._Z7finderrPdS_S_:
	.zero		920


//--------------------- .nv.constant0._Z14countnewmatrixPdS_m --------------------------
	.section	.nv.constant0._Z14countnewmatrixPdS_m,"a",@progbits
	.sectionflags	@""
	.align	4
.nv.constant0._Z14countnewmatrixPdS_m:
	.zero		920


//--------------------- SYMBOLS --------------------------

	.type		.nv.reservedSmem.offset0,@object
	.size		.nv.reservedSmem.offset0,0x4
	.type		.nv.reservedSmem.cap,@object
	.size		.nv.reservedSmem.cap,0x4
